def matmul_kernel(
    a_ptr,
    b_ptr,
    c_ptr,
    M,
    N,
    K,
    stride_am,
    stride_ak,
    stride_bk,
    stride_bn,
    stride_cm,
    stride_cn,
    BLOCK_M: tl.constexpr,
    BLOCK_N: tl.constexpr,
    BLOCK_K: tl.constexpr,
    GROUP_M: tl.constexpr,
):
    pid = tl.program_id(axis=0)
    num_pid_m = tl.cdiv(M, BLOCK_M)
    num_pid_n = tl.cdiv(N, BLOCK_N)
    num_pid_in_group = GROUP_M * num_pid_n
    group_id = pid // num_pid_in_group
    first_pid_m = group_id * GROUP_M
    group_size_m = min(num_pid_m - first_pid_m, GROUP_M)
    pid_m = first_pid_m + ((pid % num_pid_in_group) % group_size_m)
    pid_n = (pid % num_pid_in_group) // group_size_m

    offs_am = (pid_m * BLOCK_M + tl.arange(0, BLOCK_M)) % M
    offs_bn = (pid_n * BLOCK_N + tl.arange(0, BLOCK_N)) % N
    offs_k = tl.arange(0, BLOCK_K)
    a_ptrs = a_ptr + offs_am[:, None] * stride_am + offs_k[None, :] * stride_ak
    b_ptrs = b_ptr + offs_k[:, None] * stride_bk + offs_bn[None, :] * stride_bn

    acc = tl.zeros((BLOCK_M, BLOCK_N), dtype=tl.float32)
    for kk in range(0, tl.cdiv(K, BLOCK_K)):
        a = tl.load(a_ptrs, mask=offs_k[None, :] < K - kk * BLOCK_K, other=0.0)
        b = tl.load(b_ptrs, mask=offs_k[:, None] < K - kk * BLOCK_K, other=0.0)
        acc = tl.dot(a, b, acc)
        a_ptrs += BLOCK_K * stride_ak
        b_ptrs += BLOCK_K * stride_bk

    c = acc.to(c_ptr.dtype.element_ty)
    offs_cm = pid_m * BLOCK_M + tl.arange(0, BLOCK_M)
    offs_cn = pid_n * BLOCK_N + tl.arange(0, BLOCK_N)
    c_ptrs = c_ptr + offs_cm[:, None] * stride_cm + offs_cn[None, :] * stride_cn
    mask = (offs_cm[:, None] < M) & (offs_cn[None, :] < N)
    tl.store(c_ptrs, c, mask=mask)

# config = {"BLOCK_K": 64, "BLOCK_M": 512, "BLOCK_N": 512, "GROUP_M": 8, "arch": "sm_90", "dtype": "fp32", "num_ctas": 1, "num_stages": 4, "num_warps": 4}
# arch = sm_90


// ===== COMPILED SASS (sm_90a) =====

	.target	sm_90a

	.elftype	@"ET_EXEC"


//--------------------- .note.nv.tkinfo           --------------------------
	.section	.note.nv.tkinfo,"",@"SHT_NOTE"
	.sectionflags	@"SHF_NOTE_NV_TKINFO"
	.tkinfo
        /*0018*/ 	.word	0x00000002
        /*0030*/ 	.string	""
        /*0030*/ 	.string	"ptxas"
        /*0030*/ 	.string	"Cuda compilation tools, release 13.0, V13.0.88"
        /*0030*/ 	.string	"Build cuda_13.0.r13.0/compiler.36424714_0"
        /*0030*/ 	.string	"-v  -suppress-debug-info  -lineinfo  -arch sm_90a "



//--------------------- .note.nv.cuinfo           --------------------------
	.section	.note.nv.cuinfo,"",@"SHT_NOTE"
	.sectionflags	@"SHF_NOTE_NV_CUINFO"
        /*0018*/ 	.short	0x0002
        /*001a*/ 	.short	0x005a
        /*001c*/ 	.short	0x0082
	.zero		2


//--------------------- .nv.info                  --------------------------
	.section	.nv.info,"",@"SHT_CUDA_INFO"
	.align	4


	//----- nvinfo : EIATTR_REGCOUNT
	.align		4
        /*0000*/ 	.byte	0x04, 0x2f
        /*0002*/ 	.short	(.L_1 - .L_0)
	.align		4
.L_0:
        /*0004*/ 	.word	index@(matmul_kernel)
        /*0008*/ 	.word	0x000000ff


	//----- nvinfo : EIATTR_FRAME_SIZE
	.align		4
.L_1:
        /*000c*/ 	.byte	0x04, 0x11
        /*000e*/ 	.short	(.L_3 - .L_2)
	.align		4
.L_2:
        /*0010*/ 	.word	index@(matmul_kernel)
        /*0014*/ 	.word	0x00004368


	//----- nvinfo : EIATTR_MIN_STACK_SIZE
	.align		4
.L_3:
        /*0018*/ 	.byte	0x04, 0x12
        /*001a*/ 	.short	(.L_5 - .L_4)
	.align		4
.L_4:
        /*001c*/ 	.word	index@(matmul_kernel)
        /*0020*/ 	.word	0x00004368
.L_5:


//--------------------- .nv.compat                --------------------------
	.section	.nv.compat,"",@"SHT_CUDA_COMPAT_INFO"
	.align	4
        /*0000*/ 	.byte	0x02, 0x09, 0x01, 0x00, 0x02, 0x02, 0x04, 0x00, 0x02, 0x05, 0x05, 0x00, 0x03, 0x07, 0x01, 0x01
        /*0010*/ 	.byte	0x02, 0x03, 0x00, 0x00, 0x02, 0x06, 0x01, 0x00, 0x04, 0x0b, 0x08, 0x00, 0x00, 0x00, 0x00, 0x00
        /*0020*/ 	.byte	0x00, 0x00, 0x00, 0x00


//--------------------- .nv.info.matmul_kernel    --------------------------
	.section	.nv.info.matmul_kernel,"",@"SHT_CUDA_INFO"
	.sectionflags	@""
	.align	4


	//----- nvinfo : EIATTR_CUDA_API_VERSION
	.align		4
        /*0000*/ 	.byte	0x04, 0x37
        /*0002*/ 	.short	(.L_7 - .L_6)
.L_6:
        /*0004*/ 	.word	0x00000082


	//----- nvinfo : EIATTR_KPARAM_INFO
	.align		4
.L_7:
        /*0008*/ 	.byte	0x04, 0x17
        /*000a*/ 	.short	(.L_9 - .L_8)
.L_8:
        /*000c*/ 	.word	0x00000000
        /*0010*/ 	.short	0x000d
        /*0012*/ 	.short	0x0048
        /*0014*/ 	.byte	0x00, 0xf4, 0x21, 0x00


	//----- nvinfo : EIATTR_KPARAM_INFO
	.align		4
.L_9:
        /*0018*/ 	.byte	0x04, 0x17
        /*001a*/ 	.short	(.L_11 - .L_10)
.L_10:
        /*001c*/ 	.word	0x00000000
        /*0020*/ 	.short	0x000c
        /*0022*/ 	.short	0x0040
        /*0024*/ 	.byte	0x00, 0xf4, 0x21, 0x00


	//----- nvinfo : EIATTR_KPARAM_INFO
	.align		4
.L_11:
        /*0028*/ 	.byte	0x04, 0x17
        /*002a*/ 	.short	(.L_13 - .L_12)
.L_12:
        /*002c*/ 	.word	0x00000000
        /*0030*/ 	.short	0x000b
        /*0032*/ 	.short	0x0038
        /*0034*/ 	.byte	0x00, 0xf0, 0x11, 0x00


	//----- nvinfo : EIATTR_KPARAM_INFO
	.align		4
.L_13:
        /*0038*/ 	.byte	0x04, 0x17
        /*003a*/ 	.short	(.L_15 - .L_14)
.L_14:
        /*003c*/ 	.word	0x00000000
        /*0040*/ 	.short	0x000a
        /*0042*/ 	.short	0x0034
        /*0044*/ 	.byte	0x00, 0xf0, 0x11, 0x00


	//----- nvinfo : EIATTR_KPARAM_INFO
	.align		4
.L_15:
        /*0048*/ 	.byte	0x04, 0x17
        /*004a*/ 	.short	(.L_17 - .L_16)
.L_16:
        /*004c*/ 	.word	0x00000000
        /*0050*/ 	.short	0x0009
        /*0052*/ 	.short	0x0030
        /*0054*/ 	.byte	0x00, 0xf0, 0x11, 0x00


	//----- nvinfo : EIATTR_KPARAM_INFO
	.align		4
.L_17:
        /*0058*/ 	.byte	0x04, 0x17
        /*005a*/ 	.short	(.L_19 - .L_18)
.L_18:
        /*005c*/ 	.word	0x00000000
        /*0060*/ 	.short	0x0008
        /*0062*/ 	.short	0x002c
        /*0064*/ 	.byte	0x00, 0xf0, 0x11, 0x00


	//----- nvinfo : EIATTR_KPARAM_INFO
	.align		4
.L_19:
        /*0068*/ 	.byte	0x04, 0x17
        /*006a*/ 	.short	(.L_21 - .L_20)
.L_20:
        /*006c*/ 	.word	0x00000000
        /*0070*/ 	.short	0x0007
        /*0072*/ 	.short	0x0028
        /*0074*/ 	.byte	0x00, 0xf0, 0x11, 0x00


	//----- nvinfo : EIATTR_KPARAM_INFO
	.align		4
.L_21:
        /*0078*/ 	.byte	0x04, 0x17
        /*007a*/ 	.short	(.L_23 - .L_22)
.L_22:
        /*007c*/ 	.word	0x00000000
        /*0080*/ 	.short	0x0006
        /*0082*/ 	.short	0x0024
        /*0084*/ 	.byte	0x00, 0xf0, 0x11, 0x00


	//----- nvinfo : EIATTR_KPARAM_INFO
	.align		4
.L_23:
        /*0088*/ 	.byte	0x04, 0x17
        /*008a*/ 	.short	(.L_25 - .L_24)
.L_24:
        /*008c*/ 	.word	0x00000000
        /*0090*/ 	.short	0x0005
        /*0092*/ 	.short	0x0020
        /*0094*/ 	.byte	0x00, 0xf0, 0x11, 0x00


	//----- nvinfo : EIATTR_KPARAM_INFO
	.align		4
.L_25:
        /*0098*/ 	.byte	0x04, 0x17
        /*009a*/ 	.short	(.L_27 - .L_26)
.L_26:
        /*009c*/ 	.word	0x00000000
        /*00a0*/ 	.short	0x0004
        /*00a2*/ 	.short	0x001c
        /*00a4*/ 	.byte	0x00, 0xf0, 0x11, 0x00


	//----- nvinfo : EIATTR_KPARAM_INFO
	.align		4
.L_27:
        /*00a8*/ 	.byte	0x04, 0x17
        /*00aa*/ 	.short	(.L_29 - .L_28)
.L_28:
        /*00ac*/ 	.word	0x00000000
        /*00b0*/ 	.short	0x0003
        /*00b2*/ 	.short	0x0018
        /*00b4*/ 	.byte	0x00, 0xf0, 0x11, 0x00


	//----- nvinfo : EIATTR_KPARAM_INFO
	.align		4
.L_29:
        /*00b8*/ 	.byte	0x04, 0x17
        /*00ba*/ 	.short	(.L_31 - .L_30)
.L_30:
        /*00bc*/ 	.word	0x00000000
        /*00c0*/ 	.short	0x0002
        /*00c2*/ 	.short	0x0010
        /*00c4*/ 	.byte	0x00, 0xf4, 0x21, 0x00


	//----- nvinfo : EIATTR_KPARAM_INFO
	.align		4
.L_31:
        /*00c8*/ 	.byte	0x04, 0x17
        /*00ca*/ 	.short	(.L_33 - .L_32)
.L_32:
        /*00cc*/ 	.word	0x00000000
        /*00d0*/ 	.short	0x0001
        /*00d2*/ 	.short	0x0008
        /*00d4*/ 	.byte	0x00, 0xf4, 0x21, 0x00


	//----- nvinfo : EIATTR_KPARAM_INFO
	.align		4
.L_33:
        /*00d8*/ 	.byte	0x04, 0x17
        /*00da*/ 	.short	(.L_35 - .L_34)
.L_34:
        /*00dc*/ 	.word	0x00000000
        /*00e0*/ 	.short	0x0000
        /*00e2*/ 	.short	0x0000
        /*00e4*/ 	.byte	0x00, 0xf4, 0x21, 0x00


	//----- nvinfo : EIATTR_SPARSE_MMA_MASK
	.align		4
.L_35:
        /*00e8*/ 	.byte	0x03, 0x50
        /*00ea*/ 	.short	0x0000


	//----- nvinfo : EIATTR_MAXREG_COUNT
	.align		4
        /*00ec*/ 	.byte	0x03, 0x1b
        /*00ee*/ 	.short	0x00ff


	//----- nvinfo : EIATTR_NUM_BARRIERS
	.align		4
        /*00f0*/ 	.byte	0x02, 0x4c
        /*00f2*/ 	.byte	0x01
	.zero		1


	//----- nvinfo : EIATTR_ANNOTATIONS
	.align		4
        /*00f4*/ 	.byte	0x04, 0x55
        /*00f6*/ 	.short	(.L_37 - .L_36)


	//   ....[0]....
.L_36:
        /*00f8*/ 	.word	0x00000001
        /*00fc*/ 	.byte	0x80, 0x00, 0x00, 0x00, 0x01, 0x00, 0x00, 0x00, 0x70, 0x06, 0x00, 0x00, 0x01, 0x00, 0x00, 0x00
        /* <DEDUP_REMOVED lines=1231> */
        /*4dfc*/ 	.byte	0x70, 0x45, 0x02, 0x00, 0x01, 0x00, 0x00, 0x00, 0x80, 0x45, 0x02, 0x00


	//----- nvinfo : EIATTR_MERCURY_ISA_VERSION
	.align		4
.L_37:
        /*4e08*/ 	.byte	0x03, 0x5f
        /*4e0a*/ 	.short	0x0101


	//----- nvinfo : EIATTR_EXIT_INSTR_OFFSETS
	.align		4
        /*4e0c*/ 	.byte	0x04, 0x1c
        /*4e0e*/ 	.short	(.L_39 - .L_38)


	//   ....[0]....
.L_38:
        /*4e10*/ 	.word	0x000ba470


	//   ....[1]....
        /*4e14*/ 	.word	0x000ba490


	//----- nvinfo : EIATTR_REQNTID
	.align		4
.L_39:
        /*4e18*/ 	.byte	0x04, 0x10
        /*4e1a*/ 	.short	(.L_41 - .L_40)
.L_40:
        /*4e1c*/ 	.word	0x00000080
        /*4e20*/ 	.word	0x00000001
        /*4e24*/ 	.word	0x00000001


	//----- nvinfo : EIATTR_CBANK_PARAM_SIZE
	.align		4
.L_41:
        /*4e28*/ 	.byte	0x03, 0x19
        /*4e2a*/ 	.short	0x0050


	//----- nvinfo : EIATTR_PARAM_CBANK
	.align		4
        /*4e2c*/ 	.byte	0x04, 0x0a
        /*4e2e*/ 	.short	(.L_43 - .L_42)
	.align		4
.L_42:
        /*4e30*/ 	.word	index@(.nv.constant0.matmul_kernel)
        /*4e34*/ 	.short	0x0210
        /*4e36*/ 	.short	0x0050


	//----- nvinfo : EIATTR_SW_WAR
	.align		4
.L_43:
        /*4e38*/ 	.byte	0x04, 0x36
        /*4e3a*/ 	.short	(.L_45 - .L_44)
.L_44:
        /*4e3c*/ 	.word	0x00000008
.L_45:


//--------------------- .nv.callgraph             --------------------------
	.section	.nv.callgraph,"",@"SHT_CUDA_CALLGRAPH"
	.align	4
	.sectionentsize	8
	.align		4
        /*0000*/ 	.word	0x00000000
	.align		4
        /*0004*/ 	.word	0xffffffff
	.align		4
        /*0008*/ 	.word	0x00000000
	.align		4
        /*000c*/ 	.word	0xfffffffe
	.align		4
        /*0010*/ 	.word	0x00000000
	.align		4
        /*0014*/ 	.word	0xfffffffd
	.align		4
        /*0018*/ 	.word	0x00000000
	.align		4
        /*001c*/ 	.word	0xfffffffc


//--------------------- .text.matmul_kernel       --------------------------
	.section	.text.matmul_kernel,"ax",@progbits
	.align	128
        .global         matmul_kernel
        .type           matmul_kernel,@function
        .size           matmul_kernel,(.L_x_3 - matmul_kernel)
        .other          matmul_kernel,@"STO_CUDA_ENTRY STV_DEFAULT"
matmul_kernel:
.text.matmul_kernel:
[----:B------:R-:W1:Y:S08]  /*0000*/  LDC R1, c[0x0][0x28] ;  /* 0x00000a00ff017b82 */ /* 0x000e700000000800 */
[----:B------:R-:W2:Y:S01]  /*0010*/  LDC.64 R2, c[0x0][0x228] ;  /* 0x00008a00ff027b82 */ /* 0x000ea20000000a00 */
[----:B-1----:R-:W-:Y:S01]  /*0020*/  VIADD R1, R1, 0xffffbc98 ;  /* 0xffffbc9801017836 */ /* 0x002fe20000000000 */
[----:B------:R-:W1:Y:S01]  /*0030*/  S2R R5, SR_CTAID.X ;  /* 0x0000000000057919 */ /* 0x000e620000002500 */
[----:B------:R-:W-:Y:S01]  /*0040*/  ULDC UR4, c[0x0][0x234] ;  /* 0x00008d0000047ab9 */ /* 0x000fe20000000800 */
[----:B------:R-:W-:Y:S01]  /*0050*/  ULDC.64 UR6, c[0x0][0x210] ;  /* 0x0000840000067ab9 */ /* 0x000fe20000000a00 */
[----:B------:R-:W-:Y:S01]  /*0060*/  ULDC.64 UR8, c[0x0][0x218] ;  /* 0x0000860000087ab9 */ /* 0x000fe20000000a00 */
[----:B--2---:R-:W-:Y:S01]  /*0070*/  IMAD.MOV.U32 R15, RZ, RZ, R3 ;  /* 0x000000ffff0f7224 */ /* 0x004fe200078e0003 */
[----:B------:R2:W-:Y:S01]  /*0080*/  STL.64 [R1+0x31f8], R2 ;  /* 0x0031f80201007387 */ /* 0x0005e20000100a00 */
[----:B------:R-:W-:-:S02]  /*0090*/  IMAD.MOV.U32 R14, RZ, RZ, R2 ;  /* 0x000000ffff0e7224 */ /* 0x000fc400078e0002 */
[----:B------:R-:W-:Y:S01]  /*00a0*/  VIADD R0, R15, 0x1ff ;  /* 0x000001ff0f007836 */ /* 0x000fe20000000000 */
[----:B-1----:R-:W-:-:S04]  /*00b0*/  IABS R8, R5 ;  /* 0x0000000500087213 */ /* 0x002fc80000000000 */
[----:B--2---:R-:W-:-:S04]  /*00c0*/  SHF.R.S32.HI R3, RZ, 0x1f, R0 ;  /* 0x0000001fff037819 */ /* 0x004fc80000011400 */
[----:B------:R-:W-:-:S04]  /*00d0*/  LEA.HI R3, R3, R0, RZ, 0x9 ;  /* 0x0000000003037211 */ /* 0x000fc800078f48ff */
[----:B------:R-:W-:-:S05]  /*00e0*/  SHF.R.S32.HI R3, RZ, 0x9, R3 ;  /* 0x00000009ff037819 */ /* 0x000fca0000011403 */
[----:B------:R-:W-:-:S05]  /*00f0*/  IMAD.SHL.U32 R4, R3, 0x8, RZ ;  /* 0x0000000803047824 */ /* 0x000fca00078e00ff */
[-C--:B------:R-:W-:Y:S02]  /*0100*/  IABS R7, R4.reuse ;  /* 0x0000000400077213 */ /* 0x080fe40000000000 */
[----:B------:R-:W-:Y:S02]  /*0110*/  IABS R10, R4 ;  /* 0x00000004000a7213 */ /* 0x000fe40000000000 */
[----:B------:R-:W1:Y:S08]  /*0120*/  I2F.RP R0, R7 ;  /* 0x0000000700007306 */ /* 0x000e700000209400 */
[----:B-1----:R-:W1:Y:S02]  /*0130*/  MUFU.RCP R0, R0 ;  /* 0x0000000000007308 */ /* 0x002e640000001000 */
[----:B-1----:R-:W-:-:S02]  /*0140*/  VIADD R2, R0, 0xffffffe ;  /* 0x0ffffffe00027836 */ /* 0x002fc40000000000 */
[----:B------:R-:W-:-:S04]  /*0150*/  IMAD.MOV R0, RZ, RZ, -R10 ;  /* 0x000000ffff007224 */ /* 0x000fc800078e0a0a */
[----:B------:R1:W2:Y:S02]  /*0160*/  F2I.FTZ.U32.TRUNC.NTZ R3, R2 ;  /* 0x0000000200037305 */ /* 0x0002a4000021f000 */
[----:B-1----:R-:W-:Y:S02]  /*0170*/  IMAD.MOV.U32 R2, RZ, RZ, RZ ;  /* 0x000000ffff027224 */ /* 0x002fe400078e00ff */
[----:B--2---:R-:W-:-:S04]  /*0180*/  IMAD.MOV R6, RZ, RZ, -R3 ;  /* 0x000000ffff067224 */ /* 0x004fc800078e0a03 */
[----:B------:R-:W-:Y:S02]  /*0190*/  IMAD R9, R6, R7, RZ ;  /* 0x0000000706097224 */ /* 0x000fe400078e02ff */
[----:B------:R-:W-:Y:S01]  /*01a0*/  IMAD.MOV.U32 R6, RZ, RZ, R8 ;  /* 0x000000ffff067224 */ /* 0x000fe200078e0008 */
[----:B------:R-:W-:Y:S01]  /*01b0*/  IABS R8, R15 ;  /* 0x0000000f00087213 */ /* 0x000fe20000000000 */
[----:B------:R-:W-:-:S06]  /*01c0*/  IMAD.HI.U32 R3, R3, R9, R2 ;  /* 0x0000000903037227 */ /* 0x000fcc00078e0002 */
[----:B------:R-:W-:-:S04]  /*01d0*/  IMAD.HI.U32 R3, R3, R6, RZ ;  /* 0x0000000603037227 */ /* 0x000fc800078e00ff */
[----:B------:R-:W-:-:S05]  /*01e0*/  IMAD R0, R3, R0, R6 ;  /* 0x0000000003007224 */ /* 0x000fca00078e0206 */
[----:B------:R-:W-:-:S13]  /*01f0*/  ISETP.GT.U32.AND P1, PT, R7, R0, PT ;  /* 0x000000000700720c */ /* 0x000fda0003f24070 */
[----:B------:R-:W-:Y:S02]  /*0200*/  @!P1 IMAD.IADD R0, R0, 0x1, -R7 ;  /* 0x0000000100009824 */ /* 0x000fe400078e0a07 */
[----:B------:R-:W-:Y:S01]  /*0210*/  @!P1 VIADD R3, R3, 0x1 ;  /* 0x0000000103039836 */ /* 0x000fe20000000000 */
[----:B------:R-:W-:Y:S02]  /*0220*/  ISETP.NE.AND P1, PT, R4, RZ, PT ;  /* 0x000000ff0400720c */ /* 0x000fe40003f25270 */
[----:B------:R-:W-:Y:S02]  /*0230*/  ISETP.GE.U32.AND P0, PT, R0, R7, PT ;  /* 0x000000070000720c */ /* 0x000fe40003f06070 */
[----:B------:R-:W-:-:S04]  /*0240*/  LOP3.LUT R0, R5, R4, RZ, 0x3c, !PT ;  /* 0x0000000405007212 */ /* 0x000fc800078e3cff */
[----:B------:R-:W-:Y:S01]  /*0250*/  ISETP.GE.AND P2, PT, R0, RZ, PT ;  /* 0x000000ff0000720c */ /* 0x000fe20003f46270 */
[----:B------:R-:W-:-:S06]  /*0260*/  VIADD R0, R14, 0x1ff ;  /* 0x000001ff0e007836 */ /* 0x000fcc0000000000 */
[----:B------:R-:W-:-:S04]  /*0270*/  @P0 VIADD R3, R3, 0x1 ;  /* 0x0000000103030836 */ /* 0x000fc80000000000 */
[----:B------:R-:W-:Y:S01]  /*0280*/  IMAD.MOV.U32 R2, RZ, RZ, R3 ;  /* 0x000000ffff027224 */ /* 0x000fe200078e0003 */
[----:B------:R-:W-:-:S03]  /*0290*/  SHF.R.S32.HI R3, RZ, 0x1f, R0 ;  /* 0x0000001fff037819 */ /* 0x000fc60000011400 */
[----:B------:R-:W-:Y:S01]  /*02a0*/  @!P2 IMAD.MOV R2, RZ, RZ, -R2 ;  /* 0x000000ffff02a224 */ /* 0x000fe200078e0a02 */
[----:B------:R-:W-:Y:S02]  /*02b0*/  @!P1 LOP3.LUT R2, RZ, R4, RZ, 0x33, !PT ;  /* 0x00000004ff029212 */ /* 0x000fe400078e33ff */
[----:B------:R-:W-:-:S03]  /*02c0*/  LEA.HI R3, R3, R0, RZ, 0x9 ;  /* 0x0000000003037211 */ /* 0x000fc600078f48ff */
[----:B------:R-:W-:Y:S02]  /*02d0*/  IMAD.SHL.U32 R11, R2, 0x8, RZ ;  /* 0x00000008020b7824 */ /* 0x000fe400078e00ff */
[----:B------:R-:W-:-:S03]  /*02e0*/  IMAD.MOV R2, RZ, RZ, -R2 ;  /* 0x000000ffff027224 */ /* 0x000fc600078e0a02 */
[----:B------:R-:W-:Y:S01]  /*02f0*/  LEA.HI.SX32 R3, R3, -R11, 0x17 ;  /* 0x8000000b03037211 */ /* 0x000fe200078fbaff */
[----:B------:R-:W-:Y:S02]  /*0300*/  IMAD R12, R4, R2, R5 ;  /* 0x00000002040c7224 */ /* 0x000fe400078e0205 */
[----:B------:R-:W-:Y:S01]  /*0310*/  IMAD.MOV.U32 R2, RZ, RZ, RZ ;  /* 0x000000ffff027224 */ /* 0x000fe200078e00ff */
[----:B------:R-:W-:Y:S02]  /*0320*/  VIMNMX R13, R3, 0x8, PT ;  /* 0x00000008030d7848 */ /* 0x000fe40003fe0100 */
[----:B------:R-:W-:Y:S02]  /*0330*/  IABS R4, R12 ;  /* 0x0000000c00047213 */ /* 0x000fe40000000000 */
[----:B------:R-:W-:-:S04]  /*0340*/  IABS R6, R13 ;  /* 0x0000000d00067213 */ /* 0x000fc80000000000 */
[----:B------:R-:W1:Y:S08]  /*0350*/  I2F.RP R0, R6 ;  /* 0x0000000600007306 */ /* 0x000e700000209400 */
[----:B-1----:R-:W1:Y:S02]  /*0360*/  MUFU.RCP R0, R0 ;  /* 0x0000000000007308 */ /* 0x002e640000001000 */
[----:B-1----:R-:W-:-:S06]  /*0370*/  VIADD R3, R0, 0xffffffe ;  /* 0x0ffffffe00037836 */ /* 0x002fcc0000000000 */
[----:B------:R-:W1:Y:S02]  /*0380*/  F2I.FTZ.U32.TRUNC.NTZ R3, R3 ;  /* 0x0000000300037305 */ /* 0x000e64000021f000 */
[----:B-1----:R-:W-:-:S04]  /*0390*/  IMAD.MOV R7, RZ, RZ, -R3 ;  /* 0x000000ffff077224 */ /* 0x002fc800078e0a03 */
[----:B------:R-:W-:Y:S01]  /*03a0*/  IMAD R5, R7, R6, RZ ;  /* 0x0000000607057224 */ /* 0x000fe200078e02ff */
[----:B------:R-:W-:-:S03]  /*03b0*/  IABS R7, R13 ;  /* 0x0000000d00077213 */ /* 0x000fc60000000000 */
[----:B------:R-:W-:-:S04]  /*03c0*/  IMAD.HI.U32 R0, R3, R5, R2 ;  /* 0x0000000503007227 */ /* 0x000fc800078e0002 */
[----:B------:R-:W-:Y:S02]  /*03d0*/  IMAD.MOV.U32 R3, RZ, RZ, R4 ;  /* 0x000000ffff037224 */ /* 0x000fe400078e0004 */
[----:B------:R-:W-:Y:S01]  /*03e0*/  IMAD.MOV.U32 R2, RZ, RZ, R8 ;  /* 0x000000ffff027224 */ /* 0x000fe200078e0008 */
[----:B------:R-:W-:Y:S01]  /*03f0*/  IABS R8, R14 ;  /* 0x0000000e00087213 */ /* 0x000fe20000000000 */
[----:B------:R-:W-:Y:S01]  /*0400*/  IMAD.MOV R4, RZ, RZ, -R7 ;  /* 0x000000ffff047224 */ /* 0x000fe200078e0a07 */
[----:B------:R-:W1:Y:S01]  /*0410*/  S2R R14, SR_TID.X ;  /* 0x00000000000e7919 */ /* 0x000e620000002100 */
[----:B------:R-:W-:Y:S01]  /*0420*/  IMAD.HI.U32 R0, R0, R3, RZ ;  /* 0x0000000300007227 */ /* 0x000fe200078e00ff */
[----:B------:R-:W2:Y:S03]  /*0430*/  I2F.RP R5, R2 ;  /* 0x0000000200057306 */ /* 0x000ea60000209400 */
[----:B------:R-:W-:-:S05]  /*0440*/  IMAD R3, R0, R4, R3 ;  /* 0x0000000400037224 */ /* 0x000fca00078e0203 */
[----:B------:R-:W3:Y:S01]  /*0450*/  I2F.RP R4, R8 ;  /* 0x0000000800047306 */ /* 0x000ee20000209400 */
[----:B------:R-:W-:-:S07]  /*0460*/  ISETP.GT.U32.AND P1, PT, R6, R3, PT ;  /* 0x000000030600720c */ /* 0x000fce0003f24070 */
[----:B--2---:R-:W2:Y:S06]  /*0470*/  MUFU.RCP R5, R5 ;  /* 0x0000000500057308 */ /* 0x004eac0000001000 */
[----:B------:R-:W-:Y:S02]  /*0480*/  @!P1 IMAD.IADD R3, R3, 0x1, -R6 ;  /* 0x0000000103039824 */ /* 0x000fe400078e0a06 */
[----:B---3--:R-:W3:Y:S01]  /*0490*/  MUFU.RCP R4, R4 ;  /* 0x0000000400047308 */ /* 0x008ee20000001000 */
[----:B------:R-:W-:Y:S01]  /*04a0*/  @!P1 VIADD R0, R0, 0x1 ;  /* 0x0000000100009836 */ /* 0x000fe20000000000 */
[----:B------:R-:W-:-:S02]  /*04b0*/  ISETP.NE.AND P1, PT, R13, RZ, PT ;  /* 0x000000ff0d00720c */ /* 0x000fc40003f25270 */
[----:B------:R-:W-:Y:S02]  /*04c0*/  ISETP.GE.U32.AND P0, PT, R3, R6, PT ;  /* 0x000000060300720c */ /* 0x000fe40003f06070 */
[----:B------:R-:W-:Y:S01]  /*04d0*/  LOP3.LUT R3, R12, R13, RZ, 0x3c, !PT ;  /* 0x0000000d0c037212 */ /* 0x000fe200078e3cff */
[----:B--2---:R-:W-:-:S03]  /*04e0*/  VIADD R6, R5, 0xffffffe ;  /* 0x0ffffffe05067836 */ /* 0x004fc60000000000 */
[----:B------:R-:W-:Y:S02]  /*04f0*/  ISETP.GE.AND P2, PT, R3, RZ, PT ;  /* 0x000000ff0300720c */ /* 0x000fe40003f46270 */
[----:B-1----:R-:W-:Y:S01]  /*0500*/  SHF.R.U32.HI R3, RZ, 0x6, R14 ;  /* 0x00000006ff037819 */ /* 0x002fe2000001160e */
[----:B------:R1:W2:Y:S03]  /*0510*/  F2I.FTZ.U32.TRUNC.NTZ R7, R6 ;  /* 0x0000000600077305 */ /* 0x0002a6000021f000 */
[----:B------:R-:W-:Y:S01]  /*0520*/  SGXT.U32 R3, R3, 0x1 ;  /* 0x000000010303781a */ /* 0x000fe20000000000 */
[----:B---3--:R-:W-:Y:S02]  /*0530*/  VIADD R5, R4, 0xffffffe ;  /* 0x0ffffffe04057836 */ /* 0x008fe40000000000 */
[----:B------:R-:W-:Y:S02]  /*0540*/  @P0 VIADD R0, R0, 0x1 ;  /* 0x0000000100000836 */ /* 0x000fe40000000000 */
[----:B------:R-:W-:-:S02]  /*0550*/  IMAD.SHL.U32 R4, R14, 0x4, RZ ;  /* 0x000000040e047824 */ /* 0x000fc400078e00ff */
[----:B------:R-:W-:Y:S01]  /*0560*/  IMAD.MOV.U32 R10, RZ, RZ, R0 ;  /* 0x000000ffff0a7224 */ /* 0x000fe200078e0000 */
[----:B------:R-:W3:Y:S01]  /*0570*/  F2I.FTZ.U32.TRUNC.NTZ R5, R5 ;  /* 0x0000000500057305 */ /* 0x000ee2000021f000 */
[----:B------:R-:W-:Y:S01]  /*0580*/  SHF.R.S32.HI R0, RZ, 0x6, R14 ;  /* 0x00000006ff007819 */ /* 0x000fe2000001140e */
[----:B-1----:R-:W-:Y:S01]  /*0590*/  IMAD.MOV.U32 R6, RZ, RZ, RZ ;  /* 0x000000ffff067224 */ /* 0x002fe200078e00ff */
[----:B------:R-:W-:Y:S01]  /*05a0*/  LOP3.LUT R14, R14, 0x7f, RZ, 0xc0, !PT ;  /* 0x0000007f0e0e7812 */ /* 0x000fe200078ec0ff */
[----:B------:R-:W-:Y:S01]  /*05b0*/  @!P2 IMAD.MOV R10, RZ, RZ, -R10 ;  /* 0x000000ffff0aa224 */ /* 0x000fe200078e0a0a */
[----:B------:R-:W-:Y:S01]  /*05c0*/  SGXT R0, R0, 0x1 ;  /* 0x000000010000781a */ /* 0x000fe20000000200 */
[----:B--2---:R-:W-:Y:S01]  /*05d0*/  IMAD.MOV R15, RZ, RZ, -R7 ;  /* 0x000000ffff0f7224 */ /* 0x004fe200078e0a07 */
[----:B------:R-:W-:Y:S02]  /*05e0*/  @!P1 LOP3.LUT R10, RZ, R13, RZ, 0x33, !PT ;  /* 0x0000000dff0a9212 */ /* 0x000fe400078e33ff */
[----:B------:R-:W-:-:S03]  /*05f0*/  LOP3.LUT R9, R0, 0x90, RZ, 0xc0, !PT ;  /* 0x0000009000097812 */ /* 0x000fc600078ec0ff */
[----:B------:R-:W-:Y:S01]  /*0600*/  IMAD.MOV R0, RZ, RZ, -R10 ;  /* 0x000000ffff007224 */ /* 0x000fe200078e0a0a */
[----:B------:R-:W-:Y:S01]  /*0610*/  LOP3.LUT R16, R9, 0x7c, R4, 0x78, !PT ;  /* 0x0000007c09107812 */ /* 0x000fe200078e7804 */
[----:B------:R-:W-:Y:S02]  /*0620*/  IMAD.SHL.U32 R10, R10, 0x200, RZ ;  /* 0x000002000a0a7824 */ /* 0x000fe400078e00ff */
[----:B------:R-:W-:Y:S02]  /*0630*/  IMAD R9, R15, R2, RZ ;  /* 0x000000020f097224 */ /* 0x000fe400078e02ff */
[----:B------:R-:W-:Y:S01]  /*0640*/  IMAD R0, R13, R0, R12 ;  /* 0x000000000d007224 */ /* 0x000fe200078e020c */
[----:B------:R-:W-:Y:S01]  /*0650*/  LOP3.LUT R242, R10, R3, RZ, 0xfc, !PT ;  /* 0x000000030af27212 */ /* 0x000fe200078efcff */
[----:B---3--:R-:W-:Y:S01]  /*0660*/  IMAD.MOV R4, RZ, RZ, -R5 ;  /* 0x000000ffff047224 */ /* 0x008fe200078e0a05 */
[----:B------:R1:W-:Y:S01]  /*0670*/  STL [R1+0x7c], R16 ;  /* 0x00007c1001007387 */ /* 0x0003e20000100800 */
[----:B------:R-:W-:Y:S01]  /*0680*/  IMAD.HI.U32 R3, R7, R9, R6 ;  /* 0x0000000907037227 */ /* 0x000fe200078e0006 */
[----:B------:R-:W-:-:S02]  /*0690*/  IABS R6, R242 ;  /* 0x000000f200067213 */ /* 0x000fc40000000000 */
[C---:B------:R-:W-:Y:S01]  /*06a0*/  LOP3.LUT R9, R242.reuse, 0x1fe, RZ, 0xfc, !PT ;  /* 0x000001fef2097812 */ /* 0x040fe200078efcff */
[----:B------:R-:W-:Y:S01]  /*06b0*/  IMAD.MOV.U32 R7, RZ, RZ, R4 ;  /* 0x000000ffff077224 */ /* 0x000fe200078e0004 */
[----:B------:R-:W-:Y:S01]  /*06c0*/  LOP3.LUT R18, R242, 0x8, RZ, 0xfc, !PT ;  /* 0x00000008f2127812 */ /* 0x000fe200078efcff */
[----:B------:R-:W-:Y:S01]  /*06d0*/  IMAD.IADD R0, R11, 0x1, R0 ;  /* 0x000000010b007824 */ /* 0x000fe200078e0200 */
[----:B------:R-:W-:Y:S01]  /*06e0*/  IABS R250, R9 ;  /* 0x0000000900fa7213 */ /* 0x000fe20000000000 */
[----:B------:R-:W-:Y:S01]  /*06f0*/  IMAD.MOV.U32 R4, RZ, RZ, RZ ;  /* 0x000000ffff047224 */ /* 0x000fe200078e00ff */
[----:B------:R-:W-:Y:S01]  /*0700*/  ISETP.GE.AND P2, PT, R9, RZ, PT ;  /* 0x000000ff0900720c */ /* 0x000fe20003f46270 */
[----:B------:R-:W-:Y:S01]  /*0710*/  IMAD R7, R7, R8, RZ ;  /* 0x0000000807077224 */ /* 0x000fe200078e02ff */
[----:B------:R-:W-:Y:S01]  /*0720*/  IABS R17, R18 ;  /* 0x0000001200117213 */ /* 0x000fe20000000000 */
[----:B------:R-:W-:Y:S01]  /*0730*/  IMAD R11, R0, 0x200, R14 ;  /* 0x00000200000b7824 */ /* 0x000fe200078e020e */
[----:B------:R-:W-:Y:S01]  /*0740*/  STL [R1+0x3214], R10 ;  /* 0x0032140a01007387 */ /* 0x000fe20000100800 */
[----:B------:R-:W-:Y:S01]  /*0750*/  IMAD.HI.U32 R4, R5, R7, R4 ;  /* 0x0000000705047227 */ /* 0x000fe200078e0004 */
[----:B------:R-:W-:-:S02]  /*0760*/  LOP3.LUT R19, R242, 0x10, RZ, 0xfc, !PT ;  /* 0x00000010f2137812 */ /* 0x000fc400078efcff */
[----:B------:R-:W-:Y:S01]  /*0770*/  IABS R245, R11 ;  /* 0x0000000b00f57213 */ /* 0x000fe20000000000 */
[----:B------:R-:W-:Y:S01]  /*0780*/  VIADD R12, R11, 0x80 ;  /* 0x000000800b0c7836 */ /* 0x000fe20000000000 */
[C---:B------:R-:W-:Y:S01]  /*0790*/  LOP3.LUT R21, R242.reuse, 0x1e, RZ, 0xfc, !PT ;  /* 0x0000001ef2157812 */ /* 0x040fe200078efcff */
[----:B------:R-:W-:Y:S01]  /*07a0*/  IMAD.HI.U32 R0, R3, R6, RZ ;  /* 0x0000000603007227 */ /* 0x000fe200078e00ff */
[----:B------:R-:W-:Y:S02]  /*07b0*/  LOP3.LUT R20, R242, 0x1c, RZ, 0xfc, !PT ;  /* 0x0000001cf2147812 */ /* 0x000fe400078efcff */
[----:B------:R-:W-:Y:S01]  /*07c0*/  IABS R247, R12 ;  /* 0x0000000c00f77213 */ /* 0x000fe20000000000 */
[----:B------:R-:W-:Y:S01]  /*07d0*/  IMAD.MOV R7, RZ, RZ, -R0 ;  /* 0x000000ffff077224 */ /* 0x000fe200078e0a00 */
[----:B------:R-:W-:Y:S01]  /*07e0*/  STL [R1+0x3250], R12 ;  /* 0x0032500c01007387 */ /* 0x000fe20000100800 */
[----:B------:R-:W-:Y:S01]  /*07f0*/  IMAD.HI.U32 R0, R4, R245, RZ ;  /* 0x000000f504007227 */ /* 0x000fe200078e00ff */
[----:B------:R-:W-:-:S02]  /*0800*/  LOP3.LUT R25, R242, 0x2e, RZ, 0xfc, !PT ;  /* 0x0000002ef2197812 */ /* 0x000fc400078efcff */
[----:B------:R-:W-:Y:S01]  /*0810*/  LOP3.LUT R26, R242, 0x30, RZ, 0xfc, !PT ;  /* 0x00000030f21a7812 */ /* 0x000fe200078efcff */
[----:B------:R-:W-:Y:S01]  /*0820*/  IMAD.HI.U32 R5, R4, R247, RZ ;  /* 0x000000f704057227 */ /* 0x000fe200078e00ff */
[C---:B------:R-:W-:Y:S02]  /*0830*/  LOP3.LUT R27, R242.reuse, 0x32, RZ, 0xfc, !PT ;  /* 0x00000032f21b7812 */ /* 0x040fe400078efcff */
[C---:B------:R-:W-:Y:S01]  /*0840*/  LOP3.LUT R29, R242.reuse, 0x36, RZ, 0xfc, !PT ;  /* 0x00000036f21d7812 */ /* 0x040fe200078efcff */
[----:B------:R-:W-:Y:S01]  /*0850*/  IMAD.MOV R0, RZ, RZ, -R0 ;  /* 0x000000ffff007224 */ /* 0x000fe200078e0a00 */
[----:B------:R-:W-:Y:S01]  /*0860*/  LOP3.LUT R28, R242, 0x34, RZ, 0xfc, !PT ;  /* 0x00000034f21c7812 */ /* 0x000fe200078efcff */
[----:B------:R-:W-:Y:S01]  /*0870*/  IMAD R7, R2, R7, R6 ;  /* 0x0000000702077224 */ /* 0x000fe200078e0206 */
[----:B------:R-:W-:Y:S01]  /*0880*/  IABS R24, R29 ;  /* 0x0000001d00187213 */ /* 0x000fe20000000000 */
[----:B------:R-:W-:Y:S01]  /*0890*/  VIADD R14, R11, 0x180 ;  /* 0x000001800b0e7836 */ /* 0x000fe20000000000 */
[----:B------:R-:W-:Y:S01]  /*08a0*/  IABS R23, R28 ;  /* 0x0000001c00177213 */ /* 0x000fe20000000000 */
[----:B------:R-:W-:Y:S01]  /*08b0*/  IMAD.HI.U32 R6, R3, R250, RZ ;  /* 0x000000fa03067227 */ /* 0x000fe200078e00ff */
[----:B------:R-:W-:-:S02]  /*08c0*/  LOP3.LUT R30, R242, 0x38, RZ, 0xfc, !PT ;  /* 0x00000038f21e7812 */ /* 0x000fc400078efcff */
[----:B-1----:R-:W-:Y:S01]  /*08d0*/  IABS R16, R14 ;  /* 0x0000000e00107213 */ /* 0x002fe20000000000 */
[----:B------:R-:W-:Y:S01]  /*08e0*/  IMAD.MOV R5, RZ, RZ, -R5 ;  /* 0x000000ffff057224 */ /* 0x000fe200078e0a05 */
[----:B------:R-:W-:Y:S01]  /*08f0*/  LOP3.LUT R31, R242, 0x3a, RZ, 0xfc, !PT ;  /* 0x0000003af21f7812 */ /* 0x000fe200078efcff */
[----:B------:R-:W-:Y:S01]  /*0900*/  IMAD R245, R8, R0, R245 ;  /* 0x0000000008f57224 */ /* 0x000fe200078e02f5 */
[C---:B------:R-:W-:Y:S01]  /*0910*/  LOP3.LUT R0, R242.reuse, 0x2, RZ, 0xfc, !PT ;  /* 0x00000002f2007812 */ /* 0x040fe200078efcff */
[----:B------:R-:W-:Y:S01]  /*0920*/  VIADD R13, R11, 0x100 ;  /* 0x000001000b0d7836 */ /* 0x000fe20000000000 */
[----:B------:R-:W-:Y:S01]  /*0930*/  LOP3.LUT R33, R242, 0x46, RZ, 0xfc, !PT ;  /* 0x00000046f2217812 */ /* 0x000fe200078efcff */
[----:B------:R-:W-:Y:S01]  /*0940*/  IMAD.MOV R15, RZ, RZ, -R6 ;  /* 0x000000ffff0f7224 */ /* 0x000fe200078e0a06 */
[C---:B------:R-:W-:Y:S01]  /*0950*/  ISETP.GT.U32.AND P0, PT, R8.reuse, R245, PT ;  /* 0x000000f50800720c */ /* 0x040fe20003f04070 */
[----:B------:R-:W-:Y:S01]  /*0960*/  IMAD R247, R8, R5, R247 ;  /* 0x0000000508f77224 */ /* 0x000fe200078e02f7 */
[----:B------:R-:W-:Y:S01]  /*0970*/  IABS R9, R13 ;  /* 0x0000000d00097213 */ /* 0x000fe20000000000 */
[----:B------:R-:W-:Y:S01]  /*0980*/  IMAD R250, R2, R15, R250 ;  /* 0x0000000f02fa7224 */ /* 0x000fe200078e02fa */
[----:B------:R-:W-:Y:S01]  /*0990*/  IABS R5, R0 ;  /* 0x0000000000057213 */ /* 0x000fe20000000000 */
[----:B------:R-:W-:Y:S01]  /*09a0*/  IMAD.MOV.U32 R15, RZ, RZ, R16 ;  /* 0x000000ffff0f7224 */ /* 0x000fe200078e0010 */
[----:B------:R-:W-:Y:S01]  /*09b0*/  ISETP.GT.U32.AND P5, PT, R8, R247, PT ;  /* 0x000000f70800720c */ /* 0x000fe20003fa4070 */
[----:B------:R-:W-:Y:S01]  /*09c0*/  IMAD.HI.U32 R6, R4, R9, RZ ;  /* 0x0000000904067227 */ /* 0x000fe200078e00ff */
[----:B------:R-:W-:Y:S01]  /*09d0*/  LOP3.LUT R16, R242, 0x6, RZ, 0xfc, !PT ;  /* 0x00000006f2107812 */ /* 0x000fe200078efcff */
[----:B------:R-:W-:Y:S01]  /*09e0*/  STL [R1+0x3254], R13 ;  /* 0x0032540d01007387 */ /* 0x000fe20000100800 */
[----:B------:R-:W-:Y:S01]  /*09f0*/  ISETP.GT.U32.AND P3, PT, R2, R250, PT ;  /* 0x000000fa0200720c */ /* 0x000fe20003f64070 */
[----:B------:R-:W-:Y:S01]  /*0a00*/  IMAD.HI.U32 R4, R4, R15, RZ ;  /* 0x0000000f04047227 */ /* 0x000fe200078e00ff */
[----:B------:R-:W-:Y:S01]  /*0a10*/  ISETP.GE.AND P1, PT, R0, RZ, PT ;  /* 0x000000ff0000720c */ /* 0x000fe20003f26270 */
[----:B------:R-:W-:Y:S01]  /*0a20*/  STL [R1+0x3258], R11 ;  /* 0x0032580b01007387 */ /* 0x000fe20000100800 */
[C---:B------:R-:W-:Y:S01]  /*0a30*/  LOP3.LUT R35, R242.reuse, 0x48, RZ, 0xfc, !PT ;  /* 0x00000048f2237812 */ /* 0x040fe200078efcff */
[----:B------:R-:W-:Y:S01]  /*0a40*/  IMAD.MOV R6, RZ, RZ, -R6 ;  /* 0x000000ffff067224 */ /* 0x000fe200078e0a06 */
[----:B------:R-:W-:Y:S01]  /*0a50*/  LOP3.LUT R36, R242, 0x4a, RZ, 0xfc, !PT ;  /* 0x0000004af2247812 */ /* 0x000fe200078efcff */
[----:B------:R-:W-:Y:S01]  /*0a60*/  IMAD.MOV R4, RZ, RZ, -R4 ;  /* 0x000000ffff047224 */ /* 0x000fe200078e0a04 */
[----:B------:R-:W-:Y:S01]  /*0a70*/  STL [R1+0x325c], R14 ;  /* 0x00325c0e01007387 */ /* 0x000fe20000100800 */
[--C-:B------:R-:W-:Y:S01]  /*0a80*/  @!P0 IMAD.IADD R245, R245, 0x1, -R8.reuse ;  /* 0x00000001f5f58824 */ /* 0x100fe200078e0a08 */
[----:B------:R-:W-:Y:S01]  /*0a90*/  ISETP.GT.U32.AND P0, PT, R2, R7, PT ;  /* 0x000000070200720c */ /* 0x000fe20003f04070 */
[----:B------:R-:W-:Y:S01]  /*0aa0*/  IMAD R246, R8, R6, R9 ;  /* 0x0000000608f67224 */ /* 0x000fe200078e0209 */
[----:B------:R-:W-:Y:S01]  /*0ab0*/  LOP3.LUT R6, R242, 0x4, RZ, 0xfc, !PT ;  /* 0x00000004f2067812 */ /* 0x000fe200078efcff */
[C---:B------:R-:W-:Y:S01]  /*0ac0*/  IMAD R248, R8.reuse, R4, R15 ;  /* 0x0000000408f87224 */ /* 0x040fe200078e020f */
[----:B------:R-:W-:Y:S01]  /*0ad0*/  IABS R15, R16 ;  /* 0x00000010000f7213 */ /* 0x000fe20000000000 */
[----:B------:R-:W-:Y:S01]  /*0ae0*/  @!P5 IMAD.IADD R247, R247, 0x1, -R8 ;  /* 0x00000001f7f7d824 */ /* 0x000fe200078e0a08 */
[C---:B------:R-:W-:Y:S01]  /*0af0*/  ISETP.GT.U32.AND P5, PT, R8.reuse, R245, PT ;  /* 0x000000f50800720c */ /* 0x040fe20003fa4070 */
[----:B------:R-:W-:Y:S01]  /*0b00*/  IMAD.HI.U32 R0, R3, R5, RZ ;  /* 0x0000000503007227 */ /* 0x000fe200078e00ff */
[----:B------:R-:W-:-:S02]  /*0b10*/  ISETP.GT.U32.AND P6, PT, R8, R246, PT ;  /* 0x000000f60800720c */ /* 0x000fc40003fc4070 */
[----:B------:R-:W-:Y:S01]  /*0b20*/  ISETP.GT.U32.AND P4, PT, R8, R248, PT ;  /* 0x000000f80800720c */ /* 0x000fe20003f84070 */
[----:B------:R-:W-:Y:S01]  /*0b30*/  IMAD.HI.U32 R4, R3, R15, RZ ;  /* 0x0000000f03047227 */ /* 0x000fe200078e00ff */
[----:B------:R-:W-:Y:S02]  /*0b40*/  IABS R9, R6 ;  /* 0x0000000600097213 */ /* 0x000fe40000000000 */
[----:B------:R-:W-:Y:S01]  /*0b50*/  LOP3.LUT R37, R242, 0x4c, RZ, 0xfc, !PT ;  /* 0x0000004cf2257812 */ /* 0x000fe200078efcff */
[----:B------:R-:W-:Y:S01]  /*0b60*/  @!P0 IMAD.IADD R7, R7, 0x1, -R2 ;  /* 0x0000000107078824 */ /* 0x000fe200078e0a02 */
[----:B------:R-:W-:Y:S01]  /*0b70*/  IABS R32, R36 ;  /* 0x0000002400207213 */ /* 0x000fe20000000000 */
[----:B------:R-:W-:Y:S01]  /*0b80*/  IMAD.MOV R0, RZ, RZ, -R0 ;  /* 0x000000ffff007224 */ /* 0x000fe200078e0a00 */
[----:B------:R-:W-:Y:S01]  /*0b90*/  IABS R34, R37 ;  /* 0x0000002500227213 */ /* 0x000fe20000000000 */
[--C-:B------:R-:W-:Y:S01]  /*0ba0*/  @!P5 IMAD.IADD R245, R245, 0x1, -R8.reuse ;  /* 0x00000001f5f5d824 */ /* 0x100fe200078e0a08 */
[----:B------:R-:W-:Y:S01]  /*0bb0*/  ISETP.GT.U32.AND P5, PT, R2, R7, PT ;  /* 0x000000070200720c */ /* 0x000fe20003fa4070 */
[--C-:B------:R-:W-:Y:S01]  /*0bc0*/  @!P6 IMAD.IADD R246, R246, 0x1, -R8.reuse ;  /* 0x00000001f6f6e824 */ /* 0x100fe200078e0a08 */
[----:B------:R-:W-:Y:S01]  /*0bd0*/  ISETP.GT.U32.AND P6, PT, R8, R247, PT ;  /* 0x000000f70800720c */ /* 0x000fe20003fc4070 */
[----:B------:R-:W-:Y:S01]  /*0be0*/  @!P4 IMAD.IADD R248, R248, 0x1, -R8 ;  /* 0x00000001f8f8c824 */ /* 0x000fe200078e0a08 */
[----:B------:R-:W-:Y:S01]  /*0bf0*/  STL [R1+0x3224], R245 ;  /* 0x003224f501007387 */ /* 0x000fe20000100800 */
[----:B------:R-:W-:Y:S01]  /*0c00*/  @!P3 IMAD.IADD R250, R250, 0x1, -R2 ;  /* 0x00000001fafab824 */ /* 0x000fe200078e0a02 */
[C---:B------:R-:W-:Y:S01]  /*0c10*/  ISETP.GT.U32.AND P4, PT, R8.reuse, R246, PT ;  /* 0x000000f60800720c */ /* 0x040fe20003f84070 */
[----:B------:R-:W-:Y:S01]  /*0c20*/  IMAD.MOV R4, RZ, RZ, -R4 ;  /* 0x000000ffff047224 */ /* 0x000fe200078e0a04 */
[----:B------:R-:W-:Y:S01]  /*0c30*/  ISETP.GT.U32.AND P3, PT, R8, R248, PT ;  /* 0x000000f80800720c */ /* 0x000fe20003f64070 */
[C---:B------:R-:W-:Y:S01]  /*0c40*/  IMAD R5, R2.reuse, R0, R5 ;  /* 0x0000000002057224 */ /* 0x040fe200078e0205 */
[----:B------:R-:W-:Y:S01]  /*0c50*/  ISETP.GT.U32.AND P0, PT, R2, R250, PT ;  /* 0x000000fa0200720c */ /* 0x000fe20003f04070 */
[----:B------:R-:W-:Y:S01]  /*0c60*/  IMAD.HI.U32 R0, R3, R9, RZ ;  /* 0x0000000903007227 */ /* 0x000fe200078e00ff */
[----:B------:R-:W-:-:S02]  /*0c70*/  LOP3.LUT R39, R242, 0x52, RZ, 0xfc, !PT ;  /* 0x00000052f2277812 */ /* 0x000fc400078efcff */
[----:B------:R-:W-:Y:S01]  /*0c80*/  LOP3.LUT R40, R242, 0x54, RZ, 0xfc, !PT ;  /* 0x00000054f2287812 */ /* 0x000fe200078efcff */
[----:B------:R-:W-:Y:S01]  /*0c90*/  IMAD R15, R2, R4, R15 ;  /* 0x00000004020f7224 */ /* 0x000fe200078e020f */
[C---:B------:R-:W-:Y:S01]  /*0ca0*/  LOP3.LUT R41, R242.reuse, 0x56, RZ, 0xfc, !PT ;  /* 0x00000056f2297812 */ /* 0x040fe200078efcff */
[----:B------:R-:W-:Y:S01]  /*0cb0*/  IMAD.MOV R0, RZ, RZ, -R0 ;  /* 0x000000ffff007224 */ /* 0x000fe200078e0a00 */
[----:B------:R-:W-:Y:S01]  /*0cc0*/  LOP3.LUT R42, R242, 0x58, RZ, 0xfc, !PT ;  /* 0x00000058f22a7812 */ /* 0x000fe200078efcff */
[----:B------:R-:W-:Y:S01]  /*0cd0*/  @!P5 IMAD.IADD R7, R7, 0x1, -R2 ;  /* 0x000000010707d824 */ /* 0x000fe200078e0a02 */
[C---:B------:R-:W-:Y:S01]  /*0ce0*/  ISETP.GT.U32.AND P5, PT, R2.reuse, R15, PT ;  /* 0x0000000f0200720c */ /* 0x040fe20003fa4070 */
[C---:B------:R-:W-:Y:S01]  /*0cf0*/  IMAD R9, R2.reuse, R0, R9 ;  /* 0x0000000002097224 */ /* 0x040fe200078e0209 */
[----:B------:R-:W-:Y:S01]  /*0d00*/  IABS R38, R41 ;  /* 0x0000002900267213 */ /* 0x000fe20000000000 */
[--C-:B------:R-:W-:Y:S01]  /*0d10*/  @!P6 IMAD.IADD R247, R247, 0x1, -R8.reuse ;  /* 0x00000001f7f7e824 */ /* 0x100fe200078e0a08 */
[----:B------:R-:W-:Y:S01]  /*0d20*/  ISETP.GT.U32.AND P6, PT, R2, R5, PT ;  /* 0x000000050200720c */ /* 0x000fe20003fc4070 */
[--C-:B------:R-:W-:Y:S01]  /*0d30*/  @!P3 IMAD.IADD R248, R248, 0x1, -R8.reuse ;  /* 0x00000001f8f8b824 */ /* 0x100fe200078e0a08 */
[----:B------:R-:W-:Y:S01]  /*0d40*/  ISETP.GT.U32.AND P3, PT, R2, R9, PT ;  /* 0x000000090200720c */ /* 0x000fe20003f64070 */
[----:B------:R-:W-:Y:S01]  /*0d50*/  @!P4 IMAD.IADD R246, R246, 0x1, -R8 ;  /* 0x00000001f6f6c824 */ /* 0x000fe200078e0a08 */
[----:B------:R-:W-:Y:S01]  /*0d60*/  LOP3.LUT R8, R242, 0xa, RZ, 0xfc, !PT ;  /* 0x0000000af2087812 */ /* 0x000fe200078efcff */
[----:B------:R-:W-:Y:S01]  /*0d70*/  IMAD.HI.U32 R0, R3, R17, RZ ;  /* 0x0000001103007227 */ /* 0x000fe200078e00ff */
[----:B------:R-:W-:Y:S01]  /*0d80*/  STL [R1+0x3228], R247 ;  /* 0x003228f701007387 */ /* 0x000fe20000100800 */
[----:B------:R-:W-:-:S02]  /*0d90*/  ISETP.GE.AND P4, PT, R6, RZ, PT ;  /* 0x000000ff0600720c */ /* 0x000fc40003f86270 */
[--C-:B------:R-:W-:Y:S01]  /*0da0*/  @!P0 IMAD.IADD R250, R250, 0x1, -R2.reuse ;  /* 0x00000001fafa8824 */ /* 0x100fe200078e0a02 */
[----:B------:R-:W-:Y:S01]  /*0db0*/  IABS R4, R8 ;  /* 0x0000000800047213 */ /* 0x000fe20000000000 */
[----:B------:R-:W-:Y:S01]  /*0dc0*/  @!P5 IMAD.IADD R15, R15, 0x1, -R2 ;  /* 0x000000010f0fd824 */ /* 0x000fe200078e0a02 */
[----:B------:R-:W-:Y:S01]  /*0dd0*/  STL [R1+0x322c], R246 ;  /* 0x00322cf601007387 */ /* 0x000fe20000100800 */
[----:B------:R-:W-:Y:S01]  /*0de0*/  IMAD.MOV R0, RZ, RZ, -R0 ;  /* 0x000000ffff007224 */ /* 0x000fe200078e0a00 */
[----:B------:R-:W-:Y:S01]  /*0df0*/  ISETP.GE.AND P0, PT, R16, RZ, PT ;  /* 0x000000ff1000720c */ /* 0x000fe20003f06270 */
[----:B------:R-:W-:Y:S01]  /*0e00*/  @!P6 IMAD.IADD R5, R5, 0x1, -R2 ;  /* 0x000000010505e824 */ /* 0x000fe200078e0a02 */
[C---:B------:R-:W-:Y:S01]  /*0e10*/  ISETP.GT.U32.AND P5, PT, R2.reuse, R15, PT ;  /* 0x0000000f0200720c */ /* 0x040fe20003fa4070 */
[----:B------:R-:W-:Y:S01]  /*0e20*/  @!P2 IMAD.MOV R250, RZ, RZ, -R250 ;  /* 0x000000fffffaa224 */ /* 0x000fe200078e0afa */
[----:B------:R-:W-:Y:S01]  /*0e30*/  STL [R1+0x3230], R248 ;  /* 0x003230f801007387 */ /* 0x000fe20000100800 */
[----:B------:R-:W-:Y:S01]  /*0e40*/  IMAD R17, R2, R0, R17 ;  /* 0x0000000002117224 */ /* 0x000fe200078e0211 */
[----:B------:R-:W-:Y:S01]  /*0e50*/  ISETP.GE.AND P6, PT, R242, RZ, PT ;  /* 0x000000fff200720c */ /* 0x000fe20003fc6270 */
[----:B------:R-:W-:Y:S01]  /*0e60*/  @!P3 IMAD.IADD R9, R9, 0x1, -R2 ;  /* 0x000000010909b824 */ /* 0x000fe200078e0a02 */
[----:B------:R-:W-:Y:S01]  /*0e70*/  ISETP.GT.U32.AND P3, PT, R2, R5, PT ;  /* 0x000000050200720c */ /* 0x000fe20003f64070 */
[----:B------:R-:W-:Y:S01]  /*0e80*/  IMAD.HI.U32 R0, R3, R4, RZ ;  /* 0x0000000403007227 */ /* 0x000fe200078e00ff */
[----:B------:R1:W-:Y:S01]  /*0e90*/  STL [R1+0x324c], R250 ;  /* 0x00324cfa01007387 */ /* 0x0003e20000100800 */
[----:B------:R-:W-:-:S02]  /*0ea0*/  LOP3.LUT R16, R242, 0xc, RZ, 0xfc, !PT ;  /* 0x0000000cf2107812 */ /* 0x000fc400078efcff */
[----:B------:R-:W-:Y:S02]  /*0eb0*/  ISETP.GT.U32.AND P2, PT, R2, R9, PT ;  /* 0x000000090200720c */ /* 0x000fe40003f44070 */
[----:B------:R-:W-:Y:S01]  /*0ec0*/  @!P5 IMAD.IADD R15, R15, 0x1, -R2 ;  /* 0x000000010f0fd824 */ /* 0x000fe200078e0a02 */
[----:B------:R-:W-:Y:S02]  /*0ed0*/  IABS R6, R16 ;  /* 0x0000001000067213 */ /* 0x000fe40000000000 */
[C---:B------:R-:W-:Y:S01]  /*0ee0*/  LOP3.LUT R43, R242.reuse, 0x5a, RZ, 0xfc, !PT ;  /* 0x0000005af22b7812 */ /* 0x040fe200078efcff */
[----:B-1----:R-:W-:Y:S01]  /*0ef0*/  IMAD.MOV.U32 R250, RZ, RZ, R7 ;  /* 0x000000fffffa7224 */ /* 0x002fe200078e0007 */
[C---:B------:R-:W-:Y:S01]  /*0f00*/  LOP3.LUT R44, R242.reuse, 0x5c, RZ, 0xfc, !PT ;  /* 0x0000005cf22c7812 */ /* 0x040fe200078efcff */
[----:B------:R-:W-:Y:S01]  /*0f10*/  IMAD.MOV R7, RZ, RZ, -R0 ;  /* 0x000000ffff077224 */ /* 0x000fe200078e0a00 */
[----:B------:R-:W-:Y:S01]  /*0f20*/  LOP3.LUT R45, R242, 0x5e, RZ, 0xfc, !PT ;  /* 0x0000005ef22d7812 */ /* 0x000fe200078efcff */
[----:B------:R-:W-:Y:S01]  /*0f30*/  @!P3 IMAD.IADD R5, R5, 0x1, -R2 ;  /* 0x000000010505b824 */ /* 0x000fe200078e0a02 */
[C---:B------:R-:W-:Y:S01]  /*0f40*/  ISETP.GT.U32.AND P3, PT, R2.reuse, R17, PT ;  /* 0x000000110200720c */ /* 0x040fe20003f64070 */
[----:B------:R-:W-:Y:S01]  /*0f50*/  IMAD R7, R2, R7, R4 ;  /* 0x0000000702077224 */ /* 0x000fe200078e0204 */
[----:B------:R-:W-:Y:S01]  /*0f60*/  IABS R4, R19 ;  /* 0x0000001300047213 */ /* 0x000fe20000000000 */
[----:B------:R-:W-:Y:S01]  /*0f70*/  @!P6 IMAD.MOV R250, RZ, RZ, -R250 ;  /* 0x000000fffffae224 */ /* 0x000fe200078e0afa */
[----:B------:R-:W-:Y:S01]  /*0f80*/  ISETP.GE.AND P6, PT, R18, RZ, PT ;  /* 0x000000ff1200720c */ /* 0x000fe20003fc6270 */
[--C-:B------:R-:W-:Y:S01]  /*0f90*/  @!P2 IMAD.IADD R9, R9, 0x1, -R2.reuse ;  /* 0x000000010909a824 */ /* 0x100fe200078e0a02 */
[----:B------:R-:W-:Y:S01]  /*0fa0*/  ISETP.GT.U32.AND P5, PT, R2, R7, PT ;  /* 0x000000070200720c */ /* 0x000fe20003fa4070 */
[----:B------:R-:W-:Y:S01]  /*0fb0*/  IMAD.MOV.U32 R10, RZ, RZ, R5 ;  /* 0x000000ffff0a7224 */ /* 0x000fe200078e0005 */
[----:B------:R-:W-:Y:S01]  /*0fc0*/  LOP3.LUT R18, R242, 0xe, RZ, 0xfc, !PT ;  /* 0x0000000ef2127812 */ /* 0x000fe200078efcff */
[----:B------:R-:W-:Y:S01]  /*0fd0*/  IMAD.HI.U32 R0, R3, R6, RZ ;  /* 0x0000000603007227 */ /* 0x000fe200078e00ff */
[----:B------:R-:W-:Y:S01]  /*0fe0*/  ISETP.GE.AND P2, PT, R8, RZ, PT ;  /* 0x000000ff0800720c */ /* 0x000fe20003f46270 */
[----:B------:R-:W-:Y:S01]  /*0ff0*/  STL [R1+0x3260], R250 ;  /* 0x003260fa01007387 */ /* 0x000fe20000100800 */
[----:B------:R-:W-:Y:S01]  /*1000*/  IABS R8, R18 ;  /* 0x0000001200087213 */ /* 0x000fe20000000000 */
[----:B------:R-:W-:Y:S01]  /*1010*/  @!P3 IMAD.IADD R17, R17, 0x1, -R2 ;  /* 0x000000011111b824 */ /* 0x000fe200078e0a02 */
[----:B------:R-:W-:Y:S01]  /*1020*/  ISETP.GE.AND P3, PT, R16, RZ, PT ;  /* 0x000000ff1000720c */ /* 0x000fe20003f66270 */
[----:B------:R-:W-:Y:S01]  /*1030*/  @!P1 IMAD.MOV R10, RZ, RZ, -R10 ;  /* 0x000000ffff0a9224 */ /* 0x000fe200078e0a0a */
[----:B------:R-:W-:Y:S01]  /*1040*/  LOP3.LUT R16, R242, 0x14, RZ, 0xfc, !PT ;  /* 0x00000014f2107812 */ /* 0x000fe200078efcff */
[----:B------:R-:W-:Y:S01]  /*1050*/  @!P4 IMAD.MOV R9, RZ, RZ, -R9 ;  /* 0x000000ffff09c224 */ /* 0x000fe200078e0a09 */
[----:B------:R-:W-:Y:S01]  /*1060*/  ISETP.GT.U32.AND P1, PT, R2, R17, PT ;  /* 0x000000110200720c */ /* 0x000fe20003f24070 */
[----:B------:R-:W-:Y:S01]  /*1070*/  @!P5 IMAD.IADD R7, R7, 0x1, -R2 ;  /* 0x000000010707d824 */ /* 0x000fe200078e0a02 */
[----:B------:R1:W-:Y:S01]  /*1080*/  STL [R1+0x38], R10 ;  /* 0x0000380a01007387 */ /* 0x0003e20000100800 */
[----:B------:R-:W-:Y:S01]  /*1090*/  IMAD.MOV R5, RZ, RZ, -R0 ;  /* 0x000000ffff057224 */ /* 0x000fe200078e0a00 */
[----:B------:R-:W-:Y:S01]  /*10a0*/  LOP3.LUT R46, R242, 0x60, RZ, 0xfc, !PT ;  /* 0x00000060f22e7812 */ /* 0x000fe200078efcff */
[C---:B------:R-:W-:Y:S01]  /*10b0*/  IMAD.HI.U32 R0, R3.reuse, R8, RZ ;  /* 0x0000000803007227 */ /* 0x040fe200078e00ff */
[----:B------:R-:W-:Y:S01]  /*10c0*/  ISETP.GT.U32.AND P5, PT, R2, R7, PT ;  /* 0x000000070200720c */ /* 0x000fe20003fa4070 */
[----:B------:R2:W-:Y:S01]  /*10d0*/  STL [R1+0x34], R9 ;  /* 0x0000340901007387 */ /* 0x0005e20000100800 */
[----:B------:R-:W-:Y:S01]  /*10e0*/  LOP3.LUT R52, R242, 0x68, RZ, 0xfc, !PT ;  /* 0x00000068f2347812 */ /* 0x000fe200078efcff */
[----:B------:R-:W-:Y:S01]  /*10f0*/  IMAD R5, R2, R5, R6 ;  /* 0x0000000502057224 */ /* 0x000fe200078e0206 */
[----:B------:R-:W-:Y:S01]  /*1100*/  LOP3.LUT R49, R242, 0x66, RZ, 0xfc, !PT ;  /* 0x00000066f2317812 */ /* 0x000fe200078efcff */
[----:B------:R-:W-:Y:S01]  /*1110*/  IMAD.MOV.U32 R6, RZ, RZ, R4 ;  /* 0x000000ffff067224 */ /* 0x000fe200078e0004 */
[----:B------:R-:W-:Y:S01]  /*1120*/  IABS R48, R52 ;  /* 0x0000003400307213 */ /* 0x000fe20000000000 */
[----:B-1----:R-:W-:Y:S01]  /*1130*/  IMAD.MOV.U32 R10, RZ, RZ, R15 ;  /* 0x000000ffff0a7224 */ /* 0x002fe200078e000f */
[----:B------:R-:W-:Y:S01]  /*1140*/  ISETP.GT.U32.AND P4, PT, R2, R5, PT ;  /* 0x000000050200720c */ /* 0x000fe20003f84070 */
[----:B------:R-:W-:Y:S01]  /*1150*/  IMAD.HI.U32 R4, R3, R6, RZ ;  /* 0x0000000603047227 */ /* 0x000fe200078e00ff */
[----:B------:R-:W-:-:S02]  /*1160*/  LOP3.LUT R53, R242, 0x6a, RZ, 0xfc, !PT ;  /* 0x0000006af2357812 */ /* 0x000fc400078efcff */
[C---:B------:R-:W-:Y:S01]  /*1170*/  LOP3.LUT R54, R242.reuse, 0x6c, RZ, 0xfc, !PT ;  /* 0x0000006cf2367812 */ /* 0x040fe200078efcff */
[----:B--2---:R-:W-:Y:S01]  /*1180*/  IMAD.MOV R9, RZ, RZ, -R0 ;  /* 0x000000ffff097224 */ /* 0x004fe200078e0a00 */
[----:B------:R-:W-:Y:S01]  /*1190*/  LOP3.LUT R55, R242, 0x6e, RZ, 0xfc, !PT ;  /* 0x0000006ef2377812 */ /* 0x000fe200078efcff */
[----:B------:R-:W-:Y:S01]  /*11a0*/  @!P0 IMAD.MOV R10, RZ, RZ, -R10 ;  /* 0x000000ffff0a8224 */ /* 0x000fe200078e0a0a */
[----:B------:R-:W-:Y:S01]  /*11b0*/  ISETP.GE.AND P0, PT, R18, RZ, PT ;  /* 0x000000ff1200720c */ /* 0x000fe20003f06270 */
[C---:B------:R-:W-:Y:S01]  /*11c0*/  IMAD R9, R2.reuse, R9, R8 ;  /* 0x0000000902097224 */ /* 0x040fe200078e0208 */
[----:B------:R-:W-:Y:S01]  /*11d0*/  IABS R8, R16 ;  /* 0x0000001000087213 */ /* 0x000fe20000000000 */
[----:B------:R-:W-:Y:S01]  /*11e0*/  @!P5 IMAD.IADD R7, R7, 0x1, -R2 ;  /* 0x000000010707d824 */ /* 0x000fe200078e0a02 */
[----:B------:R1:W-:Y:S01]  /*11f0*/  STL [R1+0x30], R10 ;  /* 0x0000300a01007387 */ /* 0x0003e20000100800 */
[----:B------:R-:W-:Y:S01]  /*1200*/  IMAD.MOV R15, RZ, RZ, -R4 ;  /* 0x000000ffff0f7224 */ /* 0x000fe200078e0a04 */
[----:B------:R-:W-:Y:S01]  /*1210*/  ISETP.GT.U32.AND P5, PT, R2, R9, PT ;  /* 0x000000090200720c */ /* 0x000fe20003fa4070 */
[----:B------:R-:W-:Y:S01]  /*1220*/  @!P1 IMAD.IADD R17, R17, 0x1, -R2 ;  /* 0x0000000111119824 */ /* 0x000fe200078e0a02 */
[----:B------:R-:W-:Y:S01]  /*1230*/  LOP3.LUT R4, R242, 0x12, RZ, 0xfc, !PT ;  /* 0x00000012f2047812 */ /* 0x000fe200078efcff */
[----:B------:R-:W-:Y:S01]  /*1240*/  IMAD R15, R2, R15, R6 ;  /* 0x0000000f020f7224 */ /* 0x000fe200078e0206 */
[----:B------:R-:W-:Y:S01]  /*1250*/  LOP3.LUT R18, R242, 0x16, RZ, 0xfc, !PT ;  /* 0x00000016f2127812 */ /* 0x000fe200078efcff */
[----:B------:R-:W-:Y:S01]  /*1260*/  @!P4 IMAD.IADD R5, R5, 0x1, -R2 ;  /* 0x000000010505c824 */ /* 0x000fe200078e0a02 */
[----:B------:R-:W-:Y:S01]  /*1270*/  IABS R6, R4 ;  /* 0x0000000400067213 */ /* 0x000fe20000000000 */
[----:B------:R-:W-:Y:S01]  /*1280*/  IMAD.MOV.U32 R11, RZ, RZ, R7 ;  /* 0x000000ffff0b7224 */ /* 0x000fe200078e0007 */
[----:B------:R-:W-:Y:S01]  /*1290*/  ISETP.GE.AND P1, PT, R19, RZ, PT ;  /* 0x000000ff1300720c */ /* 0x000fe20003f26270 */
[----:B-1----:R-:W-:Y:S01]  /*12a0*/  IMAD.MOV.U32 R10, RZ, RZ, R17 ;  /* 0x000000ffff0a7224 */ /* 0x002fe200078e0011 */
[----:B------:R-:W-:Y:S01]  /*12b0*/  ISETP.GT.U32.AND P4, PT, R2, R5, PT ;  /* 0x000000050200720c */ /* 0x000fe20003f84070 */
[----:B------:R-:W-:Y:S01]  /*12c0*/  IMAD.HI.U32 R0, R3, R6, RZ ;  /* 0x0000000603007227 */ /* 0x000fe200078e00ff */
[----:B------:R-:W-:-:S02]  /*12d0*/  IABS R17, R18 ;  /* 0x0000001200117213 */ /* 0x000fc40000000000 */
[----:B------:R-:W-:Y:S01]  /*12e0*/  LOP3.LUT R19, R242, 0x1a, RZ, 0xfc, !PT ;  /* 0x0000001af2137812 */ /* 0x000fe200078efcff */
[----:B------:R-:W-:Y:S01]  /*12f0*/  @!P6 IMAD.MOV R10, RZ, RZ, -R10 ;  /* 0x000000ffff0ae224 */ /* 0x000fe200078e0a0a */
[----:B------:R-:W-:Y:S01]  /*1300*/  ISETP.GT.U32.AND P6, PT, R2, R15, PT ;  /* 0x0000000f0200720c */ /* 0x000fe20003fc4070 */
[----:B------:R-:W-:Y:S01]  /*1310*/  @!P5 IMAD.IADD R9, R9, 0x1, -R2 ;  /* 0x000000010909d824 */ /* 0x000fe200078e0a02 */
[----:B------:R-:W-:Y:S01]  /*1320*/  LOP3.LUT R56, R242, 0x70, RZ, 0xfc, !PT ;  /* 0x00000070f2387812 */ /* 0x000fe200078efcff */
[----:B------:R-:W-:Y:S01]  /*1330*/  IMAD.MOV R7, RZ, RZ, -R0 ;  /* 0x000000ffff077224 */ /* 0x000fe200078e0a00 */
[----:B------:R1:W-:Y:S01]  /*1340*/  STL [R1+0x3264], R10 ;  /* 0x0032640a01007387 */ /* 0x0003e20000100800 */
[----:B------:R-:W-:Y:S01]  /*1350*/  IMAD.HI.U32 R0, R3, R8, RZ ;  /* 0x0000000803007227 */ /* 0x000fe200078e00ff */
[----:B------:R-:W-:Y:S02]  /*1360*/  ISETP.GT.U32.AND P5, PT, R2, R9, PT ;  /* 0x000000090200720c */ /* 0x000fe40003fa4070 */
[----:B------:R-:W-:Y:S01]  /*1370*/  IABS R50, R55 ;  /* 0x0000003700327213 */ /* 0x000fe20000000000 */
[----:B------:R-:W-:Y:S01]  /*1380*/  @!P4 IMAD.IADD R5, R5, 0x1, -R2 ;  /* 0x000000010505c824 */ /* 0x000fe200078e0a02 */
[----:B------:R-:W-:Y:S01]  /*1390*/  ISETP.GE.AND P4, PT, R16, RZ, PT ;  /* 0x000000ff1000720c */ /* 0x000fe20003f86270 */
[----:B------:R-:W-:Y:S01]  /*13a0*/  IMAD R7, R2, R7, R6 ;  /* 0x0000000702077224 */ /* 0x000fe200078e0206 */
[----:B------:R-:W-:Y:S01]  /*13b0*/  IABS R16, R20 ;  /* 0x0000001400107213 */ /* 0x000fe20000000000 */
[--C-:B------:R-:W-:Y:S01]  /*13c0*/  @!P6 IMAD.IADD R15, R15, 0x1, -R2.reuse ;  /* 0x000000010f0fe824 */ /* 0x100fe200078e0a02 */
[----:B------:R-:W-:Y:S01]  /*13d0*/  IABS R51, R56 ;  /* 0x0000003800337213 */ /* 0x000fe20000000000 */
[----:B-1----:R-:W-:Y:S01]  /*13e0*/  IMAD.MOV.U32 R10, RZ, RZ, R5 ;  /* 0x000000ffff0a7224 */ /* 0x002fe200078e0005 */
[----:B------:R-:W-:Y:S01]  /*13f0*/  LOP3.LUT R63, R242, 0x80, RZ, 0xfc, !PT ;  /* 0x00000080f23f7812 */ /* 0x000fe200078efcff */
[----:B------:R-:W-:Y:S01]  /*1400*/  @!P2 IMAD.MOV R11, RZ, RZ, -R11 ;  /* 0x000000ffff0ba224 */ /* 0x000fe200078e0a0b */
[----:B------:R-:W-:Y:S01]  /*1410*/  ISETP.GT.U32.AND P6, PT, R2, R15, PT ;  /* 0x0000000f0200720c */ /* 0x000fe20003fc4070 */
[----:B------:R-:W-:Y:S01]  /*1420*/  @!P5 IMAD.IADD R9, R9, 0x1, -R2 ;  /* 0x000000010909d824 */ /* 0x000fe200078e0a02 */
[----:B------:R-:W-:Y:S01]  /*1430*/  ISETP.GE.AND P2, PT, R4, RZ, PT ;  /* 0x000000ff0400720c */ /* 0x000fe20003f46270 */
[----:B------:R-:W-:Y:S01]  /*1440*/  IMAD.MOV R5, RZ, RZ, -R0 ;  /* 0x000000ffff057224 */ /* 0x000fe200078e0a00 */
[----:B------:R-:W-:Y:S01]  /*1450*/  STL [R1+0x28], R11 ;  /* 0x0000280b01007387 */ /* 0x000fe20000100800 */
[----:B------:R-:W-:Y:S01]  /*1460*/  IMAD.MOV.U32 R6, RZ, RZ, R9 ;  /* 0x000000ffff067224 */ /* 0x000fe200078e0009 */
[----:B------:R-:W-:Y:S01]  /*1470*/  ISETP.GT.U32.AND P5, PT, R2, R7, PT ;  /* 0x000000070200720c */ /* 0x000fe20003fa4070 */
[----:B------:R-:W-:Y:S01]  /*1480*/  IMAD.HI.U32 R4, R3, R17, RZ ;  /* 0x0000001103047227 */ /* 0x000fe200078e00ff */
[----:B------:R-:W-:-:S02]  /*1490*/  LOP3.LUT R0, R242, 0x18, RZ, 0xfc, !PT ;  /* 0x00000018f2007812 */ /* 0x000fc400078efcff */
[----:B------:R-:W-:Y:S01]  /*14a0*/  LOP3.LUT R62, R242, 0x7e, RZ, 0xfc, !PT ;  /* 0x0000007ef23e7812 */ /* 0x000fe200078efcff */
[----:B------:R-:W-:Y:S01]  /*14b0*/  @!P3 IMAD.MOV R10, RZ, RZ, -R10 ;  /* 0x000000ffff0ab224 */ /* 0x000fe200078e0a0a */
[----:B------:R-:W-:Y:S01]  /*14c0*/  IABS R9, R0 ;  /* 0x0000000000097213 */ /* 0x000fe20000000000 */
[----:B------:R-:W-:Y:S01]  /*14d0*/  @!P0 IMAD.MOV R6, RZ, RZ, -R6 ;  /* 0x000000ffff068224 */ /* 0x000fe200078e0a06 */
[----:B------:R-:W-:Y:S01]  /*14e0*/  ISETP.GE.AND P3, PT, R18, RZ, PT ;  /* 0x000000ff1200720c */ /* 0x000fe20003f66270 */
[C---:B------:R-:W-:Y:S01]  /*14f0*/  IMAD R5, R2.reuse, R5, R8 ;  /* 0x0000000502057224 */ /* 0x040fe200078e0208 */
[----:B------:R-:W-:Y:S01]  /*1500*/  STL [R1+0x24], R10 ;  /* 0x0000240a01007387 */ /* 0x000fe20000100800 */
[----:B------:R-:W-:Y:S01]  /*1510*/  IMAD.MOV R4, RZ, RZ, -R4 ;  /* 0x000000ffff047224 */ /* 0x000fe200078e0a04 */
[----:B------:R-:W-:Y:S01]  /*1520*/  IABS R8, R19 ;  /* 0x0000001300087213 */ /* 0x000fe20000000000 */
[--C-:B------:R-:W-:Y:S01]  /*1530*/  @!P6 IMAD.IADD R15, R15, 0x1, -R2.reuse ;  /* 0x000000010f0fe824 */ /* 0x100fe200078e0a02 */
[----:B------:R1:W-:Y:S01]  /*1540*/  STL [R1+0x20], R6 ;  /* 0x0000200601007387 */ /* 0x0003e20000100800 */
[C---:B------:R-:W-:Y:S01]  /*1550*/  IMAD R17, R2.reuse, R4, R17 ;  /* 0x0000000402117224 */ /* 0x040fe200078e0211 */
[----:B------:R-:W-:Y:S01]  /*1560*/  ISETP.GT.U32.AND P0, PT, R2, R5, PT ;  /* 0x000000050200720c */ /* 0x000fe20003f04070 */
[----:B------:R-:W-:Y:S01]  /*1570*/  @!P5 IMAD.IADD R7, R7, 0x1, -R2 ;  /* 0x000000010707d824 */ /* 0x000fe200078e0a02 */
[----:B------:R-:W-:Y:S01]  /*1580*/  ISETP.GE.AND P6, PT, R0, RZ, PT ;  /* 0x000000ff0000720c */ /* 0x000fe20003fc6270 */
[----:B------:R-:W-:Y:S01]  /*1590*/  IMAD.HI.U32 R0, R3, R9, RZ ;  /* 0x0000000903007227 */ /* 0x000fe200078e00ff */
[----:B------:R-:W-:-:S02]  /*15a0*/  IABS R18, R21 ;  /* 0x0000001500127213 */ /* 0x000fc40000000000 */
[----:B------:R-:W-:Y:S01]  /*15b0*/  ISETP.GT.U32.AND P5, PT, R2, R7, PT ;  /* 0x000000070200720c */ /* 0x000fe20003fa4070 */
[----:B------:R-:W-:Y:S01]  /*15c0*/  IMAD.HI.U32 R4, R3, R8, RZ ;  /* 0x0000000803047227 */ /* 0x000fe200078e00ff */
[C---:B------:R-:W-:Y:S02]  /*15d0*/  LOP3.LUT R64, R242.reuse, 0x82, RZ, 0xfc, !PT ;  /* 0x00000082f2407812 */ /* 0x040fe400078efcff */
[----:B------:R-:W-:Y:S01]  /*15e0*/  LOP3.LUT R65, R242, 0x84, RZ, 0xfc, !PT ;  /* 0x00000084f2417812 */ /* 0x000fe200078efcff */
[----:B-1----:R-:W-:Y:S01]  /*15f0*/  IMAD.MOV.U32 R6, RZ, RZ, R15 ;  /* 0x000000ffff067224 */ /* 0x002fe200078e000f */
[----:B------:R-:W-:Y:S01]  /*1600*/  IABS R60, R64 ;  /* 0x00000040003c7213 */ /* 0x000fe20000000000 */
[----:B------:R-:W-:Y:S01]  /*1610*/  @!P0 IMAD.IADD R5, R5, 0x1, -R2 ;  /* 0x0000000105058824 */ /* 0x000fe200078e0a02 */
[----:B------:R-:W-:Y:S01]  /*1620*/  IABS R61, R65 ;  /* 0x00000041003d7213 */ /* 0x000fe20000000000 */
[----:B------:R-:W-:Y:S01]  /*1630*/  @!P1 IMAD.MOV R6, RZ, RZ, -R6 ;  /* 0x000000ffff069224 */ /* 0x000fe200078e0a06 */
[C---:B------:R-:W-:Y:S01]  /*1640*/  ISETP.GT.U32.AND P1, PT, R2.reuse, R17, PT ;  /* 0x000000110200720c */ /* 0x040fe20003f24070 */
[----:B------:R-:W-:Y:S01]  /*1650*/  IMAD.MOV R15, RZ, RZ, -R4 ;  /* 0x000000ffff0f7224 */ /* 0x000fe200078e0a04 */
[----:B------:R-:W-:Y:S01]  /*1660*/  ISETP.GT.U32.AND P0, PT, R2, R5, PT ;  /* 0x000000050200720c */ /* 0x000fe20003f04070 */
[----:B------:R-:W-:Y:S01]  /*1670*/  @!P5 IMAD.IADD R7, R7, 0x1, -R2 ;  /* 0x000000010707d824 */ /* 0x000fe200078e0a02 */
[----:B------:R1:W-:Y:S01]  /*1680*/  STL [R1+0x1c], R6 ;  /* 0x00001c0601007387 */ /* 0x0003e20000100800 */
[----:B------:R-:W-:Y:S01]  /*1690*/  IMAD.HI.U32 R4, R3, R18, RZ ;  /* 0x0000001203047227 */ /* 0x000fe200078e00ff */
[----:B------:R-:W-:-:S02]  /*16a0*/  ISETP.GE.AND P5, PT, R19, RZ, PT ;  /* 0x000000ff1300720c */ /* 0x000fc40003fa6270 */
[C---:B------:R-:W-:Y:S01]  /*16b0*/  LOP3.LUT R66, R242.reuse, 0x86, RZ, 0xfc, !PT ;  /* 0x00000086f2427812 */ /* 0x040fe200078efcff */
[----:B------:R-:W-:Y:S01]  /*16c0*/  IMAD.MOV.U32 R11, RZ, RZ, R7 ;  /* 0x000000ffff0b7224 */ /* 0x000fe200078e0007 */
[C---:B------:R-:W-:Y:S01]  /*16d0*/  LOP3.LUT R67, R242.reuse, 0x88, RZ, 0xfc, !PT ;  /* 0x00000088f2437812 */ /* 0x040fe200078efcff */
[----:B------:R-:W-:Y:S01]  /*16e0*/  IMAD.MOV R7, RZ, RZ, -R4 ;  /* 0x000000ffff077224 */ /* 0x000fe200078e0a04 */
[C---:B------:R-:W-:Y:S01]  /*16f0*/  LOP3.LUT R68, R242.reuse, 0x8a, RZ, 0xfc, !PT ;  /* 0x0000008af2447812 */ /* 0x040fe200078efcff */
[----:B------:R-:W-:Y:S01]  /*1700*/  @!P1 IMAD.IADD R17, R17, 0x1, -R2 ;  /* 0x0000000111119824 */ /* 0x000fe200078e0a02 */
[C---:B------:R-:W-:Y:S01]  /*1710*/  LOP3.LUT R69, R242.reuse, 0x8c, RZ, 0xfc, !PT ;  /* 0x0000008cf2457812 */ /* 0x040fe200078efcff */
[----:B-1----:R-:W-:Y:S01]  /*1720*/  IMAD.MOV R6, RZ, RZ, -R0 ;  /* 0x000000ffff067224 */ /* 0x002fe200078e0a00 */
[----:B------:R-:W-:Y:S01]  /*1730*/  LOP3.LUT R70, R242, 0x8e, RZ, 0xfc, !PT ;  /* 0x0000008ef2467812 */ /* 0x000fe200078efcff */
[----:B------:R-:W-:Y:S01]  /*1740*/  @!P0 IMAD.IADD R5, R5, 0x1, -R2 ;  /* 0x0000000105058824 */ /* 0x000fe200078e0a02 */
[C---:B------:R-:W-:Y:S01]  /*1750*/  ISETP.GT.U32.AND P1, PT, R2.reuse, R17, PT ;  /* 0x000000110200720c */ /* 0x040fe20003f24070 */
[----:B------:R-:W-:Y:S01]  /*1760*/  IMAD R9, R2, R6, R9 ;  /* 0x0000000602097224 */ /* 0x000fe200078e0209 */
[C---:B------:R-:W-:Y:S01]  /*1770*/  LOP3.LUT R71, R242.reuse, 0x90, RZ, 0xfc, !PT ;  /* 0x00000090f2477812 */ /* 0x040fe200078efcff */
[----:B------:R-:W-:Y:S01]  /*1780*/  IMAD.HI.U32 R0, R3, R16, RZ ;  /* 0x0000001003007227 */ /* 0x000fe200078e00ff */
[----:B------:R-:W-:-:S02]  /*1790*/  LOP3.LUT R72, R242, 0x92, RZ, 0xfc, !PT ;  /* 0x00000092f2487812 */ /* 0x000fc400078efcff */
[C---:B------:R-:W-:Y:S01]  /*17a0*/  ISETP.GT.U32.AND P0, PT, R2.reuse, R9, PT ;  /* 0x000000090200720c */ /* 0x040fe20003f04070 */
[----:B------:R-:W-:Y:S01]  /*17b0*/  IMAD R15, R2, R15, R8 ;  /* 0x0000000f020f7224 */ /* 0x000fe200078e0208 */
[----:B------:R-:W-:Y:S01]  /*17c0*/  LOP3.LUT R73, R242, 0x96, RZ, 0xfc, !PT ;  /* 0x00000096f2497812 */ /* 0x000fe200078efcff */
[----:B------:R-:W-:Y:S01]  /*17d0*/  IMAD R7, R2, R7, R18 ;  /* 0x0000000702077224 */ /* 0x000fe200078e0212 */
[C---:B------:R-:W-:Y:S01]  /*17e0*/  LOP3.LUT R18, R242.reuse, 0x22, RZ, 0xfc, !PT ;  /* 0x00000022f2127812 */ /* 0x040fe200078efcff */
[----:B------:R-:W-:Y:S01]  /*17f0*/  IMAD.MOV R19, RZ, RZ, -R0 ;  /* 0x000000ffff137224 */ /* 0x000fe200078e0a00 */
[----:B------:R-:W-:Y:S01]  /*1800*/  LOP3.LUT R75, R242, 0x98, RZ, 0xfc, !PT ;  /* 0x00000098f24b7812 */ /* 0x000fe200078efcff */
[----:B------:R-:W-:Y:S01]  /*1810*/  @!P1 IMAD.IADD R17, R17, 0x1, -R2 ;  /* 0x0000000111119824 */ /* 0x000fe200078e0a02 */
[----:B------:R-:W-:Y:S01]  /*1820*/  IABS R8, R18 ;  /* 0x0000001200087213 */ /* 0x000fe20000000000 */
[----:B------:R-:W-:Y:S01]  /*1830*/  @!P2 IMAD.MOV R11, RZ, RZ, -R11 ;  /* 0x000000ffff0ba224 */ /* 0x000fe200078e0a0b */
[----:B------:R-:W-:Y:S01]  /*1840*/  ISETP.GT.U32.AND P2, PT, R2, R15, PT ;  /* 0x0000000f0200720c */ /* 0x000fe20003f44070 */
[----:B------:R-:W-:Y:S01]  /*1850*/  IMAD.MOV.U32 R6, RZ, RZ, R17 ;  /* 0x000000ffff067224 */ /* 0x000fe200078e0011 */
[----:B------:R-:W-:Y:S01]  /*1860*/  LOP3.LUT R76, R242, 0x9a, RZ, 0xfc, !PT ;  /* 0x0000009af24c7812 */ /* 0x000fe200078efcff */
[----:B------:R-:W-:Y:S01]  /*1870*/  IMAD.MOV.U32 R10, RZ, RZ, R5 ;  /* 0x000000ffff0a7224 */ /* 0x000fe200078e0005 */
[----:B------:R-:W-:Y:S01]  /*1880*/  STL [R1+0x18], R11 ;  /* 0x0000180b01007387 */ /* 0x000fe20000100800 */
[----:B------:R-:W-:Y:S01]  /*1890*/  @!P3 IMAD.MOV R6, RZ, RZ, -R6 ;  /* 0x000000ffff06b224 */ /* 0x000fe200078e0a06 */
[C---:B------:R-:W-:Y:S01]  /*18a0*/  ISETP.GT.U32.AND P3, PT, R2.reuse, R7, PT ;  /* 0x000000070200720c */ /* 0x040fe20003f64070 */
[----:B------:R-:W-:Y:S01]  /*18b0*/  IMAD R5, R2, R19, R16 ;  /* 0x0000001302057224 */ /* 0x000fe200078e0210 */
[C---:B------:R-:W-:Y:S01]  /*18c0*/  LOP3.LUT R19, R242.reuse, 0x20, RZ, 0xfc, !PT ;  /* 0x00000020f2137812 */ /* 0x040fe200078efcff */
[----:B------:R-:W-:Y:S01]  /*18d0*/  @!P0 IMAD.IADD R9, R9, 0x1, -R2 ;  /* 0x0000000109098824 */ /* 0x000fe200078e0a02 */
[----:B------:R-:W-:Y:S01]  /*18e0*/  LOP3.LUT R77, R242, 0x9c, RZ, 0xfc, !PT ;  /* 0x0000009cf24d7812 */ /* 0x000fe200078efcff */
[----:B------:R-:W-:Y:S01]  /*18f0*/  @!P4 IMAD.MOV R10, RZ, RZ, -R10 ;  /* 0x000000ffff0ac224 */ /* 0x000fe200078e0a0a */
[----:B------:R-:W-:Y:S01]  /*1900*/  IABS R4, R19 ;  /* 0x0000001300047213 */ /* 0x000fe20000000000 */
[----:B------:R-:W-:Y:S01]  /*1910*/  @!P2 IMAD.IADD R15, R15, 0x1, -R2 ;  /* 0x000000010f0fa824 */ /* 0x000fe200078e0a02 */
[----:B------:R-:W-:-:S02]  /*1920*/  ISETP.GT.U32.AND P0, PT, R2, R9, PT ;  /* 0x000000090200720c */ /* 0x000fc40003f04070 */
[C---:B------:R-:W-:Y:S01]  /*1930*/  ISETP.GT.U32.AND P1, PT, R2.reuse, R5, PT ;  /* 0x000000050200720c */ /* 0x040fe20003f24070 */
[----:B------:R-:W-:Y:S01]  /*1940*/  IMAD.HI.U32 R0, R3, R4, RZ ;  /* 0x0000000403007227 */ /* 0x000fe200078e00ff */
[----:B------:R-:W-:Y:S01]  /*1950*/  ISETP.GT.U32.AND P2, PT, R2, R15, PT ;  /* 0x0000000f0200720c */ /* 0x000fe20003f44070 */
[----:B------:R-:W-:Y:S01]  /*1960*/  STL [R1+0x14], R10 ;  /* 0x0000140a01007387 */ /* 0x000fe20000100800 */
[----:B------:R-:W-:Y:S01]  /*1970*/  ISETP.GE.AND P4, PT, R20, RZ, PT ;  /* 0x000000ff1400720c */ /* 0x000fe20003f86270 */
[----:B------:R-:W-:Y:S01]  /*1980*/  @!P3 IMAD.IADD R7, R7, 0x1, -R2 ;  /* 0x000000010707b824 */ /* 0x000fe200078e0a02 */
[C---:B------:R-:W-:Y:S01]  /*1990*/  LOP3.LUT R20, R242.reuse, 0x24, RZ, 0xfc, !PT ;  /* 0x00000024f2147812 */ /* 0x040fe200078efcff */
[----:B------:R-:W-:Y:S01]  /*19a0*/  IMAD.MOV R17, RZ, RZ, -R0 ;  /* 0x000000ffff117224 */ /* 0x000fe200078e0a00 */
[----:B------:R1:W-:Y:S01]  /*19b0*/  STL [R1+0x10], R6 ;  /* 0x0000100601007387 */ /* 0x0003e20000100800 */
[----:B------:R-:W-:Y:S02]  /*19c0*/  LOP3.LUT R78, R242, 0x9e, RZ, 0xfc, !PT ;  /* 0x0000009ef24e7812 */ /* 0x000fe400078efcff */
[----:B------:R-:W-:Y:S01]  /*19d0*/  @!P0 IMAD.IADD R9, R9, 0x1, -R2 ;  /* 0x0000000109098824 */ /* 0x000fe200078e0a02 */
[C---:B------:R-:W-:Y:S01]  /*19e0*/  ISETP.GT.U32.AND P3, PT, R2.reuse, R7, PT ;  /* 0x000000070200720c */ /* 0x040fe20003f64070 */
[----:B------:R-:W-:Y:S01]  /*19f0*/  IMAD R0, R2, R17, R4 ;  /* 0x0000001102007224 */ /* 0x000fe200078e0204 */
[----:B------:R-:W-:Y:S01]  /*1a00*/  IABS R16, R20 ;  /* 0x0000001400107213 */ /* 0x000fe20000000000 */
[----:B------:R-:W-:Y:S01]  /*1a10*/  IMAD.HI.U32 R4, R3, R8, RZ ;  /* 0x0000000803047227 */ /* 0x000fe200078e00ff */
[----:B------:R-:W-:-:S02]  /*1a20*/  ISETP.GE.AND P0, PT, R21, RZ, PT ;  /* 0x000000ff1500720c */ /* 0x000fc40003f06270 */
[----:B------:R-:W-:Y:S01]  /*1a30*/  IABS R21, R27 ;  /* 0x0000001b00157213 */ /* 0x000fe20000000000 */
[----:B------:R-:W-:Y:S01]  /*1a40*/  @!P1 IMAD.IADD R5, R5, 0x1, -R2 ;  /* 0x0000000105059824 */ /* 0x000fe200078e0a02 */
[----:B------:R-:W-:Y:S01]  /*1a50*/  IABS R74, R78 ;  /* 0x0000004e004a7213 */ /* 0x000fe20000000000 */
[----:B------:R-:W-:Y:S01]  /*1a60*/  IMAD.MOV.U32 R248, RZ, RZ, R9 ;  /* 0x000000fffff87224 */ /* 0x000fe200078e0009 */
[----:B------:R-:W-:Y:S01]  /*1a70*/  LOP3.LUT R79, R242, 0xa0, RZ, 0xfc, !PT ;  /* 0x000000a0f24f7812 */ /* 0x000fe200078efcff */
[----:B------:R-:W-:Y:S01]  /*1a80*/  IMAD.MOV R9, RZ, RZ, -R4 ;  /* 0x000000ffff097224 */ /* 0x000fe200078e0a04 */
[C---:B------:R-:W-:Y:S01]  /*1a90*/  ISETP.GT.U32.AND P1, PT, R2.reuse, R5, PT ;  /* 0x000000050200720c */ /* 0x040fe20003f24070 */
[----:B------:R-:W-:Y:S01]  /*1aa0*/  @!P2 IMAD.IADD R15, R15, 0x1, -R2 ;  /* 0x000000010f0fa824 */ /* 0x000fe200078e0a02 */
[C---:B------:R-:W-:Y:S01]  /*1ab0*/  ISETP.GT.U32.AND P2, PT, R2.reuse, R0, PT ;  /* 0x000000000200720c */ /* 0x040fe20003f44070 */
[----:B------:R-:W-:Y:S01]  /*1ac0*/  IMAD R4, R2, R9, R8 ;  /* 0x0000000902047224 */ /* 0x000fe200078e0208 */
[C---:B------:R-:W-:Y:S01]  /*1ad0*/  LOP3.LUT R82, R242.reuse, 0xa2, RZ, 0xfc, !PT ;  /* 0x000000a2f2527812 */ /* 0x040fe200078efcff */
[----:B------:R-:W-:Y:S01]  /*1ae0*/  @!P3 IMAD.IADD R7, R7, 0x1, -R2 ;  /* 0x000000010707b824 */ /* 0x000fe200078e0a02 */
[----:B------:R-:W-:Y:S01]  /*1af0*/  LOP3.LUT R83, R242, 0xa4, RZ, 0xfc, !PT ;  /* 0x000000a4f2537812 */ /* 0x000fe200078efcff */
[----:B-1----:R-:W-:Y:S01]  /*1b00*/  IMAD.HI.U32 R6, R3, R16, RZ ;  /* 0x0000001003067227 */ /* 0x002fe200078e00ff */
[----:B------:R-:W-:-:S02]  /*1b10*/  ISETP.GT.U32.AND P3, PT, R2, R4, PT ;  /* 0x000000040200720c */ /* 0x000fc40003f64070 */
[C---:B------:R-:W-:Y:S01]  /*1b20*/  LOP3.LUT R84, R242.reuse, 0xa6, RZ, 0xfc, !PT ;  /* 0x000000a6f2547812 */ /* 0x040fe200078efcff */
[----:B------:R-:W-:Y:S01]  /*1b30*/  IMAD.MOV.U32 R246, RZ, RZ, R15 ;  /* 0x000000fffff67224 */ /* 0x000fe200078e000f */
[----:B------:R-:W-:Y:S01]  /*1b40*/  LOP3.LUT R85, R242, 0xa8, RZ, 0xfc, !PT ;  /* 0x000000a8f2557812 */ /* 0x000fe200078efcff */
[----:B------:R-:W-:Y:S01]  /*1b50*/  @!P1 IMAD.IADD R5, R5, 0x1, -R2 ;  /* 0x0000000105059824 */ /* 0x000fe200078e0a02 */
[----:B------:R-:W-:Y:S01]  /*1b60*/  ISETP.GE.AND P1, PT, R20, RZ, PT ;  /* 0x000000ff1400720c */ /* 0x000fe20003f26270 */
[----:B------:R-:W-:Y:S01]  /*1b70*/  IMAD.MOV R15, RZ, RZ, -R6 ;  /* 0x000000ffff0f7224 */ /* 0x000fe200078e0a06 */
[----:B------:R-:W-:Y:S01]  /*1b80*/  LOP3.LUT R6, R242, 0x26, RZ, 0xfc, !PT ;  /* 0x00000026f2067812 */ /* 0x000fe200078efcff */
[--C-:B------:R-:W-:Y:S01]  /*1b90*/  @!P2 IMAD.IADD R0, R0, 0x1, -R2.reuse ;  /* 0x000000010000a824 */ /* 0x100fe200078e0a02 */
[----:B------:R-:W-:Y:S01]  /*1ba0*/  IABS R80, R85 ;  /* 0x0000005500507213 */ /* 0x000fe20000000000 */
[----:B------:R-:W-:Y:S01]  /*1bb0*/  IMAD.MOV.U32 R247, RZ, RZ, R5 ;  /* 0x000000fffff77224 */ /* 0x000fe200078e0005 */
[----:B------:R-:W-:Y:S01]  /*1bc0*/  LOP3.LUT R5, R242, 0x28, RZ, 0xfc, !PT ;  /* 0x00000028f2057812 */ /* 0x000fe200078efcff */
[----:B------:R-:W-:Y:S01]  /*1bd0*/  IMAD.MOV.U32 R245, RZ, RZ, R7 ;  /* 0x000000fffff57224 */ /* 0x000fe200078e0007 */
[----:B------:R-:W-:Y:S01]  /*1be0*/  IABS R7, R6 ;  /* 0x0000000600077213 */ /* 0x000fe20000000000 */
[----:B------:R-:W-:Y:S01]  /*1bf0*/  @!P3 IMAD.IADD R4, R4, 0x1, -R2 ;  /* 0x000000010404b824 */ /* 0x000fe200078e0a02 */
[C---:B------:R-:W-:Y:S01]  /*1c00*/  ISETP.GT.U32.AND P2, PT, R2.reuse, R0, PT ;  /* 0x000000000200720c */ /* 0x040fe20003f44070 */
[----:B------:R-:W-:Y:S01]  /*1c10*/  @!P0 IMAD.MOV R245, RZ, RZ, -R245 ;  /* 0x000000fffff58224 */ /* 0x000fe200078e0af5 */
[----:B------:R-:W-:Y:S01]  /*1c20*/  IABS R8, R5 ;  /* 0x0000000500087213 */ /* 0x000fe20000000000 */
[----:B------:R-:W-:Y:S01]  /*1c30*/  @!P4 IMAD.MOV R247, RZ, RZ, -R247 ;  /* 0x000000fffff7c224 */ /* 0x000fe200078e0af7 */
[----:B------:R-:W-:Y:S01]  /*1c40*/  ISETP.GE.AND P0, PT, R5, RZ, PT ;  /* 0x000000ff0500720c */ /* 0x000fe20003f06270 */
[----:B------:R-:W-:Y:S01]  /*1c50*/  IMAD.HI.U32 R5, R3, R7, RZ ;  /* 0x0000000703057227 */ /* 0x000fe200078e00ff */
[----:B------:R-:W-:-:S02]  /*1c60*/  ISETP.GT.U32.AND P3, PT, R2, R4, PT ;  /* 0x000000040200720c */ /* 0x000fc40003f64070 */
[----:B------:R-:W-:Y:S01]  /*1c70*/  ISETP.GE.AND P4, PT, R6, RZ, PT ;  /* 0x000000ff0600720c */ /* 0x000fe20003f86270 */
[----:B------:R-:W-:Y:S01]  /*1c80*/  @!P6 IMAD.MOV R248, RZ, RZ, -R248 ;  /* 0x000000fffff8e224 */ /* 0x000fe200078e0af8 */
[----:B------:R-:W-:Y:S01]  /*1c90*/  ISETP.GE.AND P6, PT, R19, RZ, PT ;  /* 0x000000ff1300720c */ /* 0x000fe20003fc6270 */
[C---:B------:R-:W-:Y:S01]  /*1ca0*/  IMAD.HI.U32 R6, R3.reuse, R8, RZ ;  /* 0x0000000803067227 */ /* 0x040fe200078e00ff */
[C---:B------:R-:W-:Y:S02]  /*1cb0*/  LOP3.LUT R19, R242.reuse, 0x2c, RZ, 0xfc, !PT ;  /* 0x0000002cf2137812 */ /* 0x040fe400078efcff */
[----:B------:R-:W-:Y:S01]  /*1cc0*/  LOP3.LUT R86, R242, 0xac, RZ, 0xfc, !PT ;  /* 0x000000acf2567812 */ /* 0x000fe200078efcff */
[----:B------:R-:W-:Y:S01]  /*1cd0*/  IMAD.MOV R5, RZ, RZ, -R5 ;  /* 0x000000ffff057224 */ /* 0x000fe200078e0a05 */
[----:B------:R-:W-:Y:S01]  /*1ce0*/  IABS R17, R19 ;  /* 0x0000001300117213 */ /* 0x000fe20000000000 */
[----:B------:R-:W-:Y:S01]  /*1cf0*/  IMAD R9, R2, R15, R16 ;  /* 0x0000000f02097224 */ /* 0x000fe200078e0210 */
[C---:B------:R-:W-:Y:S01]  /*1d00*/  LOP3.LUT R87, R242.reuse, 0xb6, RZ, 0xfc, !PT ;  /* 0x000000b6f2577812 */ /* 0x040fe200078efcff */
[----:B------:R-:W-:Y:S01]  /*1d10*/  IMAD.MOV R15, RZ, RZ, -R6 ;  /* 0x000000ffff0f7224 */ /* 0x000fe200078e0a06 */
[----:B------:R-:W-:Y:S01]  /*1d20*/  LOP3.LUT R90, R242, 0xb8, RZ, 0xfc, !PT ;  /* 0x000000b8f25a7812 */ /* 0x000fe200078efcff */
[----:B------:R-:W-:Y:S01]  /*1d30*/  IMAD R6, R2, R5, R7 ;  /* 0x0000000502067224 */ /* 0x000fe200078e0207 */
[----:B------:R-:W-:Y:S01]  /*1d40*/  LOP3.LUT R94, R242, 0xbc, RZ, 0xfc, !PT ;  /* 0x000000bcf25e7812 */ /* 0x000fe200078efcff */
[----:B------:R-:W-:Y:S01]  /*1d50*/  @!P2 IMAD.IADD R0, R0, 0x1, -R2 ;  /* 0x000000010000a824 */ /* 0x000fe200078e0a02 */
[C---:B------:R-:W-:Y:S01]  /*1d60*/  ISETP.GT.U32.AND P2, PT, R2.reuse, R9, PT ;  /* 0x000000090200720c */ /* 0x040fe20003f44070 */
[----:B------:R-:W-:Y:S01]  /*1d70*/  IMAD R7, R2, R15, R8 ;  /* 0x0000000f02077224 */ /* 0x000fe200078e0208 */
[----:B------:R-:W-:Y:S01]  /*1d80*/  IABS R88, R90 ;  /* 0x0000005a00587213 */ /* 0x000fe20000000000 */
[----:B------:R-:W-:Y:S01]  /*1d90*/  @!P3 IMAD.IADD R4, R4, 0x1, -R2 ;  /* 0x000000010404b824 */ /* 0x000fe200078e0a02 */
[C---:B------:R-:W-:Y:S01]  /*1da0*/  ISETP.GT.U32.AND P3, PT, R2.reuse, R6, PT ;  /* 0x000000060200720c */ /* 0x040fe20003f64070 */
[----:B------:R-:W-:Y:S01]  /*1db0*/  @!P6 IMAD.MOV R0, RZ, RZ, -R0 ;  /* 0x000000ffff00e224 */ /* 0x000fe200078e0a00 */
[----:B------:R-:W-:Y:S01]  /*1dc0*/  ISETP.GT.U32.AND P6, PT, R2, R7, PT ;  /* 0x000000070200720c */ /* 0x000fe20003fc4070 */
[----:B------:R-:W-:Y:S01]  /*1dd0*/  @!P5 IMAD.MOV R246, RZ, RZ, -R246 ;  /* 0x000000fffff6d224 */ /* 0x000fe200078e0af6 */
[----:B------:R-:W-:Y:S01]  /*1de0*/  ISETP.GE.AND P5, PT, R18, RZ, PT ;  /* 0x000000ff1200720c */ /* 0x000fe20003fa6270 */
[----:B------:R-:W-:Y:S01]  /*1df0*/  IMAD.HI.U32 R8, R3, R17, RZ ;  /* 0x0000001103087227 */ /* 0x000fe200078e00ff */
[C---:B------:R-:W-:Y:S01]  /*1e00*/  LOP3.LUT R18, R242.reuse, 0x2a, RZ, 0xfc, !PT ;  /* 0x0000002af2127812 */ /* 0x040fe200078efcff */
[----:B------:R-:W-:Y:S01]  /*1e10*/  STL [R1+0x3234], R248 ;  /* 0x003234f801007387 */ /* 0x000fe20000100800 */
[----:B------:R-:W-:Y:S01]  /*1e20*/  LOP3.LUT R96, R242, 0xbe, RZ, 0xfc, !PT ;  /* 0x000000bef2607812 */ /* 0x000fe200078efcff */
[----:B------:R-:W-:Y:S01]  /*1e30*/  @!P2 IMAD.IADD R9, R9, 0x1, -R2 ;  /* 0x000000010909a824 */ /* 0x000fe200078e0a02 */
[----:B------:R-:W-:Y:S01]  /*1e40*/  IABS R16, R18 ;  /* 0x0000001200107213 */ /* 0x000fe20000000000 */
[----:B------:R-:W-:Y:S01]  /*1e50*/  IMAD.MOV R15, RZ, RZ, -R8 ;  /* 0x000000ffff0f7224 */ /* 0x000fe200078e0a08 */
[----:B------:R-:W-:Y:S01]  /*1e60*/  IABS R91, R94 ;  /* 0x0000005e005b7213 */ /* 0x000fe20000000000 */
[--C-:B------:R-:W-:Y:S01]  /*1e70*/  @!P3 IMAD.IADD R6, R6, 0x1, -R2.reuse ;  /* 0x000000010606b824 */ /* 0x100fe200078e0a02 */
[C---:B------:R-:W-:Y:S01]  /*1e80*/  ISETP.GT.U32.AND P2, PT, R2.reuse, R9, PT ;  /* 0x000000090200720c */ /* 0x040fe20003f44070 */
[----:B------:R-:W-:Y:S01]  /*1e90*/  @!P6 IMAD.IADD R7, R7, 0x1, -R2 ;  /* 0x000000010707e824 */ /* 0x000fe200078e0a02 */
[----:B------:R-:W-:Y:S01]  /*1ea0*/  IABS R92, R96 ;  /* 0x00000060005c7213 */ /* 0x000fe20000000000 */
[----:B------:R-:W-:Y:S01]  /*1eb0*/  IMAD.HI.U32 R5, R3, R16, RZ ;  /* 0x0000001003057227 */ /* 0x000fe200078e00ff */
[C---:B------:R-:W-:Y:S01]  /*1ec0*/  ISETP.GT.U32.AND P3, PT, R2.reuse, R6, PT ;  /* 0x000000060200720c */ /* 0x040fe20003f64070 */
[----:B------:R-:W-:Y:S01]  /*1ed0*/  STL [R1+0x3238], R246 ;  /* 0x003238f601007387 */ /* 0x000fe20000100800 */
[----:B------:R-:W-:Y:S01]  /*1ee0*/  ISETP.GT.U32.AND P6, PT, R2, R7, PT ;  /* 0x000000070200720c */ /* 0x000fe20003fc4070 */
[----:B------:R-:W-:Y:S01]  /*1ef0*/  IMAD.MOV R5, RZ, RZ, -R5 ;  /* 0x000000ffff057224 */ /* 0x000fe200078e0a05 */
[----:B------:R-:W-:Y:S01]  /*1f00*/  LOP3.LUT R97, R242, 0xc0, RZ, 0xfc, !PT ;  /* 0x000000c0f2617812 */ /* 0x000fe200078efcff */
[C---:B------:R-:W-:Y:S01]  /*1f10*/  IMAD R15, R2.reuse, R15, R17 ;  /* 0x0000000f020f7224 */ /* 0x040fe200078e0211 */
[----:B------:R-:W-:Y:S01]  /*1f20*/  IABS R17, R25 ;  /* 0x0000001900117213 */ /* 0x000fe20000000000 */
[----:B------:R-:W-:Y:S01]  /*1f30*/  IMAD R8, R2, R5, R16 ;  /* 0x0000000502087224 */ /* 0x000fe200078e0210 */
[----:B------:R-:W-:Y:S01]  /*1f40*/  IABS R93, R97 ;  /* 0x00000061005d7213 */ /* 0x000fe20000000000 */
[--C-:B------:R-:W-:Y:S01]  /*1f50*/  @!P2 IMAD.IADD R9, R9, 0x1, -R2.reuse ;  /* 0x000000010909a824 */ /* 0x100fe200078e0a02 */
[----:B------:R-:W-:Y:S01]  /*1f60*/  ISETP.GE.AND P2, PT, R19, RZ, PT ;  /* 0x000000ff1300720c */ /* 0x000fe20003f46270 */
[----:B------:R-:W-:Y:S01]  /*1f70*/  IMAD.HI.U32 R5, R3, R17, RZ ;  /* 0x0000001103057227 */ /* 0x000fe200078e00ff */
[----:B------:R-:W-:Y:S01]  /*1f80*/  IABS R19, R26 ;  /* 0x0000001a00137213 */ /* 0x000fe20000000000 */
[----:B------:R-:W-:Y:S01]  /*1f90*/  STL [R1+0x323c], R247 ;  /* 0x00323cf701007387 */ /* 0x000fe20000100800 */
[----:B------:R-:W-:Y:S01]  /*1fa0*/  LOP3.LUT R98, R242, 0xc2, RZ, 0xfc, !PT ;  /* 0x000000c2f2627812 */ /* 0x000fe200078efcff */
[----:B------:R-:W-:Y:S01]  /*1fb0*/  @!P3 IMAD.IADD R6, R6, 0x1, -R2 ;  /* 0x000000010606b824 */ /* 0x000fe200078e0a02 */
[----:B------:R-:W-:Y:S01]  /*1fc0*/  ISETP.GT.U32.AND P3, PT, R2, R8, PT ;  /* 0x000000080200720c */ /* 0x000fe20003f64070 */
[----:B------:R-:W-:Y:S01]  /*1fd0*/  @!P5 IMAD.MOV R4, RZ, RZ, -R4 ;  /* 0x000000ffff04d224 */ /* 0x000fe200078e0a04 */
[----:B------:R-:W-:Y:S01]  /*1fe0*/  ISETP.GE.AND P5, PT, R18, RZ, PT ;  /* 0x000000ff1200720c */ /* 0x000fe20003fa6270 */
[----:B------:R-:W-:Y:S01]  /*1ff0*/  @!P6 IMAD.IADD R7, R7, 0x1, -R2 ;  /* 0x000000010707e824 */ /* 0x000fe200078e0a02 */
[----:B------:R-:W-:Y:S01]  /*2000*/  ISETP.GT.U32.AND P6, PT, R2, R15, PT ;  /* 0x0000000f0200720c */ /* 0x000fe20003fc4070 */
[----:B------:R-:W-:Y:S01]  /*2010*/  IMAD.MOV R18, RZ, RZ, -R5 ;  /* 0x000000ffff127224 */ /* 0x000fe200078e0a05 */
[C---:B------:R-:W-:Y:S01]  /*2020*/  LOP3.LUT R99, R242.reuse, 0xc4, RZ, 0xfc, !PT ;  /* 0x000000c4f2637812 */ /* 0x040fe200078efcff */
[C---:B------:R-:W-:Y:S01]  /*2030*/  IMAD.HI.U32 R5, R3.reuse, R19, RZ ;  /* 0x0000001303057227 */ /* 0x040fe200078e00ff */
[C---:B------:R-:W-:Y:S01]  /*2040*/  LOP3.LUT R100, R242.reuse, 0xc6, RZ, 0xfc, !PT ;  /* 0x000000c6f2647812 */ /* 0x040fe200078efcff */
[----:B------:R1:W-:Y:S01]  /*2050*/  STL [R1+0x3240], R245 ;  /* 0x003240f501007387 */ /* 0x0003e20000100800 */
[C---:B------:R-:W-:Y:S01]  /*2060*/  LOP3.LUT R101, R242.reuse, 0xc8, RZ, 0xfc, !PT ;  /* 0x000000c8f2657812 */ /* 0x040fe200078efcff */
[----:B------:R-:W-:Y:S01]  /*2070*/  IMAD.HI.U32 R16, R3, R21, RZ ;  /* 0x0000001503107227 */ /* 0x000fe200078e00ff */
[----:B------:R-:W-:Y:S01]  /*2080*/  LOP3.LUT R102, R242, 0xca, RZ, 0xfc, !PT ;  /* 0x000000caf2667812 */ /* 0x000fe200078efcff */
[----:B------:R-:W-:Y:S01]  /*2090*/  STL [R1+0x3244], R0 ;  /* 0x0032440001007387 */ /* 0x000fe20000100800 */
[----:B------:R-:W-:Y:S01]  /*20a0*/  IABS R95, R101 ;  /* 0x00000065005f7213 */ /* 0x000fe20000000000 */
[----:B------:R-:W-:Y:S01]  /*20b0*/  IMAD R17, R2, R18, R17 ;  /* 0x0000001202117224 */ /* 0x000fe200078e0211 */
[C---:B------:R-:W-:Y:S01]  /*20c0*/  LOP3.LUT R103, R242.reuse, 0xcc, RZ, 0xfc, !PT ;  /* 0x000000ccf2677812 */ /* 0x040fe200078efcff */
[----:B------:R-:W-:Y:S01]  /*20d0*/  IMAD.MOV R20, RZ, RZ, -R5 ;  /* 0x000000ffff147224 */ /* 0x000fe200078e0a05 */
[C---:B------:R-:W-:Y:S01]  /*20e0*/  LOP3.LUT R107, R242.reuse, 0xd8, RZ, 0xfc, !PT ;  /* 0x000000d8f26b7812 */ /* 0x040fe200078efcff */
[----:B------:R-:W-:Y:S01]  /*20f0*/  IMAD.MOV R22, RZ, RZ, -R16 ;  /* 0x000000ffff167224 */ /* 0x000fe200078e0a10 */
[----:B------:R-:W-:Y:S01]  /*2100*/  LOP3.LUT R108, R242, 0xda, RZ, 0xfc, !PT ;  /* 0x000000daf26c7812 */ /* 0x000fe200078efcff */
[--C-:B------:R-:W-:Y:S01]  /*2110*/  @!P3 IMAD.IADD R8, R8, 0x1, -R2.reuse ;  /* 0x000000010808b824 */ /* 0x100fe200078e0a02 */
[C---:B------:R-:W-:Y:S01]  /*2120*/  ISETP.GT.U32.AND P3, PT, R2.reuse, R17, PT ;  /* 0x000000110200720c */ /* 0x040fe20003f64070 */
[----:B------:R-:W-:Y:S01]  /*2130*/  IMAD R16, R2, R20, R19 ;  /* 0x0000001402107224 */ /* 0x000fe200078e0213 */
[----:B------:R-:W-:Y:S01]  /*2140*/  IABS R104, R108 ;  /* 0x0000006c00687213 */ /* 0x000fe20000000000 */
[--C-:B------:R-:W-:Y:S01]  /*2150*/  @!P6 IMAD.IADD R15, R15, 0x1, -R2.reuse ;  /* 0x000000010f0fe824 */ /* 0x100fe200078e0a02 */
[----:B------:R-:W-:Y:S01]  /*2160*/  LOP3.LUT R109, R242, 0xdc, RZ, 0xfc, !PT ;  /* 0x000000dcf26d7812 */ /* 0x000fe200078efcff */
[----:B------:R-:W-:Y:S01]  /*2170*/  IMAD.HI.U32 R5, R3, R24, RZ ;  /* 0x0000001803057227 */ /* 0x000fe200078e00ff */
[----:B------:R-:W-:Y:S01]  /*2180*/  ISETP.GT.U32.AND P6, PT, R2, R16, PT ;  /* 0x000000100200720c */ /* 0x000fe20003fc4070 */
[----:B------:R2:W-:Y:S01]  /*2190*/  STL [R1+0x3248], R4 ;  /* 0x0032480401007387 */ /* 0x0005e20000100800 */
[C---:B------:R-:W-:Y:S01]  /*21a0*/  LOP3.LUT R110, R242.reuse, 0xde, RZ, 0xfc, !PT ;  /* 0x000000def26e7812 */ /* 0x040fe200078efcff */
[----:B------:R-:W-:Y:S01]  /*21b0*/  IMAD.MOV R5, RZ, RZ, -R5 ;  /* 0x000000ffff057224 */ /* 0x000fe200078e0a05 */
[----:B------:R-:W-:Y:S01]  /*21c0*/  LOP3.LUT R111, R242, 0xe0, RZ, 0xfc, !PT ;  /* 0x000000e0f26f7812 */ /* 0x000fe200078efcff */
[C---:B------:R-:W-:Y:S01]  /*21d0*/  IMAD R19, R2.reuse, R22, R21 ;  /* 0x0000001602137224 */ /* 0x040fe200078e0215 */
[----:B------:R-:W-:Y:S01]  /*21e0*/  IABS R22, R30 ;  /* 0x0000001e00167213 */ /* 0x000fe20000000000 */
[----:B------:R-:W-:Y:S01]  /*21f0*/  @!P3 IMAD.IADD R17, R17, 0x1, -R2 ;  /* 0x000000011111b824 */ /* 0x000fe200078e0a02 */
[C---:B------:R-:W-:Y:S01]  /*2200*/  ISETP.GT.U32.AND P3, PT, R2.reuse, R8, PT ;  /* 0x000000080200720c */ /* 0x040fe20003f64070 */
[----:B------:R-:W-:Y:S01]  /*2210*/  IMAD R21, R2, R5, R24 ;  /* 0x0000000502157224 */ /* 0x000fe200078e0218 */
[----:B------:R-:W-:Y:S01]  /*2220*/  IABS R105, R110 ;  /* 0x0000006e00697213 */ /* 0x000fe20000000000 */
[----:B------:R-:W-:Y:S01]  /*2230*/  IMAD.MOV.U32 R5, RZ, RZ, R9 ;  /* 0x000000ffff057224 */ /* 0x000fe200078e0009 */
[----:B------:R-:W-:Y:S01]  /*2240*/  IABS R106, R111 ;  /* 0x0000006f006a7213 */ /* 0x000fe20000000000 */
[----:B------:R-:W-:Y:S01]  /*2250*/  @!P6 IMAD.IADD R16, R16, 0x1, -R2 ;  /* 0x000000011010e824 */ /* 0x000fe200078e0a02 */
[C---:B------:R-:W-:Y:S01]  /*2260*/  ISETP.GT.U32.AND P6, PT, R2.reuse, R17, PT ;  /* 0x000000110200720c */ /* 0x040fe20003fc4070 */
[----:B------:R-:W-:Y:S01]  /*2270*/  @!P1 IMAD.MOV R5, RZ, RZ, -R5 ;  /* 0x000000ffff059224 */ /* 0x000fe200078e0a05 */
[C---:B------:R-:W-:Y:S01]  /*2280*/  ISETP.GT.U32.AND P1, PT, R2.reuse, R15, PT ;  /* 0x0000000f0200720c */ /* 0x040fe20003f24070 */
[----:B------:R-:W-:Y:S01]  /*2290*/  @!P0 IMAD.MOV R7, RZ, RZ, -R7 ;  /* 0x000000ffff078224 */ /* 0x000fe200078e0a07 */
[----:B------:R-:W-:Y:S01]  /*22a0*/  ISETP.GT.U32.AND P0, PT, R2, R19, PT ;  /* 0x000000130200720c */ /* 0x000fe20003f04070 */
[----:B------:R-:W-:Y:S01]  /*22b0*/  IMAD.HI.U32 R18, R3, R23, RZ ;  /* 0x0000001703127227 */ /* 0x000fe200078e00ff */
[C---:B------:R-:W-:Y:S01]  /*22c0*/  LOP3.LUT R112, R242.reuse, 0xe2, RZ, 0xfc, !PT ;  /* 0x000000e2f2707812 */ /* 0x040fe200078efcff */
[----:B------:R-:W-:Y:S01]  /*22d0*/  STL [R1+0x3268], R5 ;  /* 0x0032680501007387 */ /* 0x000fe20000100800 */
[----:B------:R-:W-:Y:S01]  /*22e0*/  LOP3.LUT R113, R242, 0xe4, RZ, 0xfc, !PT ;  /* 0x000000e4f2717812 */ /* 0x000fe200078efcff */
[----:B------:R-:W-:Y:S01]  /*22f0*/  @!P4 IMAD.MOV R6, RZ, RZ, -R6 ;  /* 0x000000ffff06c224 */ /* 0x000fe200078e0a06 */
[----:B------:R-:W-:Y:S01]  /*2300*/  ISETP.GT.U32.AND P4, PT, R2, R16, PT ;  /* 0x000000100200720c */ /* 0x000fe20003f84070 */
        /* <DEDUP_REMOVED lines=8> */
[--C-:B------:R-:W-:Y:S01]  /*2390*/  @!P1 IMAD.IADD R15, R15, 0x1, -R2.reuse ;  /* 0x000000010f0f9824 */ /* 0x100fe200078e0a02 */
[----:B------:R-:W-:Y:S01]  /*23a0*/  ISETP.GE.AND P1, PT, R25, RZ, PT ;  /* 0x000000ff1900720c */ /* 0x000fe20003f26270 */
[----:B------:R-:W-:Y:S01]  /*23b0*/  IMAD.HI.U32 R9, R3, R22, RZ ;  /* 0x0000001603097227 */ /* 0x000fe200078e00ff */
[----:B------:R-:W-:Y:S01]  /*23c0*/  ISETP.GT.U32.AND P3, PT, R2, R18, PT ;  /* 0x000000120200720c */ /* 0x000fe20003f64070 */
[----:B------:R3:W-:Y:S01]  /*23d0*/  STL [R1+0x326c], R6 ;  /* 0x00326c0601007387 */ /* 0x0007e20000100800 */
[C---:B------:R-:W-:Y:S01]  /*23e0*/  LOP3.LUT R116, R242.reuse, 0xea, RZ, 0xfc, !PT ;  /* 0x000000eaf2747812 */ /* 0x040fe200078efcff */
[----:B------:R-:W-:Y:S01]  /*23f0*/  @!P0 IMAD.IADD R19, R19, 0x1, -R2 ;  /* 0x0000000113138824 */ /* 0x000fe200078e0a02 */
[----:B------:R-:W-:Y:S01]  /*2400*/  ISETP.GE.AND P0, PT, R27, RZ, PT ;  /* 0x000000ff1b00720c */ /* 0x000fe20003f06270 */
[----:B------:R-:W-:Y:S01]  /*2410*/  IMAD.HI.U32 R20, R3, R23, RZ ;  /* 0x0000001703147227 */ /* 0x000fe200078e00ff */
[----:B------:R-:W-:-:S02]  /*2420*/  LOP3.LUT R117, R242, 0xec, RZ, 0xfc, !PT ;  /* 0x000000ecf2757812 */ /* 0x000fc400078efcff */
[----:B------:R-:W-:Y:S01]  /*2430*/  LOP3.LUT R119, R242, 0xf4, RZ, 0xfc, !PT ;  /* 0x000000f4f2777812 */ /* 0x000fe200078efcff */
[----:B------:R-:W-:Y:S01]  /*2440*/  @!P4 IMAD.IADD R16, R16, 0x1, -R2 ;  /* 0x000000011010c824 */ /* 0x000fe200078e0a02 */
[----:B------:R-:W-:Y:S01]  /*2450*/  ISETP.GE.AND P4, PT, R26, RZ, PT ;  /* 0x000000ff1a00720c */ /* 0x000fe20003f86270 */
[----:B------:R-:W-:Y:S01]  /*2460*/  IMAD.MOV R9, RZ, RZ, -R9 ;  /* 0x000000ffff097224 */ /* 0x000fe200078e0a09 */
[----:B------:R-:W-:Y:S01]  /*2470*/  LOP3.LUT R120, R242, 0xf6, RZ, 0xfc, !PT ;  /* 0x000000f6f2787812 */ /* 0x000fe200078efcff */
[----:B------:R-:W-:Y:S01]  /*2480*/  @!P5 IMAD.MOV R8, RZ, RZ, -R8 ;  /* 0x000000ffff08d224 */ /* 0x000fe200078e0a08 */
[----:B------:R-:W-:Y:S01]  /*2490*/  ISETP.GT.U32.AND P5, PT, R2, R19, PT ;  /* 0x000000130200720c */ /* 0x000fe20003fa4070 */
[----:B------:R-:W-:Y:S01]  /*24a0*/  IMAD.MOV R24, RZ, RZ, -R20 ;  /* 0x000000ffff187224 */ /* 0x000fe200078e0a14 */
[----:B------:R-:W-:Y:S01]  /*24b0*/  IABS R118, R120 ;  /* 0x0000007800767213 */ /* 0x000fe20000000000 */
[----:B------:R-:W-:Y:S01]  /*24c0*/  @!P6 IMAD.IADD R21, R21, 0x1, -R2 ;  /* 0x000000011515e824 */ /* 0x000fe200078e0a02 */
[----:B------:R-:W-:Y:S01]  /*24d0*/  LOP3.LUT R122, R242, 0xfc, RZ, 0xfc, !PT ;  /* 0x000000fcf27a7812 */ /* 0x000fe200078efcff */
[----:B------:R-:W-:Y:S01]  /*24e0*/  IMAD R20, R2, R9, R22 ;  /* 0x0000000902147224 */ /* 0x000fe200078e0216 */
[----:B------:R-:W-:Y:S01]  /*24f0*/  LOP3.LUT R126, R242, 0x100, RZ, 0xfc, !PT ;  /* 0x00000100f27e7812 */ /* 0x000fe200078efcff */
[----:B------:R-:W-:Y:S01]  /*2500*/  IMAD.MOV.U32 R9, RZ, RZ, R15 ;  /* 0x000000ffff097224 */ /* 0x000fe200078e000f */
[C---:B------:R-:W-:Y:S01]  /*2510*/  ISETP.GT.U32.AND P6, PT, R2.reuse, R21, PT ;  /* 0x000000150200720c */ /* 0x040fe20003fc4070 */
[----:B------:R-:W-:Y:S01]  /*2520*/  IMAD R23, R2, R24, R23 ;  /* 0x0000001802177224 */ /* 0x000fe200078e0217 */
[----:B------:R-:W-:Y:S01]  /*2530*/  LOP3.LUT R24, R242, 0x3c, RZ, 0xfc, !PT ;  /* 0x0000003cf2187812 */ /* 0x000fe200078efcff */
[----:B------:R-:W-:Y:S01]  /*2540*/  IMAD.MOV.U32 R15, RZ, RZ, R17 ;  /* 0x000000ffff0f7224 */ /* 0x000fe200078e0011 */
[----:B------:R-:W-:Y:S01]  /*2550*/  IABS R121, R122 ;  /* 0x0000007a00797213 */ /* 0x000fe20000000000 */
[----:B------:R-:W-:Y:S01]  /*2560*/  @!P3 IMAD.IADD R18, R18, 0x1, -R2 ;  /* 0x000000011212b824 */ /* 0x000fe200078e0a02 */
[----:B------:R-:W-:Y:S01]  /*2570*/  IABS R25, R24 ;  /* 0x0000001800197213 */ /* 0x000fe20000000000 */
[----:B------:R-:W-:Y:S01]  /*2580*/  @!P1 IMAD.MOV R15, RZ, RZ, -R15 ;  /* 0x000000ffff0f9224 */ /* 0x000fe200078e0a0f */
[C---:B------:R-:W-:Y:S01]  /*2590*/  ISETP.GT.U32.AND P1, PT, R2.reuse, R20, PT ;  /* 0x000000140200720c */ /* 0x040fe20003f24070 */
[----:B------:R-:W-:Y:S01]  /*25a0*/  @!P4 IMAD.MOV R16, RZ, RZ, -R16 ;  /* 0x000000ffff10c224 */ /* 0x000fe200078e0a10 */
[----:B------:R-:W-:Y:S01]  /*25b0*/  ISETP.GE.AND P4, PT, R29, RZ, PT ;  /* 0x000000ff1d00720c */ /* 0x000fe20003f86270 */
[----:B------:R-:W-:Y:S01]  /*25c0*/  @!P5 IMAD.IADD R19, R19, 0x1, -R2 ;  /* 0x000000011313d824 */ /* 0x000fe200078e0a02 */
[----:B------:R-:W-:Y:S01]  /*25d0*/  ISETP.GT.U32.AND P5, PT, R2, R23, PT ;  /* 0x000000170200720c */ /* 0x000fe20003fa4070 */
[----:B------:R-:W-:Y:S01]  /*25e0*/  IMAD.HI.U32 R22, R3, R25, RZ ;  /* 0x0000001903167227 */ /* 0x000fe200078e00ff */
[----:B------:R-:W-:-:S02]  /*25f0*/  ISETP.GE.AND P3, PT, R28, RZ, PT ;  /* 0x000000ff1c00720c */ /* 0x000fc40003f66270 */
[----:B------:R-:W-:Y:S01]  /*2600*/  LOP3.LUT R28, R242, 0x3e, RZ, 0xfc, !PT ;  /* 0x0000003ef21c7812 */ /* 0x000fe200078efcff */
[----:B------:R-:W-:Y:S01]  /*2610*/  @!P2 IMAD.MOV R9, RZ, RZ, -R9 ;  /* 0x000000ffff09a224 */ /* 0x000fe200078e0a09 */
[----:B------:R-:W-:Y:S01]  /*2620*/  ISETP.GT.U32.AND P2, PT, R2, R18, PT ;  /* 0x000000120200720c */ /* 0x000fe20003f44070 */
[----:B------:R-:W-:Y:S01]  /*2630*/  @!P6 IMAD.IADD R21, R21, 0x1, -R2 ;  /* 0x000000011515e824 */ /* 0x000fe200078e0a02 */
[----:B------:R-:W-:Y:S01]  /*2640*/  IABS R26, R28 ;  /* 0x0000001c001a7213 */ /* 0x000fe20000000000 */
[----:B------:R-:W-:Y:S01]  /*2650*/  IMAD.MOV R22, RZ, RZ, -R22 ;  /* 0x000000ffff167224 */ /* 0x000fe200078e0a16 */
[----:B------:R-:W-:Y:S01]  /*2660*/  ISETP.GE.AND P6, PT, R31, RZ, PT ;  /* 0x000000ff1f00720c */ /* 0x000fe20003fc6270 */
[----:B------:R-:W-:Y:S01]  /*2670*/  IMAD.MOV.U32 R17, RZ, RZ, R19 ;  /* 0x000000ffff117224 */ /* 0x000fe200078e0013 */
[----:B------:R-:W-:Y:S01]  /*2680*/  LOP3.LUT R31, R242, 0x44, RZ, 0xfc, !PT ;  /* 0x00000044f21f7812 */ /* 0x000fe200078efcff */
[--C-:B------:R-:W-:Y:S01]  /*2690*/  @!P1 IMAD.IADD R20, R20, 0x1, -R2.reuse ;  /* 0x0000000114149824 */ /* 0x100fe200078e0a02 */
[----:B------:R-:W-:Y:S01]  /*26a0*/  ISETP.GE.AND P1, PT, R24, RZ, PT ;  /* 0x000000ff1800720c */ /* 0x000fe20003f26270 */
[----:B------:R-:W-:Y:S01]  /*26b0*/  IMAD R22, R2, R22, R25 ;  /* 0x0000001602167224 */ /* 0x000fe200078e0219 */
[C---:B------:R-:W-:Y:S01]  /*26c0*/  LOP3.LUT R129, R242.reuse, 0x104, RZ, 0xfc, !PT ;  /* 0x00000104f2817812 */ /* 0x040fe200078efcff */
[----:B------:R-:W-:Y:S01]  /*26d0*/  IMAD.MOV.U32 R19, RZ, RZ, R21 ;  /* 0x000000ffff137224 */ /* 0x000fe200078e0015 */
[----:B------:R-:W-:Y:S01]  /*26e0*/  LOP3.LUT R21, R242, 0x40, RZ, 0xfc, !PT ;  /* 0x00000040f2157812 */ /* 0x000fe200078efcff */
[--C-:B------:R-:W-:Y:S01]  /*26f0*/  @!P5 IMAD.IADD R23, R23, 0x1, -R2.reuse ;  /* 0x000000011717d824 */ /* 0x100fe200078e0a02 */
[----:B------:R-:W-:Y:S01]  /*2700*/  IABS R123, R126 ;  /* 0x0000007e007b7213 */ /* 0x000fe20000000000 */
[----:B------:R-:W-:Y:S01]  /*2710*/  @!P0 IMAD.MOV R17, RZ, RZ, -R17 ;  /* 0x000000ffff118224 */ /* 0x000fe200078e0a11 */
[C---:B------:R-:W-:Y:S01]  /*2720*/  ISETP.GT.U32.AND P0, PT, R2.reuse, R20, PT ;  /* 0x000000140200720c */ /* 0x040fe20003f04070 */
[----:B------:R-:W-:Y:S01]  /*2730*/  @!P4 IMAD.MOV R19, RZ, RZ, -R19 ;  /* 0x000000ffff13c224 */ /* 0x000fe200078e0a13 */
[----:B------:R-:W-:Y:S01]  /*2740*/  ISETP.GT.U32.AND P4, PT, R2, R22, PT ;  /* 0x000000160200720c */ /* 0x000fe20003f84070 */
[----:B------:R-:W-:Y:S01]  /*2750*/  @!P2 IMAD.IADD R18, R18, 0x1, -R2 ;  /* 0x000000011212a824 */ /* 0x000fe200078e0a02 */
[----:B------:R-:W-:Y:S01]  /*2760*/  ISETP.GE.AND P2, PT, R30, RZ, PT ;  /* 0x000000ff1e00720c */ /* 0x000fe20003f46270 */
[----:B------:R-:W-:Y:S01]  /*2770*/  IMAD.HI.U32 R24, R3, R26, RZ ;  /* 0x0000001a03187227 */ /* 0x000fe200078e00ff */
[----:B------:R-:W-:-:S02]  /*2780*/  ISETP.GT.U32.AND P5, PT, R2, R23, PT ;  /* 0x000000170200720c */ /* 0x000fc40003fa4070 */
[----:B------:R-:W-:Y:S01]  /*2790*/  IABS R30, R31 ;  /* 0x0000001f001e7213 */ /* 0x000fe20000000000 */
[----:B------:R-:W-:Y:S01]  /*27a0*/  IMAD.MOV R27, RZ, RZ, -R24 ;  /* 0x000000ffff1b7224 */ /* 0x000fe200078e0a18 */
[----:B------:R-:W-:Y:S01]  /*27b0*/  LOP3.LUT R24, R242, 0x42, RZ, 0xfc, !PT ;  /* 0x00000042f2187812 */ /* 0x000fe200078efcff */
[----:B------:R-:W-:Y:S01]  /*27c0*/  @!P3 IMAD.MOV R18, RZ, RZ, -R18 ;  /* 0x000000ffff12b224 */ /* 0x000fe200078e0a12 */
[----:B------:R-:W-:Y:S01]  /*27d0*/  ISETP.GE.AND P3, PT, R28, RZ, PT ;  /* 0x000000ff1c00720c */ /* 0x000fe20003f66270 */
[----:B------:R-:W-:Y:S01]  /*27e0*/  IMAD R25, R2, R27, R26 ;  /* 0x0000001b02197224 */ /* 0x000fe200078e021a */
[----:B------:R-:W-:Y:S01]  /*27f0*/  IABS R28, R21 ;  /* 0x00000015001c7213 */ /* 0x000fe20000000000 */
[--C-:B------:R-:W-:Y:S01]  /*2800*/  @!P0 IMAD.IADD R20, R20, 0x1, -R2.reuse ;  /* 0x0000000114148824 */ /* 0x100fe200078e0a02 */
[----:B------:R-:W-:Y:S01]  /*2810*/  IABS R29, R24 ;  /* 0x00000018001d7213 */ /* 0x000fe20000000000 */
[--C-:B------:R-:W-:Y:S01]  /*2820*/  @!P4 IMAD.IADD R22, R22, 0x1, -R2.reuse ;  /* 0x000000011616c824 */ /* 0x100fe200078e0a02 */
[----:B------:R-:W-:Y:S01]  /*2830*/  ISETP.GE.AND P0, PT, R21, RZ, PT ;  /* 0x000000ff1500720c */ /* 0x000fe20003f06270 */
[----:B------:R-:W-:Y:S01]  /*2840*/  @!P5 IMAD.IADD R23, R23, 0x1, -R2 ;  /* 0x000000011717d824 */ /* 0x000fe200078e0a02 */
[----:B------:R-:W-:Y:S01]  /*2850*/  ISETP.GT.U32.AND P5, PT, R2, R25, PT ;  /* 0x000000190200720c */ /* 0x000fe20003fa4070 */
[----:B------:R-:W-:Y:S01]  /*2860*/  @!P2 IMAD.MOV R20, RZ, RZ, -R20 ;  /* 0x000000ffff14a224 */ /* 0x000fe200078e0a14 */
[----:B------:R-:W-:Y:S01]  /*2870*/  ISETP.GE.AND P2, PT, R24, RZ, PT ;  /* 0x000000ff1800720c */ /* 0x000fe20003f46270 */
[----:B------:R-:W-:Y:S01]  /*2880*/  IMAD.HI.U32 R24, R3, R28, RZ ;  /* 0x0000001c03187227 */ /* 0x000fe200078e00ff */
[----:B------:R-:W-:-:S02]  /*2890*/  ISETP.GT.U32.AND P4, PT, R2, R22, PT ;  /* 0x000000160200720c */ /* 0x000fc40003f84070 */
[C---:B------:R-:W-:Y:S01]  /*28a0*/  LOP3.LUT R127, R242.reuse, 0x102, RZ, 0xfc, !PT ;  /* 0x00000102f27f7812 */ /* 0x040fe200078efcff */
[----:B------:R-:W-:Y:S01]  /*28b0*/  IMAD.MOV.U32 R21, RZ, RZ, R23 ;  /* 0x000000ffff157224 */ /* 0x000fe200078e0017 */
[----:B------:R-:W-:Y:S01]  /*28c0*/  IABS R125, R129 ;  /* 0x00000081007d7213 */ /* 0x000fe20000000000 */
[----:B------:R-:W-:Y:S01]  /*28d0*/  IMAD.MOV R23, RZ, RZ, -R24 ;  /* 0x000000ffff177224 */ /* 0x000fe200078e0a18 */
[----:B------:R-:W-:Y:S01]  /*28e0*/  IABS R124, R127 ;  /* 0x0000007f007c7213 */ /* 0x000fe20000000000 */
[----:B------:R-:W-:Y:S01]  /*28f0*/  IMAD.HI.U32 R26, R3, R29, RZ ;  /* 0x0000001d031a7227 */ /* 0x000fe200078e00ff */
[C---:B------:R-:W-:Y:S02]  /*2900*/  LOP3.LUT R130, R242.reuse, 0x108, RZ, 0xfc, !PT ;  /* 0x00000108f2827812 */ /* 0x040fe400078efcff */
[----:B------:R-:W-:Y:S01]  /*2910*/  LOP3.LUT R131, R242, 0x10a, RZ, 0xfc, !PT ;  /* 0x0000010af2837812 */ /* 0x000fe200078efcff */
[----:B------:R-:W-:Y:S01]  /*2920*/  IMAD R24, R2, R23, R28 ;  /* 0x0000001702187224 */ /* 0x000fe200078e021c */
[----:B------:R-:W-:Y:S01]  /*2930*/  LOP3.LUT R133, R242, 0x110, RZ, 0xfc, !PT ;  /* 0x00000110f2857812 */ /* 0x000fe200078efcff */
[--C-:B------:R-:W-:Y:S01]  /*2940*/  @!P5 IMAD.IADD R25, R25, 0x1, -R2.reuse ;  /* 0x000000011919d824 */ /* 0x100fe200078e0a02 */
[----:B------:R-:W-:Y:S01]  /*2950*/  IABS R128, R131 ;  /* 0x0000008300807213 */ /* 0x000fe20000000000 */
[----:B------:R-:W-:Y:S01]  /*2960*/  @!P4 IMAD.IADD R22, R22, 0x1, -R2 ;  /* 0x000000011616c824 */ /* 0x000fe200078e0a02 */
[C---:B------:R-:W-:Y:S01]  /*2970*/  ISETP.GT.U32.AND P4, PT, R2.reuse, R24, PT ;  /* 0x000000180200720c */ /* 0x040fe20003f84070 */
[----:B------:R-:W-:Y:S01]  /*2980*/  IMAD.HI.U32 R27, R3, R30, RZ ;  /* 0x0000001e031b7227 */ /* 0x000fe200078e00ff */
[----:B------:R-:W-:-:S02]  /*2990*/  ISETP.GT.U32.AND P5, PT, R2, R25, PT ;  /* 0x000000190200720c */ /* 0x000fc40003fa4070 */
[C---:B------:R-:W-:Y:S01]  /*29a0*/  LOP3.LUT R134, R242.reuse, 0x112, RZ, 0xfc, !PT ;  /* 0x00000112f2867812 */ /* 0x040fe200078efcff */
[----:B------:R-:W-:Y:S01]  /*29b0*/  IMAD.MOV R26, RZ, RZ, -R26 ;  /* 0x000000ffff1a7224 */ /* 0x000fe200078e0a1a */
[----:B------:R-:W-:Y:S01]  /*29c0*/  LOP3.LUT R140, R242, 0x114, RZ, 0xfc, !PT ;  /* 0x00000114f28c7812 */ /* 0x000fe200078efcff */
[----:B------:R-:W-:Y:S01]  /*29d0*/  IMAD.MOV R23, RZ, RZ, -R27 ;  /* 0x000000ffff177224 */ /* 0x000fe200078e0a1b */
[----:B------:R-:W-:Y:S01]  /*29e0*/  IABS R132, R134 ;  /* 0x0000008600847213 */ /* 0x000fe20000000000 */
[C---:B------:R-:W-:Y:S01]  /*29f0*/  IMAD R27, R2.reuse, R26, R29 ;  /* 0x0000001a021b7224 */ /* 0x040fe200078e021d */
[----:B------:R-:W-:Y:S01]  /*2a00*/  IABS R29, R33 ;  /* 0x00000021001d7213 */ /* 0x000fe20000000000 */
[----:B------:R-:W-:Y:S01]  /*2a10*/  IMAD R26, R2, R23, R30 ;  /* 0x00000017021a7224 */ /* 0x000fe200078e021e */
[----:B------:R-:W-:Y:S01]  /*2a20*/  LOP3.LUT R141, R242, 0x116, RZ, 0xfc, !PT ;  /* 0x00000116f28d7812 */ /* 0x000fe200078efcff */
[----:B------:R-:W-:Y:S01]  /*2a30*/  @!P4 IMAD.IADD R24, R24, 0x1, -R2 ;  /* 0x000000011818c824 */ /* 0x000fe200078e0a02 */
[----:B------:R-:W-:Y:S01]  /*2a40*/  LOP3.LUT R144, R242, 0x11c, RZ, 0xfc, !PT ;  /* 0x0000011cf2907812 */ /* 0x000fe200078efcff */
[----:B------:R-:W-:Y:S01]  /*2a50*/  @!P1 IMAD.MOV R22, RZ, RZ, -R22 ;  /* 0x000000ffff169224 */ /* 0x000fe200078e0a16 */
[C---:B------:R-:W-:Y:S01]  /*2a60*/  ISETP.GT.U32.AND P1, PT, R2.reuse, R26, PT ;  /* 0x0000001a0200720c */ /* 0x040fe20003f24070 */
[----:B------:R-:W-:Y:S01]  /*2a70*/  @!P5 IMAD.IADD R25, R25, 0x1, -R2 ;  /* 0x000000011919d824 */ /* 0x000fe200078e0a02 */
[C---:B------:R-:W-:Y:S01]  /*2a80*/  ISETP.GT.U32.AND P5, PT, R2.reuse, R27, PT ;  /* 0x0000001b0200720c */ /* 0x040fe20003fa4070 */
        /* <DEDUP_REMOVED lines=12> */
[----:B------:R-:W-:Y:S01]  /*2b50*/  LOP3.LUT R142, R242, 0x118, RZ, 0xfc, !PT ;  /* 0x00000118f28e7812 */ /* 0x000fe200078efcff */
[----:B------:R-:W-:Y:S01]  /*2b60*/  @!P4 IMAD.IADD R24, R24, 0x1, -R2 ;  /* 0x000000011818c824 */ /* 0x000fe200078e0a02 */
[C---:B------:R-:W-:Y:S01]  /*2b70*/  ISETP.GT.U32.AND P4, PT, R2.reuse, R29, PT ;  /* 0x0000001d0200720c */ /* 0x040fe20003f84070 */
[----:B------:R-:W-:Y:S01]  /*2b80*/  IMAD.MOV.U32 R23, RZ, RZ, R25 ;  /* 0x000000ffff177224 */ /* 0x000fe200078e0019 */
[C---:B------:R-:W-:Y:S01]  /*2b90*/  ISETP.GT.U32.AND P1, PT, R2.reuse, R26, PT ;  /* 0x0000001a0200720c */ /* 0x040fe20003f24070 */
[----:B------:R-:W-:Y:S01]  /*2ba0*/  IMAD.HI.U32 R25, R3, R31, RZ ;  /* 0x0000001f03197227 */ /* 0x000fe200078e00ff */
[----:B------:R-:W-:-:S02]  /*2bb0*/  ISETP.GT.U32.AND P5, PT, R2, R27, PT ;  /* 0x0000001b0200720c */ /* 0x000fc40003fa4070 */
[----:B------:R-:W-:Y:S01]  /*2bc0*/  IABS R138, R143 ;  /* 0x0000008f008a7213 */ /* 0x000fe20000000000 */
[----:B------:R-:W-:Y:S01]  /*2bd0*/  IMAD.HI.U32 R28, R3, R32, RZ ;  /* 0x00000020031c7227 */ /* 0x000fe200078e00ff */
[----:B------:R-:W-:Y:S02]  /*2be0*/  IABS R136, R142 ;  /* 0x0000008e00887213 */ /* 0x000fe40000000000 */
[C---:B------:R-:W-:Y:S01]  /*2bf0*/  LOP3.LUT R145, R242.reuse, 0x11e, RZ, 0xfc, !PT ;  /* 0x0000011ef2917812 */ /* 0x040fe200078efcff */
[----:B------:R-:W-:Y:S01]  /*2c00*/  @!P3 IMAD.MOV R23, RZ, RZ, -R23 ;  /* 0x000000ffff17b224 */ /* 0x000fe200078e0a17 */
[----:B------:R-:W-:Y:S01]  /*2c10*/  ISETP.GE.AND P3, PT, R33, RZ, PT ;  /* 0x000000ff2100720c */ /* 0x000fe20003f66270 */
[----:B------:R-:W-:Y:S01]  /*2c20*/  IMAD.MOV R25, RZ, RZ, -R25 ;  /* 0x000000ffff197224 */ /* 0x000fe200078e0a19 */
[C---:B------:R-:W-:Y:S01]  /*2c30*/  LOP3.LUT R146, R242.reuse, 0x120, RZ, 0xfc, !PT ;  /* 0x00000120f2927812 */ /* 0x040fe200078efcff */
[----:B------:R-:W-:Y:S01]  /*2c40*/  IMAD.HI.U32 R30, R3, R34, RZ ;  /* 0x00000022031e7227 */ /* 0x000fe200078e00ff */
[----:B------:R-:W-:-:S02]  /*2c50*/  LOP3.LUT R149, R242, 0x12e, RZ, 0xfc, !PT ;  /* 0x0000012ef2957812 */ /* 0x000fc400078efcff */
[C---:B------:R-:W-:Y:S01]  /*2c60*/  LOP3.LUT R150, R242.reuse, 0x130, RZ, 0xfc, !PT ;  /* 0x00000130f2967812 */ /* 0x040fe200078efcff */
[----:B------:R-:W-:Y:S01]  /*2c70*/  IMAD.MOV R33, RZ, RZ, -R28 ;  /* 0x000000ffff217224 */ /* 0x000fe200078e0a1c */
[----:B------:R-:W-:Y:S01]  /*2c80*/  LOP3.LUT R151, R242, 0x132, RZ, 0xfc, !PT ;  /* 0x00000132f2977812 */ /* 0x000fe200078efcff */
[C---:B------:R-:W-:Y:S01]  /*2c90*/  IMAD R28, R2.reuse, R25, R31 ;  /* 0x00000019021c7224 */ /* 0x040fe200078e021f */
[----:B------:R-:W-:Y:S01]  /*2ca0*/  IABS R147, R150 ;  /* 0x0000009600937213 */ /* 0x000fe20000000000 */
[----:B------:R-:W-:Y:S01]  /*2cb0*/  IMAD.MOV R25, RZ, RZ, -R30 ;  /* 0x000000ffff197224 */ /* 0x000fe200078e0a1e */
[----:B------:R-:W-:Y:S01]  /*2cc0*/  IABS R148, R151 ;  /* 0x0000009700947213 */ /* 0x000fe20000000000 */
[----:B------:R-:W-:Y:S01]  /*2cd0*/  IMAD R31, R2, R33, R32 ;  /* 0x00000021021f7224 */ /* 0x000fe200078e0220 */
[C---:B------:R-:W-:Y:S01]  /*2ce0*/  LOP3.LUT R32, R242.reuse, 0x4e, RZ, 0xfc, !PT ;  /* 0x0000004ef2207812 */ /* 0x040fe200078efcff */
[----:B------:R-:W-:Y:S01]  /*2cf0*/  @!P4 IMAD.IADD R29, R29, 0x1, -R2 ;  /* 0x000000011d1dc824 */ /* 0x000fe200078e0a02 */
[----:B------:R-:W-:Y:S01]  /*2d00*/  LOP3.LUT R152, R242, 0x134, RZ, 0xfc, !PT ;  /* 0x00000134f2987812 */ /* 0x000fe200078efcff */
[----:B------:R-:W-:Y:S01]  /*2d10*/  IMAD R30, R2, R25, R34 ;  /* 0x00000019021e7224 */ /* 0x000fe200078e0222 */
[----:B------:R-:W-:Y:S01]  /*2d20*/  IABS R33, R32 ;  /* 0x0000002000217213 */ /* 0x000fe20000000000 */
[--C-:B------:R-:W-:Y:S01]  /*2d30*/  @!P1 IMAD.IADD R26, R26, 0x1, -R2.reuse ;  /* 0x000000011a1a9824 */ /* 0x100fe200078e0a02 */
[C---:B------:R-:W-:Y:S01]  /*2d40*/  ISETP.GT.U32.AND P1, PT, R2.reuse, R31, PT ;  /* 0x0000001f0200720c */ /* 0x040fe20003f24070 */
[----:B------:R-:W-:Y:S01]  /*2d50*/  @!P5 IMAD.IADD R27, R27, 0x1, -R2 ;  /* 0x000000011b1bd824 */ /* 0x000fe200078e0a02 */
[C---:B------:R-:W-:Y:S01]  /*2d60*/  ISETP.GT.U32.AND P4, PT, R2.reuse, R29, PT ;  /* 0x0000001d0200720c */ /* 0x040fe20003f84070 */
[----:B------:R-:W-:Y:S01]  /*2d70*/  @!P0 IMAD.MOV R24, RZ, RZ, -R24 ;  /* 0x000000ffff188224 */ /* 0x000fe200078e0a18 */
[C---:B------:R-:W-:Y:S01]  /*2d80*/  ISETP.GT.U32.AND P0, PT, R2.reuse, R28, PT ;  /* 0x0000001c0200720c */ /* 0x040fe20003f04070 */
[----:B------:R-:W-:Y:S01]  /*2d90*/  @!P6 IMAD.MOV R26, RZ, RZ, -R26 ;  /* 0x000000ffff1ae224 */ /* 0x000fe200078e0a1a */
[----:B------:R-:W-:Y:S01]  /*2da0*/  ISETP.GT.U32.AND P6, PT, R2, R30, PT ;  /* 0x0000001e0200720c */ /* 0x000fe20003fc4070 */
[----:B------:R-:W-:Y:S01]  /*2db0*/  IMAD.MOV.U32 R25, RZ, RZ, R27 ;  /* 0x000000ffff197224 */ /* 0x000fe200078e001b */
[----:B------:R-:W-:Y:S01]  /*2dc0*/  ISETP.GE.AND P5, PT, R35, RZ, PT ;  /* 0x000000ff2300720c */ /* 0x000fe20003fa6270 */
[----:B------:R-:W-:Y:S01]  /*2dd0*/  IMAD.HI.U32 R27, R3, R33, RZ ;  /* 0x00000021031b7227 */ /* 0x000fe200078e00ff */
[----:B------:R-:W-:-:S02]  /*2de0*/  IABS R35, R39 ;  /* 0x0000002700237213 */ /* 0x000fc40000000000 */
[----:B------:R-:W-:Y:S01]  /*2df0*/  LOP3.LUT R156, R242, 0x13a, RZ, 0xfc, !PT ;  /* 0x0000013af29c7812 */ /* 0x000fe200078efcff */
[----:B------:R-:W-:Y:S01]  /*2e00*/  @!P2 IMAD.MOV R25, RZ, RZ, -R25 ;  /* 0x000000ffff19a224 */ /* 0x000fe200078e0a19 */
[----:B------:R-:W-:Y:S01]  /*2e10*/  ISETP.GE.AND P2, PT, R36, RZ, PT ;  /* 0x000000ff2400720c */ /* 0x000fe20003f46270 */
[--C-:B------:R-:W-:Y:S01]  /*2e20*/  @!P1 IMAD.IADD R31, R31, 0x1, -R2.reuse ;  /* 0x000000011f1f9824 */ /* 0x100fe200078e0a02 */
[----:B------:R-:W-:Y:S01]  /*2e30*/  LOP3.LUT R36, R242, 0x50, RZ, 0xfc, !PT ;  /* 0x00000050f2247812 */ /* 0x000fe200078efcff */
[--C-:B------:R-:W-:Y:S01]  /*2e40*/  @!P4 IMAD.IADD R29, R29, 0x1, -R2.reuse ;  /* 0x000000011d1dc824 */ /* 0x100fe200078e0a02 */
[----:B------:R-:W-:Y:S01]  /*2e50*/  ISETP.GE.AND P4, PT, R37, RZ, PT ;  /* 0x000000ff2500720c */ /* 0x000fe20003f86270 */
[--C-:B------:R-:W-:Y:S01]  /*2e60*/  @!P0 IMAD.IADD R28, R28, 0x1, -R2.reuse ;  /* 0x000000011c1c8824 */ /* 0x100fe200078e0a02 */
[----:B------:R-:W-:Y:S01]  /*2e70*/  IABS R34, R36 ;  /* 0x0000002400227213 */ /* 0x000fe20000000000 */
[----:B------:R-:W-:Y:S01]  /*2e80*/  @!P6 IMAD.IADD R30, R30, 0x1, -R2 ;  /* 0x000000011e1ee824 */ /* 0x000fe200078e0a02 */
[----:B------:R-:W-:Y:S01]  /*2e90*/  ISETP.GE.AND P0, PT, R32, RZ, PT ;  /* 0x000000ff2000720c */ /* 0x000fe20003f06270 */
[----:B------:R-:W-:Y:S01]  /*2ea0*/  IMAD.MOV R32, RZ, RZ, -R27 ;  /* 0x000000ffff207224 */ /* 0x000fe200078e0a1b */
[C---:B------:R-:W-:Y:S01]  /*2eb0*/  ISETP.GT.U32.AND P6, PT, R2.reuse, R31, PT ;  /* 0x0000001f0200720c */ /* 0x040fe20003fc4070 */
[----:B------:R-:W-:Y:S01]  /*2ec0*/  IMAD.MOV.U32 R27, RZ, RZ, R29 ;  /* 0x000000ffff1b7224 */ /* 0x000fe200078e001d */
[----:B------:R-:W-:Y:S01]  /*2ed0*/  ISETP.GT.U32.AND P1, PT, R2, R28, PT ;  /* 0x0000001c0200720c */ /* 0x000fe20003f24070 */
[----:B------:R-:W-:Y:S01]  /*2ee0*/  IMAD.HI.U32 R29, R3, R34, RZ ;  /* 0x00000022031d7227 */ /* 0x000fe200078e00ff */
[----:B------:R-:W-:-:S02]  /*2ef0*/  IABS R37, R40 ;  /* 0x0000002800257213 */ /* 0x000fc40000000000 */
[----:B------:R-:W-:Y:S01]  /*2f00*/  LOP3.LUT R157, R242, 0x13c, RZ, 0xfc, !PT ;  /* 0x0000013cf29d7812 */ /* 0x000fe200078efcff */
[----:B------:R-:W-:Y:S01]  /*2f10*/  IMAD.MOV R29, RZ, RZ, -R29 ;  /* 0x000000ffff1d7224 */ /* 0x000fe200078e0a1d */
[----:B------:R-:W-:Y:S01]  /*2f20*/  IABS R153, R156 ;  /* 0x0000009c00997213 */ /* 0x000fe20000000000 */
[C---:B------:R-:W-:Y:S01]  /*2f30*/  IMAD R33, R2.reuse, R32, R33 ;  /* 0x0000002002217224 */ /* 0x040fe200078e0221 */
[----:B------:R-:W-:Y:S01]  /*2f40*/  IABS R154, R157 ;  /* 0x0000009d009a7213 */ /* 0x000fe20000000000 */
[----:B------:R-:W-:Y:S01]  /*2f50*/  IMAD R32, R2, R29, R34 ;  /* 0x0000001d02207224 */ /* 0x000fe200078e0222 */
[C---:B------:R-:W-:Y:S01]  /*2f60*/  LOP3.LUT R158, R242.reuse, 0x13e, RZ, 0xfc, !PT ;  /* 0x0000013ef29e7812 */ /* 0x040fe200078efcff */
[--C-:B------:R-:W-:Y:S01]  /*2f70*/  @!P6 IMAD.IADD R31, R31, 0x1, -R2.reuse ;  /* 0x000000011f1fe824 */ /* 0x100fe200078e0a02 */
[----:B------:R-:W-:Y:S01]  /*2f80*/  LOP3.LUT R159, R242, 0x140, RZ, 0xfc, !PT ;  /* 0x00000140f29f7812 */ /* 0x000fe200078efcff */
[----:B------:R-:W-:Y:S01]  /*2f90*/  @!P3 IMAD.MOV R27, RZ, RZ, -R27 ;  /* 0x000000ffff1bb224 */ /* 0x000fe200078e0a1b */
[----:B------:R-:W-:Y:S01]  /*2fa0*/  ISETP.GT.U32.AND P6, PT, R2, R32, PT ;  /* 0x000000200200720c */ /* 0x000fe20003fc4070 */
[----:B------:R-:W-:Y:S01]  /*2fb0*/  @!P1 IMAD.IADD R28, R28, 0x1, -R2 ;  /* 0x000000011c1c9824 */ /* 0x000fe200078e0a02 */
[C---:B------:R-:W-:Y:S01]  /*2fc0*/  ISETP.GT.U32.AND P3, PT, R2.reuse, R30, PT ;  /* 0x0000001e0200720c */ /* 0x040fe20003f64070 */
[----:B------:R-:W-:Y:S01]  /*2fd0*/  IMAD.HI.U32 R29, R3, R35, RZ ;  /* 0x00000023031d7227 */ /* 0x000fe200078e00ff */
[----:B------:R-:W-:-:S02]  /*2fe0*/  ISETP.GT.U32.AND P1, PT, R2, R33, PT ;  /* 0x000000210200720c */ /* 0x000fc40003f24070 */
[C---:B------:R-:W-:Y:S01]  /*2ff0*/  LOP3.LUT R160, R242.reuse, 0x142, RZ, 0xfc, !PT ;  /* 0x00000142f2a07812 */ /* 0x040fe200078efcff */
[----:B------:R-:W-:Y:S01]  /*3000*/  IMAD.MOV R29, RZ, RZ, -R29 ;  /* 0x000000ffff1d7224 */ /* 0x000fe200078e0a1d */
[C---:B------:R-:W-:Y:S01]  /*3010*/  LOP3.LUT R161, R242.reuse, 0x144, RZ, 0xfc, !PT ;  /* 0x00000144f2a17812 */ /* 0x040fe200078efcff */
[C---:B------:R-:W-:Y:S01]  /*3020*/  IMAD.HI.U32 R34, R3.reuse, R37, RZ ;  /* 0x0000002503227227 */ /* 0x040fe200078e00ff */
[C---:B------:R-:W-:Y:S02]  /*3030*/  LOP3.LUT R162, R242.reuse, 0x146, RZ, 0xfc, !PT ;  /* 0x00000146f2a27812 */ /* 0x040fe400078efcff */
[----:B------:R-:W-:Y:S01]  /*3040*/  LOP3.LUT R163, R242, 0x14c, RZ, 0xfc, !PT ;  /* 0x0000014cf2a37812 */ /* 0x000fe200078efcff */
[--C-:B------:R-:W-:Y:S01]  /*3050*/  @!P6 IMAD.IADD R32, R32, 0x1, -R2.reuse ;  /* 0x000000012020e824 */ /* 0x100fe200078e0a02 */
[----:B------:R-:W-:Y:S01]  /*3060*/  LOP3.LUT R167, R242, 0x14e, RZ, 0xfc, !PT ;  /* 0x0000014ef2a77812 */ /* 0x000fe200078efcff */
[----:B------:R-:W-:Y:S01]  /*3070*/  @!P3 IMAD.IADD R30, R30, 0x1, -R2 ;  /* 0x000000011e1eb824 */ /* 0x000fe200078e0a02 */
[----:B------:R-:W-:Y:S01]  /*3080*/  ISETP.GE.AND P3, PT, R36, RZ, PT ;  /* 0x000000ff2400720c */ /* 0x000fe20003f66270 */
[C---:B------:R-:W-:Y:S01]  /*3090*/  IMAD R35, R2.reuse, R29, R35 ;  /* 0x0000001d02237224 */ /* 0x040fe200078e0223 */
[----:B------:R-:W-:Y:S01]  /*30a0*/  ISETP.GT.U32.AND P6, PT, R2, R32, PT ;  /* 0x000000200200720c */ /* 0x000fe20003fc4070 */
[----:B------:R-:W-:Y:S01]  /*30b0*/  IMAD.HI.U32 R36, R3, R38, RZ ;  /* 0x0000002603247227 */ /* 0x000fe200078e00ff */
[----:B------:R-:W-:-:S02]  /*30c0*/  LOP3.LUT R168, R242, 0x150, RZ, 0xfc, !PT ;  /* 0x00000150f2a87812 */ /* 0x000fc400078efcff */
[C---:B------:R-:W-:Y:S01]  /*30d0*/  LOP3.LUT R169, R242.reuse, 0x152, RZ, 0xfc, !PT ;  /* 0x00000152f2a97812 */ /* 0x040fe200078efcff */
[----:B------:R-:W-:Y:S01]  /*30e0*/  IMAD.MOV R34, RZ, RZ, -R34 ;  /* 0x000000ffff227224 */ /* 0x000fe200078e0a22 */
[C---:B------:R-:W-:Y:S01]  /*30f0*/  LOP3.LUT R170, R242.reuse, 0x154, RZ, 0xfc, !PT ;  /* 0x00000154f2aa7812 */ /* 0x040fe200078efcff */
[----:B------:R-:W-:Y:S01]  /*3100*/  IMAD.MOV.U32 R29, RZ, RZ, R31 ;  /* 0x000000ffff1d7224 */ /* 0x000fe200078e001f */
[----:B------:R-:W-:Y:S01]  /*3110*/  IABS R164, R169 ;  /* 0x000000a900a47213 */ /* 0x000fe20000000000 */
[----:B------:R-:W-:Y:S01]  /*3120*/  @!P1 IMAD.IADD R33, R33, 0x1, -R2 ;  /* 0x0000000121219824 */ /* 0x000fe200078e0a02 */
[----:B------:R-:W-:Y:S01]  /*3130*/  ISETP.GE.AND P1, PT, R39, RZ, PT ;  /* 0x000000ff2700720c */ /* 0x000fe20003f26270 */
[----:B------:R-:W-:Y:S01]  /*3140*/  IMAD.MOV R39, RZ, RZ, -R36 ;  /* 0x000000ffff277224 */ /* 0x000fe200078e0a24 */
[----:B------:R-:W-:Y:S01]  /*3150*/  LOP3.LUT R171, R242, 0x156, RZ, 0xfc, !PT ;  /* 0x00000156f2ab7812 */ /* 0x000fe200078efcff */
[C---:B------:R-:W-:Y:S01]  /*3160*/  IMAD R34, R2.reuse, R34, R37 ;  /* 0x0000002202227224 */ /* 0x040fe200078e0225 */
[----:B------:R-:W-:Y:S01]  /*3170*/  IABS R165, R170 ;  /* 0x000000aa00a57213 */ /* 0x000fe20000000000 */
[----:B------:R-:W-:Y:S01]  /*3180*/  @!P2 IMAD.MOV R29, RZ, RZ, -R29 ;  /* 0x000000ffff1da224 */ /* 0x000fe200078e0a1d */
[C---:B------:R-:W-:Y:S01]  /*3190*/  ISETP.GT.U32.AND P2, PT, R2.reuse, R35, PT ;  /* 0x000000230200720c */ /* 0x040fe20003f44070 */
[----:B------:R-:W-:Y:S01]  /*31a0*/  @!P5 IMAD.MOV R28, RZ, RZ, -R28 ;  /* 0x000000ffff1cd224 */ /* 0x000fe200078e0a1c */
[C---:B------:R-:W-:Y:S01]  /*31b0*/  ISETP.GT.U32.AND P5, PT, R2.reuse, R33, PT ;  /* 0x000000210200720c */ /* 0x040fe20003fa4070 */
[C---:B------:R-:W-:Y:S01]  /*31c0*/  IMAD R37, R2.reuse, R39, R38 ;  /* 0x0000002702257224 */ /* 0x040fe200078e0226 */
[----:B------:R-:W-:Y:S01]  /*31d0*/  IABS R38, R42 ;  /* 0x0000002a00267213 */ /* 0x000fe20000000000 */
[----:B------:R-:W-:Y:S01]  /*31e0*/  @!P4 IMAD.MOV R30, RZ, RZ, -R30 ;  /* 0x000000ffff1ec224 */ /* 0x000fe200078e0a1e */
[----:B------:R-:W-:Y:S01]  /*31f0*/  ISETP.GT.U32.AND P4, PT, R2, R34, PT ;  /* 0x000000220200720c */ /* 0x000fe20003f84070 */
[----:B------:R-:W-:Y:S01]  /*3200*/  @!P6 IMAD.IADD R32, R32, 0x1, -R2 ;  /* 0x000000012020e824 */ /* 0x000fe200078e0a02 */
[----:B------:R-:W-:Y:S01]  /*3210*/  ISETP.GT.U32.AND P6, PT, R2, R37, PT ;  /* 0x000000250200720c */ /* 0x000fe20003fc4070 */
[----:B------:R-:W-:Y:S01]  /*3220*/  IMAD.HI.U32 R36, R3, R38, RZ ;  /* 0x0000002603247227 */ /* 0x000fe200078e00ff */
[----:B------:R-:W-:-:S02]  /*3230*/  IABS R166, R171 ;  /* 0x000000ab00a67213 */ /* 0x000fc40000000000 */
[----:B------:R-:W-:Y:S01]  /*3240*/  LOP3.LUT R178, R242, 0x166, RZ, 0xfc, !PT ;  /* 0x00000166f2b27812 */ /* 0x000fe200078efcff */
[--C-:B------:R-:W-:Y:S01]  /*3250*/  @!P2 IMAD.IADD R35, R35, 0x1, -R2.reuse ;  /* 0x000000012323a824 */ /* 0x100fe200078e0a02 */
[----:B------:R-:W-:Y:S01]  /*3260*/  ISETP.GE.AND P2, PT, R41, RZ, PT ;  /* 0x000000ff2900720c */ /* 0x000fe20003f46270 */
[----:B------:R-:W-:Y:S01]  /*3270*/  @!P5 IMAD.IADD R33, R33, 0x1, -R2 ;  /* 0x000000012121d824 */ /* 0x000fe200078e0a02 */
[----:B------:R-:W-:Y:S01]  /*3280*/  ISETP.GE.AND P5, PT, R40, RZ, PT ;  /* 0x000000ff2800720c */ /* 0x000fe20003fa6270 */
[----:B------:R-:W-:Y:S01]  /*3290*/  IMAD.MOV R39, RZ, RZ, -R36 ;  /* 0x000000ffff277224 */ /* 0x000fe200078e0a24 */
[----:B------:R-:W-:Y:S01]  /*32a0*/  IABS R40, R43 ;  /* 0x0000002b00287213 */ /* 0x000fe20000000000 */
[--C-:B------:R-:W-:Y:S01]  /*32b0*/  @!P4 IMAD.IADD R34, R34, 0x1, -R2.reuse ;  /* 0x000000012222c824 */ /* 0x100fe200078e0a02 */
[----:B------:R-:W-:Y:S01]  /*32c0*/  ISETP.GT.U32.AND P4, PT, R2, R35, PT ;  /* 0x000000230200720c */ /* 0x000fe20003f84070 */
[----:B------:R-:W-:Y:S01]  /*32d0*/  @!P6 IMAD.IADD R37, R37, 0x1, -R2 ;  /* 0x000000012525e824 */ /* 0x000fe200078e0a02 */
[----:B------:R-:W-:Y:S01]  /*32e0*/  LOP3.LUT R177, R242, 0x164, RZ, 0xfc, !PT ;  /* 0x00000164f2b17812 */ /* 0x000fe200078efcff */
[----:B------:R-:W-:Y:S01]  /*32f0*/  IMAD.MOV.U32 R31, RZ, RZ, R33 ;  /* 0x000000ffff1f7224 */ /* 0x000fe200078e0021 */
[----:B------:R-:W-:Y:S01]  /*3300*/  ISETP.GT.U32.AND P6, PT, R2, R34, PT ;  /* 0x000000220200720c */ /* 0x000fe20003fc4070 */
[----:B------:R-:W-:Y:S01]  /*3310*/  IMAD.HI.U32 R33, R3, R40, RZ ;  /* 0x0000002803217227 */ /* 0x000fe200078e00ff */
[----:B------:R-:W-:-:S02]  /*3320*/  LOP3.LUT R179, R242, 0x168, RZ, 0xfc, !PT ;  /* 0x00000168f2b37812 */ /* 0x000fc400078efcff */
[----:B------:R-:W-:Y:S01]  /*3330*/  LOP3.LUT R180, R242, 0x16a, RZ, 0xfc, !PT ;  /* 0x0000016af2b47812 */ /* 0x000fe200078efcff */
[C---:B------:R-:W-:Y:S01]  /*3340*/  IMAD R36, R2.reuse, R39, R38 ;  /* 0x0000002702247224 */ /* 0x040fe200078e0226 */
[----:B------:R-:W-:Y:S01]  /*3350*/  IABS R38, R44 ;  /* 0x0000002c00267213 */ /* 0x000fe20000000000 */
[----:B------:R-:W-:Y:S01]  /*3360*/  IMAD.MOV R33, RZ, RZ, -R33 ;  /* 0x000000ffff217224 */ /* 0x000fe200078e0a21 */
[----:B------:R-:W-:Y:S01]  /*3370*/  IABS R175, R179 ;  /* 0x000000b300af7213 */ /* 0x000fe20000000000 */
[----:B------:R-:W-:Y:S01]  /*3380*/  @!P4 IMAD.IADD R35, R35, 0x1, -R2 ;  /* 0x000000012323c824 */ /* 0x000fe200078e0a02 */
[C---:B------:R-:W-:Y:S01]  /*3390*/  ISETP.GT.U32.AND P4, PT, R2.reuse, R36, PT ;  /* 0x000000240200720c */ /* 0x040fe20003f84070 */
[----:B------:R-:W-:Y:S01]  /*33a0*/  IMAD R39, R2, R33, R40 ;  /* 0x0000002102277224 */ /* 0x000fe200078e0228 */
[----:B------:R-:W-:Y:S01]  /*33b0*/  IABS R40, R45 ;  /* 0x0000002d00287213 */ /* 0x000fe20000000000 */
[----:B------:R-:W-:Y:S01]  /*33c0*/  @!P6 IMAD.IADD R34, R34, 0x1, -R2 ;  /* 0x000000012222e824 */ /* 0x000fe200078e0a02 */
[----:B------:R-:W-:Y:S01]  /*33d0*/  IABS R176, R180 ;  /* 0x000000b400b07213 */ /* 0x000fe20000000000 */
[----:B------:R-:W-:Y:S01]  /*33e0*/  IMAD.HI.U32 R33, R3, R38, RZ ;  /* 0x0000002603217227 */ /* 0x000fe200078e00ff */
[----:B------:R-:W-:-:S02]  /*33f0*/  ISETP.GT.U32.AND P6, PT, R2, R39, PT ;  /* 0x000000270200720c */ /* 0x000fc40003fc4070 */
[----:B------:R-:W-:Y:S01]  /*3400*/  LOP3.LUT R181, R242, 0x16c, RZ, 0xfc, !PT ;  /* 0x0000016cf2b57812 */ /* 0x000fe200078efcff */
[----:B------:R-:W-:Y:S01]  /*3410*/  @!P0 IMAD.MOV R31, RZ, RZ, -R31 ;  /* 0x000000ffff1f8224 */ /* 0x000fe200078e0a1f */
[----:B------:R-:W-:Y:S01]  /*3420*/  ISETP.GT.U32.AND P0, PT, R2, R37, PT ;  /* 0x000000250200720c */ /* 0x000fe20003f04070 */
[----:B------:R-:W-:Y:S01]  /*3430*/  IMAD.MOV R41, RZ, RZ, -R33 ;  /* 0x000000ffff297224 */ /* 0x000fe200078e0a21 */
[----:B------:R-:W-:Y:S01]  /*3440*/  LOP3.LUT R182, R242, 0x16e, RZ, 0xfc, !PT ;  /* 0x0000016ef2b67812 */ /* 0x000fe200078efcff */
[--C-:B------:R-:W-:Y:S01]  /*3450*/  @!P4 IMAD.IADD R36, R36, 0x1, -R2.reuse ;  /* 0x000000012424c824 */ /* 0x100fe200078e0a02 */
[----:B------:R-:W-:Y:S01]  /*3460*/  ISETP.GE.AND P4, PT, R43, RZ, PT ;  /* 0x000000ff2b00720c */ /* 0x000fe20003f86270 */
[----:B------:R-:W-:Y:S01]  /*3470*/  IMAD.HI.U32 R33, R3, R40, RZ ;  /* 0x0000002803217227 */ /* 0x000fe200078e00ff */
[C---:B------:R-:W-:Y:S02]  /*3480*/  LOP3.LUT R183, R242.reuse, 0x170, RZ, 0xfc, !PT ;  /* 0x00000170f2b77812 */ /* 0x040fe400078efcff */
[----:B------:R-:W-:Y:S01]  /*3490*/  LOP3.LUT R185, R242, 0x174, RZ, 0xfc, !PT ;  /* 0x00000174f2b97812 */ /* 0x000fe200078efcff */
[----:B------:R-:W-:Y:S01]  /*34a0*/  @!P6 IMAD.IADD R39, R39, 0x1, -R2 ;  /* 0x000000012727e824 */ /* 0x000fe200078e0a02 */
[C---:B------:R-:W-:Y:S01]  /*34b0*/  ISETP.GT.U32.AND P6, PT, R2.reuse, R36, PT ;  /* 0x000000240200720c */ /* 0x040fe20003fc4070 */
[----:B------:R-:W-:Y:S01]  /*34c0*/  IMAD R38, R2, R41, R38 ;  /* 0x0000002902267224 */ /* 0x000fe200078e0226 */
[C---:B------:R-:W-:Y:S01]  /*34d0*/  LOP3.LUT R184, R242.reuse, 0x172, RZ, 0xfc, !PT ;  /* 0x00000172f2b87812 */ /* 0x040fe200078efcff */
[----:B------:R-:W-:Y:S01]  /*34e0*/  IMAD.MOV R41, RZ, RZ, -R33 ;  /* 0x000000ffff297224 */ /* 0x000fe200078e0a21 */
[C---:B------:R-:W-:Y:S01]  /*34f0*/  LOP3.LUT R186, R242.reuse, 0x176, RZ, 0xfc, !PT ;  /* 0x00000176f2ba7812 */ /* 0x040fe200078efcff */
[----:B------:R-:W-:Y:S01]  /*3500*/  IMAD.MOV.U32 R33, RZ, RZ, R35 ;  /* 0x000000ffff217224 */ /* 0x000fe200078e0023 */
[----:B------:R-:W-:Y:S01]  /*3510*/  LOP3.LUT R188, R242, 0x17e, RZ, 0xfc, !PT ;  /* 0x0000017ef2bc7812 */ /* 0x000fe200078efcff */
[----:B------:R-:W-:Y:S01]  /*3520*/  @!P3 IMAD.MOV R32, RZ, RZ, -R32 ;  /* 0x000000ffff20b224 */ /* 0x000fe200078e0a20 */
[C---:B------:R-:W-:Y:S01]  /*3530*/  ISETP.GT.U32.AND P3, PT, R2.reuse, R38, PT ;  /* 0x000000260200720c */ /* 0x040fe20003f64070 */
[----:B------:R-:W-:Y:S01]  /*3540*/  IMAD R41, R2, R41, R40 ;  /* 0x0000002902297224 */ /* 0x000fe200078e0228 */
[----:B------:R-:W-:Y:S01]  /*3550*/  LOP3.LUT R40, R242, 0x62, RZ, 0xfc, !PT ;  /* 0x00000062f2287812 */ /* 0x000fe200078efcff */
[----:B------:R-:W-:Y:S01]  /*3560*/  @!P1 IMAD.MOV R33, RZ, RZ, -R33 ;  /* 0x000000ffff219224 */ /* 0x000fe200078e0a21 */
[----:B------:R-:W-:Y:S01]  /*3570*/  ISETP.GT.U32.AND P1, PT, R2, R39, PT ;  /* 0x000000270200720c */ /* 0x000fe20003f24070 */
[--C-:B------:R-:W-:Y:S01]  /*3580*/  @!P0 IMAD.IADD R37, R37, 0x1, -R2.reuse ;  /* 0x0000000125258824 */ /* 0x100fe200078e0a02 */
[----:B------:R-:W-:Y:S01]  /*3590*/  ISETP.GE.AND P0, PT, R42, RZ, PT ;  /* 0x000000ff2a00720c */ /* 0x000fe20003f06270 */
[----:B------:R-:W-:Y:S01]  /*35a0*/  @!P6 IMAD.IADD R36, R36, 0x1, -R2 ;  /* 0x000000012424e824 */ /* 0x000fe200078e0a02 */
[----:B------:R-:W-:Y:S01]  /*35b0*/  ISETP.GT.U32.AND P6, PT, R2, R41, PT ;  /* 0x000000290200720c */ /* 0x000fe20003fc4070 */
[----:B------:R-:W-:Y:S01]  /*35c0*/  IMAD.MOV.U32 R35, RZ, RZ, R37 ;  /* 0x000000ffff237224 */ /* 0x000fe200078e0025 */
[----:B------:R-:W-:Y:S01]  /*35d0*/  IABS R42, R46 ;  /* 0x0000002e002a7213 */ /* 0x000fe20000000000 */
[----:B------:R-:W-:Y:S01]  /*35e0*/  @!P5 IMAD.MOV R34, RZ, RZ, -R34 ;  /* 0x000000ffff22d224 */ /* 0x000fe200078e0a22 */
[----:B------:R-:W-:Y:S01]  /*35f0*/  IABS R43, R40 ;  /* 0x00000028002b7213 */ /* 0x000fe20000000000 */
[----:B------:R-:W-:Y:S01]  /*3600*/  @!P3 IMAD.IADD R38, R38, 0x1, -R2 ;  /* 0x000000012626b824 */ /* 0x000fe200078e0a02 */
[----:B------:R-:W-:Y:S01]  /*3610*/  ISETP.GE.AND P3, PT, R40, RZ, PT ;  /* 0x000000ff2800720c */ /* 0x000fe20003f66270 */
[----:B------:R-:W-:Y:S01]  /*3620*/  IMAD.HI.U32 R37, R3, R42, RZ ;  /* 0x0000002a03257227 */ /* 0x000fe200078e00ff */
[----:B------:R-:W-:-:S02]  /*3630*/  ISETP.GE.AND P5, PT, R44, RZ, PT ;  /* 0x000000ff2c00720c */ /* 0x000fc40003fa6270 */
[C---:B------:R-:W-:Y:S01]  /*3640*/  LOP3.LUT R191, R242.reuse, 0x180, RZ, 0xfc, !PT ;  /* 0x00000180f2bf7812 */ /* 0x040fe200078efcff */
[----:B------:R-:W-:Y:S01]  /*3650*/  IMAD.MOV R37, RZ, RZ, -R37 ;  /* 0x000000ffff257224 */ /* 0x000fe200078e0a25 */
[----:B------:R-:W-:Y:S01]  /*3660*/  LOP3.LUT R192, R242, 0x182, RZ, 0xfc, !PT ;  /* 0x00000182f2c07812 */ /* 0x000fe200078efcff */
[--C-:B------:R-:W-:Y:S01]  /*3670*/  @!P1 IMAD.IADD R39, R39, 0x1, -R2.reuse ;  /* 0x0000000127279824 */ /* 0x100fe200078e0a02 */
[----:B------:R-:W-:Y:S01]  /*3680*/  ISETP.GE.AND P1, PT, R46, RZ, PT ;  /* 0x000000ff2e00720c */ /* 0x000fe20003f26270 */
[----:B------:R-:W-:Y:S01]  /*3690*/  @!P6 IMAD.IADD R41, R41, 0x1, -R2 ;  /* 0x000000012929e824 */ /* 0x000fe200078e0a02 */
[C---:B------:R-:W-:Y:S01]  /*36a0*/  ISETP.GT.U32.AND P6, PT, R2.reuse, R38, PT ;  /* 0x000000260200720c */ /* 0x040fe20003fc4070 */
[----:B------:R-:W-:Y:S01]  /*36b0*/  IMAD R40, R2, R37, R42 ;  /* 0x0000002502287224 */ /* 0x000fe200078e022a */
[----:B------:R-:W-:Y:S01]  /*36c0*/  IABS R46, R49 ;  /* 0x00000031002e7213 */ /* 0x000fe20000000000 */
[----:B------:R-:W-:Y:S01]  /*36d0*/  IMAD.HI.U32 R42, R3, R43, RZ ;  /* 0x0000002b032a7227 */ /* 0x000fe200078e00ff */
[----:B------:R-:W-:-:S02]  /*36e0*/  LOP3.LUT R193, R242, 0x184, RZ, 0xfc, !PT ;  /* 0x00000184f2c17812 */ /* 0x000fc400078efcff */
[----:B------:R-:W-:Y:S01]  /*36f0*/  LOP3.LUT R195, R242, 0x186, RZ, 0xfc, !PT ;  /* 0x00000186f2c37812 */ /* 0x000fe200078efcff */
[----:B------:R-:W-:Y:S01]  /*3700*/  IMAD.MOV.U32 R37, RZ, RZ, R39 ;  /* 0x000000ffff257224 */ /* 0x000fe200078e0027 */
[----:B------:R-:W-:Y:S01]  /*3710*/  IABS R190, R193 ;  /* 0x000000c100be7213 */ /* 0x000fe20000000000 */
[----:B------:R-:W-:Y:S01]  /*3720*/  @!P0 IMAD.MOV R36, RZ, RZ, -R36 ;  /* 0x000000ffff248224 */ /* 0x000fe200078e0a24 */
[----:B------:R-:W-:Y:S01]  /*3730*/  ISETP.GT.U32.AND P0, PT, R2, R41, PT ;  /* 0x000000290200720c */ /* 0x000fe20003f04070 */
[----:B------:R-:W-:Y:S01]  /*3740*/  @!P2 IMAD.MOV R35, RZ, RZ, -R35 ;  /* 0x000000ffff23a224 */ /* 0x000fe200078e0a23 */
[----:B------:R-:W-:Y:S01]  /*3750*/  ISETP.GE.AND P2, PT, R45, RZ, PT ;  /* 0x000000ff2d00720c */ /* 0x000fe20003f46270 */
[----:B------:R-:W-:Y:S01]  /*3760*/  IMAD.MOV R42, RZ, RZ, -R42 ;  /* 0x000000ffff2a7224 */ /* 0x000fe200078e0a2a */
[----:B------:R-:W-:Y:S01]  /*3770*/  LOP3.LUT R45, R242, 0x64, RZ, 0xfc, !PT ;  /* 0x00000064f22d7812 */ /* 0x000fe200078efcff */
[----:B------:R-:W-:Y:S01]  /*3780*/  @!P4 IMAD.MOV R37, RZ, RZ, -R37 ;  /* 0x000000ffff25c224 */ /* 0x000fe200078e0a25 */
[C---:B------:R-:W-:Y:S01]  /*3790*/  ISETP.GT.U32.AND P4, PT, R2.reuse, R40, PT ;  /* 0x000000280200720c */ /* 0x040fe20003f84070 */
[----:B------:R-:W-:Y:S01]  /*37a0*/  IMAD R43, R2, R42, R43 ;  /* 0x0000002a022b7224 */ /* 0x000fe200078e022b */
[----:B------:R-:W-:Y:S01]  /*37b0*/  IABS R44, R45 ;  /* 0x0000002d002c7213 */ /* 0x000fe20000000000 */
[----:B------:R-:W-:Y:S01]  /*37c0*/  @!P6 IMAD.IADD R38, R38, 0x1, -R2 ;  /* 0x000000012626e824 */ /* 0x000fe200078e0a02 */
[----:B------:R-:W-:Y:S01]  /*37d0*/  LOP3.LUT R196, R242, 0x188, RZ, 0xfc, !PT ;  /* 0x00000188f2c47812 */ /* 0x000fe200078efcff */
[----:B------:R-:W-:Y:S01]  /*37e0*/  IMAD.HI.U32 R42, R3, R46, RZ ;  /* 0x0000002e032a7227 */ /* 0x000fe200078e00ff */
[----:B------:R-:W-:-:S02]  /*37f0*/  ISETP.GT.U32.AND P6, PT, R2, R43, PT ;  /* 0x0000002b0200720c */ /* 0x000fc40003fc4070 */
[C---:B------:R-:W-:Y:S01]  /*3800*/  LOP3.LUT R197, R242.reuse, 0x18a, RZ, 0xfc, !PT ;  /* 0x0000018af2c57812 */ /* 0x040fe200078efcff */
[----:B------:R-:W-:Y:S01]  /*3810*/  IMAD.HI.U32 R39, R3, R44, RZ ;  /* 0x0000002c03277227 */ /* 0x000fe200078e00ff */
[C---:B------:R-:W-:Y:S02]  /*3820*/  LOP3.LUT R198, R242.reuse, 0x18c, RZ, 0xfc, !PT ;  /* 0x0000018cf2c67812 */ /* 0x040fe400078efcff */
[----:B------:R-:W-:Y:S01]  /*3830*/  LOP3.LUT R199, R242, 0x18e, RZ, 0xfc, !PT ;  /* 0x0000018ef2c77812 */ /* 0x000fe200078efcff */
[--C-:B------:R-:W-:Y:S01]  /*3840*/  @!P0 IMAD.IADD R41, R41, 0x1, -R2.reuse ;  /* 0x0000000129298824 */ /* 0x100fe200078e0a02 */
[----:B------:R-:W-:Y:S01]  /*3850*/  ISETP.GE.AND P0, PT, R45, RZ, PT ;  /* 0x000000ff2d00720c */ /* 0x000fe20003f06270 */
[----:B------:R-:W-:Y:S01]  /*3860*/  IMAD.MOV R45, RZ, RZ, -R39 ;  /* 0x000000ffff2d7224 */ /* 0x000fe200078e0a27 */
[----:B------:R-:W-:Y:S01]  /*3870*/  IABS R194, R199 ;  /* 0x000000c700c27213 */ /* 0x000fe20000000000 */
[----:B------:R-:W-:Y:S01]  /*3880*/  @!P4 IMAD.IADD R40, R40, 0x1, -R2 ;  /* 0x000000012828c824 */ /* 0x000fe200078e0a02 */
[----:B------:R-:W-:Y:S01]  /*3890*/  ISETP.GE.AND P4, PT, R49, RZ, PT ;  /* 0x000000ff3100720c */ /* 0x000fe20003f86270 */
[----:B------:R-:W-:Y:S01]  /*38a0*/  IMAD.HI.U32 R39, R3, R48, RZ ;  /* 0x0000003003277227 */ /* 0x000fe200078e00ff */
[----:B------:R-:W-:-:S02]  /*38b0*/  IABS R49, R54 ;  /* 0x0000003600317213 */ /* 0x000fc40000000000 */
[----:B------:R-:W-:Y:S01]  /*38c0*/  LOP3.LUT R200, R242, 0x190, RZ, 0xfc, !PT ;  /* 0x00000190f2c87812 */ /* 0x000fe200078efcff */
[----:B------:R-:W-:Y:S01]  /*38d0*/  @!P5 IMAD.MOV R38, RZ, RZ, -R38 ;  /* 0x000000ffff26d224 */ /* 0x000fe200078e0a26 */
[----:B------:R-:W-:Y:S01]  /*38e0*/  ISETP.GT.U32.AND P5, PT, R2, R40, PT ;  /* 0x000000280200720c */ /* 0x000fe20003fa4070 */
[----:B------:R-:W-:Y:S01]  /*38f0*/  IMAD.MOV R39, RZ, RZ, -R39 ;  /* 0x000000ffff277224 */ /* 0x000fe200078e0a27 */
[C---:B------:R-:W-:Y:S01]  /*3900*/  LOP3.LUT R201, R242.reuse, 0x192, RZ, 0xfc, !PT ;  /* 0x00000192f2c97812 */ /* 0x040fe200078efcff */
[----:B------:R-:W-:Y:S01]  /*3910*/  IMAD.MOV R47, RZ, RZ, -R42 ;  /* 0x000000ffff2f7224 */ /* 0x000fe200078e0a2a */
[----:B------:R-:W-:Y:S01]  /*3920*/  LOP3.LUT R202, R242, 0x196, RZ, 0xfc, !PT ;  /* 0x00000196f2ca7812 */ /* 0x000fe200078efcff */
[----:B------:R-:W-:Y:S01]  /*3930*/  IMAD R42, R2, R45, R44 ;  /* 0x0000002d022a7224 */ /* 0x000fe200078e022c */
[C---:B------:R-:W-:Y:S01]  /*3940*/  LOP3.LUT R203, R242.reuse, 0x19c, RZ, 0xfc, !PT ;  /* 0x0000019cf2cb7812 */ /* 0x040fe200078efcff */
[----:B------:R-:W-:Y:S01]  /*3950*/  @!P6 IMAD.IADD R43, R43, 0x1, -R2 ;  /* 0x000000012b2be824 */ /* 0x000fe200078e0a02 */
[----:B------:R-:W-:Y:S01]  /*3960*/  LOP3.LUT R204, R242, 0x19e, RZ, 0xfc, !PT ;  /* 0x0000019ef2cc7812 */ /* 0x000fe200078efcff */
[----:B------:R-:W-:Y:S01]  /*3970*/  IMAD R44, R2, R39, R48 ;  /* 0x00000027022c7224 */ /* 0x000fe200078e0230 */
[----:B------:R-:W-:Y:S01]  /*3980*/  LOP3.LUT R209, R242, 0x1a4, RZ, 0xfc, !PT ;  /* 0x000001a4f2d17812 */ /* 0x000fe200078efcff */
[----:B------:R-:W-:Y:S01]  /*3990*/  IMAD.MOV.U32 R39, RZ, RZ, R41 ;  /* 0x000000ffff277224 */ /* 0x000fe200078e0029 */
        /* <DEDUP_REMOVED lines=8> */
[----:B------:R-:W-:-:S02]  /*3a20*/  LOP3.LUT R206, R242, 0x1a2, RZ, 0xfc, !PT ;  /* 0x000001a2f2ce7812 */ /* 0x000fc400078efcff */
[----:B------:R-:W-:Y:S01]  /*3a30*/  IABS R205, R209 ;  /* 0x000000d100cd7213 */ /* 0x000fe20000000000 */
[----:B------:R-:W-:Y:S01]  /*3a40*/  IMAD.MOV R48, RZ, RZ, -R41 ;  /* 0x000000ffff307224 */ /* 0x000fe200078e0a29 */
[----:B------:R-:W-:Y:S01]  /*3a50*/  LOP3.LUT R210, R242, 0x1a6, RZ, 0xfc, !PT ;  /* 0x000001a6f2d27812 */ /* 0x000fe200078efcff */
[--C-:B------:R-:W-:Y:S01]  /*3a60*/  @!P6 IMAD.IADD R43, R43, 0x1, -R2.reuse ;  /* 0x000000012b2be824 */ /* 0x100fe200078e0a02 */
[----:B------:R-:W-:Y:S01]  /*3a70*/  ISETP.GT.U32.AND P6, PT, R2, R44, PT ;  /* 0x0000002c0200720c */ /* 0x000fe20003fc4070 */
[----:B------:R-:W-:Y:S01]  /*3a80*/  IMAD.HI.U32 R46, R3, R49, RZ ;  /* 0x00000031032e7227 */ /* 0x000fe200078e00ff */
[----:B------:R-:W-:Y:S02]  /*3a90*/  IABS R207, R210 ;  /* 0x000000d200cf7213 */ /* 0x000fe40000000000 */
[----:B------:R-:W-:Y:S01]  /*3aa0*/  LOP3.LUT R208, R242, 0x1a8, RZ, 0xfc, !PT ;  /* 0x000001a8f2d07812 */ /* 0x000fe200078efcff */
[--C-:B------:R-:W-:Y:S01]  /*3ab0*/  @!P2 IMAD.IADD R42, R42, 0x1, -R2.reuse ;  /* 0x000000012a2aa824 */ /* 0x100fe200078e0a02 */
[----:B------:R-:W-:Y:S01]  /*3ac0*/  ISETP.GE.AND P2, PT, R52, RZ, PT ;  /* 0x000000ff3400720c */ /* 0x000fe20003f46270 */
[----:B------:R-:W-:Y:S01]  /*3ad0*/  @!P5 IMAD.IADD R45, R45, 0x1, -R2 ;  /* 0x000000012d2dd824 */ /* 0x000fe200078e0a02 */
[----:B------:R-:W-:Y:S01]  /*3ae0*/  IABS R211, R208 ;  /* 0x000000d000d37213 */ /* 0x000fe20000000000 */
[C---:B------:R-:W-:Y:S01]  /*3af0*/  IMAD R47, R2.reuse, R48, R47 ;  /* 0x00000030022f7224 */ /* 0x040fe200078e022f */
[----:B------:R-:W-:Y:S01]  /*3b00*/  ISETP.GT.U32.AND P5, PT, R2, R42, PT ;  /* 0x0000002a0200720c */ /* 0x000fe20003fa4070 */
[----:B------:R-:W-:Y:S01]  /*3b10*/  IMAD.MOV R46, RZ, RZ, -R46 ;  /* 0x000000ffff2e7224 */ /* 0x000fe200078e0a2e */
[----:B------:R-:W-:Y:S01]  /*3b20*/  LOP3.LUT R212, R242, 0x1aa, RZ, 0xfc, !PT ;  /* 0x000001aaf2d47812 */ /* 0x000fe200078efcff */
[----:B------:R-:W-:Y:S01]  /*3b30*/  @!P6 IMAD.IADD R44, R44, 0x1, -R2 ;  /* 0x000000012c2ce824 */ /* 0x000fe200078e0a02 */
[C---:B------:R-:W-:Y:S01]  /*3b40*/  ISETP.GT.U32.AND P6, PT, R2.reuse, R45, PT ;  /* 0x0000002d0200720c */ /* 0x040fe20003fc4070 */
[----:B------:R-:W-:Y:S01]  /*3b50*/  IMAD R46, R2, R46, R49 ;  /* 0x0000002e022e7224 */ /* 0x000fe200078e0231 */
[C---:B------:R-:W-:Y:S01]  /*3b60*/  LOP3.LUT R213, R242.reuse, 0x1ac, RZ, 0xfc, !PT ;  /* 0x000001acf2d57812 */ /* 0x040fe200078efcff */
[----:B------:R-:W-:Y:S01]  /*3b70*/  IMAD.MOV.U32 R41, RZ, RZ, R43 ;  /* 0x000000ffff297224 */ /* 0x000fe200078e002b */
[----:B------:R-:W-:Y:S01]  /*3b80*/  LOP3.LUT R216, R242, 0x1b0, RZ, 0xfc, !PT ;  /* 0x000001b0f2d87812 */ /* 0x000fe200078efcff */
[----:B------:R-:W-:Y:S01]  /*3b90*/  IMAD.HI.U32 R43, R3, R50, RZ ;  /* 0x00000032032b7227 */ /* 0x000fe200078e00ff */
[----:B------:R-:W-:-:S02]  /*3ba0*/  IABS R214, R213 ;  /* 0x000000d500d67213 */ /* 0x000fc40000000000 */
[----:B------:R-:W-:Y:S01]  /*3bb0*/  LOP3.LUT R217, R242, 0x1ba, RZ, 0xfc, !PT ;  /* 0x000001baf2d97812 */ /* 0x000fe200078efcff */
[--C-:B------:R-:W-:Y:S01]  /*3bc0*/  @!P5 IMAD.IADD R42, R42, 0x1, -R2.reuse ;  /* 0x000000012a2ad824 */ /* 0x100fe200078e0a02 */
[----:B------:R-:W-:Y:S01]  /*3bd0*/  ISETP.GT.U32.AND P5, PT, R2, R47, PT ;  /* 0x0000002f0200720c */ /* 0x000fe20003fa4070 */
[----:B------:R-:W-:Y:S01]  /*3be0*/  IMAD.HI.U32 R48, R3, R51, RZ ;  /* 0x0000003303307227 */ /* 0x000fe200078e00ff */
[----:B------:R-:W-:Y:S02]  /*3bf0*/  IABS R218, R217 ;  /* 0x000000d900da7213 */ /* 0x000fe40000000000 */
[----:B------:R-:W-:Y:S01]  /*3c00*/  LOP3.LUT R222, R242, 0x1be, RZ, 0xfc, !PT ;  /* 0x000001bef2de7812 */ /* 0x000fe200078efcff */
[----:B------:R-:W-:Y:S01]  /*3c10*/  @!P6 IMAD.IADD R45, R45, 0x1, -R2 ;  /* 0x000000012d2de824 */ /* 0x000fe200078e0a02 */
[----:B------:R-:W-:Y:S01]  /*3c20*/  ISETP.GT.U32.AND P6, PT, R2, R46, PT ;  /* 0x0000002e0200720c */ /* 0x000fe20003fc4070 */
[----:B------:R-:W-:Y:S01]  /*3c30*/  @!P3 IMAD.MOV R41, RZ, RZ, -R41 ;  /* 0x000000ffff29b224 */ /* 0x000fe200078e0a29 */
[----:B------:R-:W-:Y:S01]  /*3c40*/  ISETP.GE.AND P3, PT, R53, RZ, PT ;  /* 0x000000ff3500720c */ /* 0x000fe20003f66270 */
[----:B------:R-:W-:Y:S01]  /*3c50*/  IMAD.MOV R43, RZ, RZ, -R43 ;  /* 0x000000ffff2b7224 */ /* 0x000fe200078e0a2b */
[----:B------:R-:W-:Y:S01]  /*3c60*/  LOP3.LUT R53, R242, 0x72, RZ, 0xfc, !PT ;  /* 0x00000072f2357812 */ /* 0x000fe200078efcff */
[----:B------:R-:W-:Y:S01]  /*3c70*/  IMAD.MOV R48, RZ, RZ, -R48 ;  /* 0x000000ffff307224 */ /* 0x000fe200078e0a30 */
[----:B------:R-:W-:Y:S01]  /*3c80*/  IABS R220, R222 ;  /* 0x000000de00dc7213 */ /* 0x000fe20000000000 */
[----:B------:R-:W-:Y:S01]  /*3c90*/  @!P5 IMAD.IADD R47, R47, 0x1, -R2 ;  /* 0x000000012f2fd824 */ /* 0x000fe200078e0a02 */
[----:B------:R-:W-:Y:S01]  /*3ca0*/  IABS R52, R53 ;  /* 0x0000003500347213 */ /* 0x000fe20000000000 */
[----:B------:R-:W-:Y:S01]  /*3cb0*/  @!P1 IMAD.MOV R40, RZ, RZ, -R40 ;  /* 0x000000ffff289224 */ /* 0x000fe200078e0a28 */
[C---:B------:R-:W-:Y:S01]  /*3cc0*/  ISETP.GT.U32.AND P1, PT, R2.reuse, R44, PT ;  /* 0x0000002c0200720c */ /* 0x040fe20003f24070 */
[----:B------:R-:W-:Y:S01]  /*3cd0*/  IMAD R49, R2, R43, R50 ;  /* 0x0000002b02317224 */ /* 0x000fe200078e0232 */
[----:B------:R-:W-:Y:S01]  /*3ce0*/  LOP3.LUT R221, R242, 0x1c0, RZ, 0xfc, !PT ;  /* 0x000001c0f2dd7812 */ /* 0x000fe200078efcff */
[----:B------:R-:W-:Y:S01]  /*3cf0*/  IMAD R48, R2, R48, R51 ;  /* 0x0000003002307224 */ /* 0x000fe200078e0233 */
[----:B------:R-:W-:Y:S01]  /*3d00*/  LOP3.LUT R227, R242, 0x1cc, RZ, 0xfc, !PT ;  /* 0x000001ccf2e37812 */ /* 0x000fe200078efcff */
[----:B------:R-:W-:Y:S01]  /*3d10*/  @!P0 IMAD.MOV R42, RZ, RZ, -R42 ;  /* 0x000000ffff2a8224 */ /* 0x000fe200078e0a2a */
[C---:B------:R-:W-:Y:S01]  /*3d20*/  ISETP.GT.U32.AND P0, PT, R2.reuse, R47, PT ;  /* 0x0000002f0200720c */ /* 0x040fe20003f04070 */
[----:B------:R-:W-:Y:S01]  /*3d30*/  IMAD.MOV.U32 R43, RZ, RZ, R45 ;  /* 0x000000ffff2b7224 */ /* 0x000fe200078e002d */
[----:B------:R-:W-:Y:S01]  /*3d40*/  ISETP.GT.U32.AND P5, PT, R2, R49, PT ;  /* 0x000000310200720c */ /* 0x000fe20003fa4070 */
[----:B------:R-:W-:Y:S01]  /*3d50*/  @!P6 IMAD.IADD R46, R46, 0x1, -R2 ;  /* 0x000000012e2ee824 */ /* 0x000fe200078e0a02 */
[----:B------:R-:W-:Y:S01]  /*3d60*/  LOP3.LUT R233, R242, 0x1d4, RZ, 0xfc, !PT ;  /* 0x000001d4f2e97812 */ /* 0x000fe200078efcff */
[----:B------:R-:W-:Y:S01]  /*3d70*/  @!P4 IMAD.MOV R43, RZ, RZ, -R43 ;  /* 0x000000ffff2bc224 */ /* 0x000fe200078e0a2b */
[C---:B------:R-:W-:Y:S01]  /*3d80*/  ISETP.GT.U32.AND P4, PT, R2.reuse, R48, PT ;  /* 0x000000300200720c */ /* 0x040fe20003f84070 */
[----:B------:R-:W-:Y:S01]  /*3d90*/  IMAD.MOV.U32 R51, RZ, RZ, R52 ;  /* 0x000000ffff337224 */ /* 0x000fe200078e0034 */
[----:B------:R-:W-:Y:S01]  /*3da0*/  ISETP.GT.U32.AND P6, PT, R2, R46, PT ;  /* 0x0000002e0200720c */ /* 0x000fe20003fc4070 */
[----:B------:R-:W-:Y:S01]  /*3db0*/  @!P1 IMAD.IADD R44, R44, 0x1, -R2 ;  /* 0x000000012c2c9824 */ /* 0x000fe200078e0a02 */
[----:B------:R-:W-:Y:S01]  /*3dc0*/  ISETP.GE.AND P1, PT, R54, RZ, PT ;  /* 0x000000ff3600720c */ /* 0x000fe20003f26270 */
[----:B------:R-:W-:Y:S01]  /*3dd0*/  IMAD.HI.U32 R50, R3, R51, RZ ;  /* 0x0000003303327227 */ /* 0x000fe200078e00ff */
[----:B------:R-:W-:-:S02]  /*3de0*/  LOP3.LUT R54, R242, 0x74, RZ, 0xfc, !PT ;  /* 0x00000074f2367812 */ /* 0x000fc400078efcff */
[----:B------:R-:W-:Y:S01]  /*3df0*/  LOP3.LUT R231, R242, 0x1d2, RZ, 0xfc, !PT ;  /* 0x000001d2f2e77812 */ /* 0x000fe200078efcff */
[----:B------:R-:W-:Y:S01]  /*3e00*/  IMAD.MOV R50, RZ, RZ, -R50 ;  /* 0x000000ffff327224 */ /* 0x000fe200078e0a32 */
[----:B------:R-:W-:Y:S01]  /*3e10*/  IABS R52, R54 ;  /* 0x0000003600347213 */ /* 0x000fe20000000000 */
[--C-:B------:R-:W-:Y:S01]  /*3e20*/  @!P0 IMAD.IADD R47, R47, 0x1, -R2.reuse ;  /* 0x000000012f2f8824 */ /* 0x100fe200078e0a02 */
[----:B------:R-:W-:Y:S01]  /*3e30*/  ISETP.GE.AND P0, PT, R56, RZ, PT ;  /* 0x000000ff3800720c */ /* 0x000fe20003f06270 */
[----:B------:R-:W-:Y:S01]  /*3e40*/  IMAD R51, R2, R50, R51 ;  /* 0x0000003202337224 */ /* 0x000fe200078e0233 */
[----:B------:R-:W-:Y:S01]  /*3e50*/  LOP3.LUT R56, R242, 0x7c, RZ, 0xfc, !PT ;  /* 0x0000007cf2387812 */ /* 0x000fe200078efcff */
[----:B------:R-:W-:Y:S01]  /*3e60*/  IMAD.MOV.U32 R45, RZ, RZ, R47 ;  /* 0x000000ffff2d7224 */ /* 0x000fe200078e002f */
[----:B------:R-:W-:Y:S01]  /*3e70*/  IABS R230, R233 ;  /* 0x000000e900e67213 */ /* 0x000fe20000000000 */
[--C-:B------:R-:W-:Y:S01]  /*3e80*/  @!P4 IMAD.IADD R48, R48, 0x1, -R2.reuse ;  /* 0x000000013030c824 */ /* 0x100fe200078e0a02 */
[----:B------:R-:W-:Y:S01]  /*3e90*/  ISETP.GE.AND P4, PT, R53, RZ, PT ;  /* 0x000000ff3500720c */ /* 0x000fe20003f86270 */
[----:B------:R-:W-:Y:S01]  /*3ea0*/  @!P6 IMAD.IADD R46, R46, 0x1, -R2 ;  /* 0x000000012e2ee824 */ /* 0x000fe200078e0a02 */
[C---:B------:R-:W-:Y:S01]  /*3eb0*/  ISETP.GT.U32.AND P6, PT, R2.reuse, R51, PT ;  /* 0x000000330200720c */ /* 0x040fe20003fc4070 */
[----:B------:R-:W-:Y:S01]  /*3ec0*/  @!P3 IMAD.MOV R45, RZ, RZ, -R45 ;  /* 0x000000ffff2db224 */ /* 0x000fe200078e0a2d */
[----:B------:R-:W-:Y:S01]  /*3ed0*/  ISETP.GT.U32.AND P3, PT, R2, R48, PT ;  /* 0x000000300200720c */ /* 0x000fe20003f64070 */
[----:B------:R-:W-:Y:S01]  /*3ee0*/  IMAD.HI.U32 R50, R3, R52, RZ ;  /* 0x0000003403327227 */ /* 0x000fe200078e00ff */
[----:B------:R-:W-:-:S02]  /*3ef0*/  LOP3.LUT R53, R242, 0x78, RZ, 0xfc, !PT ;  /* 0x00000078f2357812 */ /* 0x000fc400078efcff */
[----:B------:R-:W-:Y:S01]  /*3f00*/  IABS R58, R56 ;  /* 0x00000038003a7213 */ /* 0x000fe20000000000 */
[----:B------:R-:W-:Y:S01]  /*3f10*/  @!P5 IMAD.IADD R49, R49, 0x1, -R2 ;  /* 0x000000013131d824 */ /* 0x000fe200078e0a02 */
[C---:B------:R-:W-:Y:S01]  /*3f20*/  LOP3.LUT R241, R242.reuse, 0x1e0, RZ, 0xfc, !PT ;  /* 0x000001e0f2f17812 */ /* 0x040fe200078efcff */
[----:B------:R-:W-:Y:S01]  /*3f30*/  IMAD.MOV R47, RZ, RZ, -R50 ;  /* 0x000000ffff2f7224 */ /* 0x000fe200078e0a32 */
[----:B------:R-:W-:Y:S01]  /*3f40*/  LOP3.LUT R249, R242, 0x1e2, RZ, 0xfc, !PT ;  /* 0x000001e2f2f97812 */ /* 0x000fe200078efcff */
[----:B------:R-:W-:Y:S01]  /*3f50*/  @!P2 IMAD.MOV R44, RZ, RZ, -R44 ;  /* 0x000000ffff2ca224 */ /* 0x000fe200078e0a2c */
[C---:B------:R-:W-:Y:S01]  /*3f60*/  ISETP.GT.U32.AND P5, PT, R2.reuse, R49, PT ;  /* 0x000000310200720c */ /* 0x040fe20003fa4070 */
[----:B------:R-:W-:Y:S01]  /*3f70*/  IMAD R50, R2, R47, R52 ;  /* 0x0000002f02327224 */ /* 0x000fe200078e0234 */
[----:B------:R-:W-:Y:S01]  /*3f80*/  ISETP.GE.AND P2, PT, R55, RZ, PT ;  /* 0x000000ff3700720c */ /* 0x000fe20003f46270 */
[--C-:B------:R-:W-:Y:S01]  /*3f90*/  @!P6 IMAD.IADD R51, R51, 0x1, -R2.reuse ;  /* 0x000000013333e824 */ /* 0x100fe200078e0a02 */
[----:B------:R-:W-:Y:S01]  /*3fa0*/  LOP3.LUT R52, R242, 0x76, RZ, 0xfc, !PT ;  /* 0x00000076f2347812 */ /* 0x000fe200078efcff */
[----:B------:R-:W-:Y:S01]  /*3fb0*/  @!P3 IMAD.IADD R48, R48, 0x1, -R2 ;  /* 0x000000013030b824 */ /* 0x000fe200078e0a02 */
[C---:B------:R-:W-:Y:S01]  /*3fc0*/  ISETP.GT.U32.AND P3, PT, R2.reuse, R50, PT ;  /* 0x000000320200720c */ /* 0x040fe20003f64070 */
[----:B------:R-:W-:Y:S01]  /*3fd0*/  @!P1 IMAD.MOV R46, RZ, RZ, -R46 ;  /* 0x000000ffff2e9224 */ /* 0x000fe200078e0a2e */
[----:B------:R-:W-:Y:S01]  /*3fe0*/  ISETP.GT.U32.AND P6, PT, R2, R51, PT ;  /* 0x000000330200720c */ /* 0x000fe20003fc4070 */
[----:B------:R-:W-:Y:S01]  /*3ff0*/  @!P0 IMAD.MOV R48, RZ, RZ, -R48 ;  /* 0x000000ffff308224 */ /* 0x000fe200078e0a30 */
[----:B------:R-:W-:Y:S01]  /*4000*/  ISETP.GE.AND P1, PT, R52, RZ, PT ;  /* 0x000000ff3400720c */ /* 0x000fe20003f26270 */
[----:B------:R-:W-:Y:S01]  /*4010*/  IMAD.HI.U32 R223, R3, R220, RZ ;  /* 0x000000dc03df7227 */ /* 0x000fe200078e00ff */
[----:B------:R-:W-:-:S02]  /*4020*/  IABS R52, R52 ;  /* 0x0000003400347213 */ /* 0x000fc40000000000 */
[----:B------:R-:W-:Y:S01]  /*4030*/  IABS R55, R53 ;  /* 0x0000003500377213 */ /* 0x000fe20000000000 */
[--C-:B------:R-:W-:Y:S01]  /*4040*/  @!P5 IMAD.IADD R49, R49, 0x1, -R2.reuse ;  /* 0x000000013131d824 */ /* 0x100fe200078e0a02 */
[----:B------:R-:W-:Y:S01]  /*4050*/  ISETP.GE.AND P5, PT, R54, RZ, PT ;  /* 0x000000ff3600720c */ /* 0x000fe20003fa6270 */
[----:B------:R-:W-:Y:S01]  /*4060*/  IMAD.MOV R223, RZ, RZ, -R223 ;  /* 0x000000ffffdf7224 */ /* 0x000fe200078e0adf */
[----:B------:R-:W-:Y:S01]  /*4070*/  LOP3.LUT R54, R242, 0x7a, RZ, 0xfc, !PT ;  /* 0x0000007af2367812 */ /* 0x000fe200078efcff */
[----:B------:R-:W-:Y:S01]  /*4080*/  IMAD.MOV.U32 R47, RZ, RZ, R49 ;  /* 0x000000ffff2f7224 */ /* 0x000fe200078e0031 */
[----:B------:R-:W-:Y:S01]  /*4090*/  IABS R234, R241 ;  /* 0x000000f100ea7213 */ /* 0x000fe20000000000 */
[--C-:B------:R-:W-:Y:S01]  /*40a0*/  @!P3 IMAD.IADD R50, R50, 0x1, -R2.reuse ;  /* 0x000000013232b824 */ /* 0x100fe200078e0a02 */
[----:B------:R-:W-:Y:S01]  /*40b0*/  ISETP.GE.AND P0, PT, R54, RZ, PT ;  /* 0x000000ff3600720c */ /* 0x000fe20003f06270 */
[----:B------:R-:W-:Y:S01]  /*40c0*/  @!P2 IMAD.MOV R47, RZ, RZ, -R47 ;  /* 0x000000ffff2fa224 */ /* 0x000fe200078e0a2f */
[----:B------:R-:W-:Y:S01]  /*40d0*/  IABS R54, R54 ;  /* 0x0000003600367213 */ /* 0x000fe20000000000 */
[----:B------:R-:W-:Y:S01]  /*40e0*/  @!P6 IMAD.IADD R51, R51, 0x1, -R2 ;  /* 0x000000013333e824 */ /* 0x000fe200078e0a02 */
[----:B------:R-:W-:Y:S01]  /*40f0*/  ISETP.GE.AND P2, PT, R53, RZ, PT ;  /* 0x000000ff3500720c */ /* 0x000fe20003f46270 */
[----:B------:R-:W-:Y:S01]  /*4100*/  IMAD.MOV.U32 R53, RZ, RZ, R52 ;  /* 0x000000ffff357224 */ /* 0x000fe200078e0034 */
[----:B------:R-:W-:Y:S01]  /*4110*/  ISETP.GE.AND P6, PT, R56, RZ, PT ;  /* 0x000000ff3800720c */ /* 0x000fe20003fc6270 */
[----:B------:R-:W-:Y:S01]  /*4120*/  IMAD.MOV.U32 R56, RZ, RZ, R54 ;  /* 0x000000ffff387224 */ /* 0x000fe200078e0036 */
[----:B------:R-:W-:Y:S01]  /*4130*/  ISETP.GT.U32.AND P3, PT, R2, R50, PT ;  /* 0x000000320200720c */ /* 0x000fe20003f64070 */
[----:B------:R-:W-:Y:S01]  /*4140*/  IMAD.HI.U32 R49, R3, R53, RZ ;  /* 0x0000003503317227 */ /* 0x000fe200078e00ff */
[----:B------:R-:W-:-:S02]  /*4150*/  IABS R235, R249 ;  /* 0x000000f900eb7213 */ /* 0x000fc40000000000 */
[C---:B------:R-:W-:Y:S01]  /*4160*/  LOP3.LUT R252, R242.reuse, 0x1e4, RZ, 0xfc, !PT ;  /* 0x000001e4f2fc7812 */ /* 0x040fe200078efcff */
[C---:B------:R-:W-:Y:S01]  /*4170*/  IMAD.HI.U32 R52, R3.reuse, R55, RZ ;  /* 0x0000003703347227 */ /* 0x040fe200078e00ff */
[C---:B------:R-:W-:Y:S02]  /*4180*/  LOP3.LUT R250, R242.reuse, 0x1ea, RZ, 0xfc, !PT ;  /* 0x000001eaf2fa7812 */ /* 0x040fe400078efcff */
[C---:B------:R-:W-:Y:S01]  /*4190*/  LOP3.LUT R12, R242.reuse, 0x1e6, RZ, 0xfc, !PT ;  /* 0x000001e6f20c7812 */ /* 0x040fe200078efcff */
[C---:B------:R-:W-:Y:S01]  /*41a0*/  IMAD.HI.U32 R54, R3.reuse, R56, RZ ;  /* 0x0000003803367227 */ /* 0x040fe200078e00ff */
[C---:B------:R-:W-:Y:S02]  /*41b0*/  LOP3.LUT R10, R242.reuse, 0x1e8, RZ, 0xfc, !PT ;  /* 0x000001e8f20a7812 */ /* 0x040fe400078efcff */
[----:B------:R-:W-:Y:S01]  /*41c0*/  IABS R238, R250 ;  /* 0x000000fa00ee7213 */ /* 0x000fe20000000000 */
[----:B------:R-:W-:Y:S01]  /*41d0*/  IMAD.MOV R49, RZ, RZ, -R49 ;  /* 0x000000ffff317224 */ /* 0x000fe200078e0a31 */
[C---:B------:R-:W-:Y:S01]  /*41e0*/  LOP3.LUT R14, R242.reuse, 0x1ec, RZ, 0xfc, !PT ;  /* 0x000001ecf20e7812 */ /* 0x040fe200078efcff */
[----:B------:R-:W-:Y:S01]  /*41f0*/  IMAD.MOV R52, RZ, RZ, -R52 ;  /* 0x000000ffff347224 */ /* 0x000fe200078e0a34 */
[C---:B------:R-:W-:Y:S01]  /*4200*/  LOP3.LUT R11, R242.reuse, 0x1ee, RZ, 0xfc, !PT ;  /* 0x000001eef20b7812 */ /* 0x040fe200078efcff */
[----:B------:R-:W-:Y:S01]  /*4210*/  IMAD.MOV R57, RZ, RZ, -R54 ;  /* 0x000000ffff397224 */ /* 0x000fe200078e0a36 */
[----:B------:R-:W-:Y:S01]  /*4220*/  LOP3.LUT R13, R242, 0x1f0, RZ, 0xfc, !PT ;  /* 0x000001f0f20d7812 */ /* 0x000fe200078efcff */
[----:B------:R-:W-:Y:S01]  /*4230*/  IMAD R53, R2, R49, R53 ;  /* 0x0000003102357224 */ /* 0x000fe200078e0235 */
[C---:B-1----:R-:W-:Y:S01]  /*4240*/  LOP3.LUT R245, R242.reuse, 0x1f6, RZ, 0xfc, !PT ;  /* 0x000001f6f2f57812 */ /* 0x042fe200078efcff */
[----:B------:R-:W-:Y:S01]  /*4250*/  IMAD.MOV.U32 R49, RZ, RZ, R51 ;  /* 0x000000ffff317224 */ /* 0x000fe200078e0033 */
[----:B------:R-:W-:Y:S01]  /*4260*/  LOP3.LUT R247, R242, 0x1f8, RZ, 0xfc, !PT ;  /* 0x000001f8f2f77812 */ /* 0x000fe200078efcff */
[----:B------:R-:W-:Y:S01]  /*4270*/  IMAD R52, R2, R52, R55 ;  /* 0x0000003402347224 */ /* 0x000fe200078e0237 */
[----:B--2---:R-:W-:Y:S01]  /*4280*/  LOP3.LUT R4, R242, 0x1f2, RZ, 0xfc, !PT ;  /* 0x000001f2f2047812 */ /* 0x004fe200078efcff */
[----:B------:R-:W-:Y:S01]  /*4290*/  @!P3 IMAD.IADD R50, R50, 0x1, -R2 ;  /* 0x000000013232b824 */ /* 0x000fe200078e0a02 */
[----:B------:R-:W-:Y:S01]  /*42a0*/  LOP3.LUT R0, R242, 0x1f4, RZ, 0xfc, !PT ;  /* 0x000001f4f2007812 */ /* 0x000fe200078efcff */
[C---:B------:R-:W-:Y:S01]  /*42b0*/  IMAD R55, R2.reuse, R57, R56 ;  /* 0x0000003902377224 */ /* 0x040fe200078e0238 */
[C---:B------:R-:W-:Y:S01]  /*42c0*/  ISETP.GT.U32.AND P3, PT, R2.reuse, R52, PT ;  /* 0x000000340200720c */ /* 0x040fe20003f64070 */
[----:B------:R-:W-:Y:S01]  /*42d0*/  @!P4 IMAD.MOV R49, RZ, RZ, -R49 ;  /* 0x000000ffff31c224 */ /* 0x000fe200078e0a31 */
[C---:B------:R-:W-:Y:S01]  /*42e0*/  ISETP.GT.U32.AND P4, PT, R2.reuse, R53, PT ;  /* 0x000000350200720c */ /* 0x040fe20003f84070 */
[----:B------:R-:W-:Y:S01]  /*42f0*/  @!P5 IMAD.MOV R50, RZ, RZ, -R50 ;  /* 0x000000ffff32d224 */ /* 0x000fe200078e0a32 */
[----:B------:R-:W-:Y:S01]  /*4300*/  ISETP.GT.U32.AND P5, PT, R2, R55, PT ;  /* 0x000000370200720c */ /* 0x000fe20003fa4070 */
[----:B------:R-:W-:Y:S01]  /*4310*/  IMAD.HI.U32 R51, R3, R58, RZ ;  /* 0x0000003a03337227 */ /* 0x000fe200078e00ff */
[----:B------:R-:W-:-:S02]  /*4320*/  IABS R57, R62 ;  /* 0x0000003e00397213 */ /* 0x000fc40000000000 */
[C---:B------:R-:W-:Y:S01]  /*4330*/  LOP3.LUT R246, R242.reuse, 0x1fa, RZ, 0xfc, !PT ;  /* 0x000001faf2f67812 */ /* 0x040fe200078efcff */
[----:B------:R-:W-:Y:S01]  /*4340*/  IMAD.MOV R51, RZ, RZ, -R51 ;  /* 0x000000ffff337224 */ /* 0x000fe200078e0a33 */
[----:B------:R-:W-:-:S03]  /*4350*/  LOP3.LUT R248, R242, 0x1fc, RZ, 0xfc, !PT ;  /* 0x000001fcf2f87812 */ /* 0x000fc600078efcff */
[C---:B------:R-:W-:Y:S01]  /*4360*/  IMAD R54, R2.reuse, R51, R58 ;  /* 0x0000003302367224 */ /* 0x040fe200078e023a */
[----:B------:R-:W-:Y:S01]  /*4370*/  IABS R58, R63 ;  /* 0x0000003f003a7213 */ /* 0x000fe20000000000 */
[--C-:B------:R-:W-:Y:S02]  /*4380*/  @!P4 IMAD.IADD R53, R53, 0x1, -R2.reuse ;  /* 0x000000013535c824 */ /* 0x100fe400078e0a02 */
[--C-:B------:R-:W-:Y:S02]  /*4390*/  @!P5 IMAD.IADD R55, R55, 0x1, -R2.reuse ;  /* 0x000000013737d824 */ /* 0x100fe400078e0a02 */
[----:B------:R-:W-:Y:S01]  /*43a0*/  IMAD.HI.U32 R56, R3, R58, RZ ;  /* 0x0000003a03387227 */ /* 0x000fe200078e00ff */
[C---:B------:R-:W-:Y:S02]  /*43b0*/  ISETP.GT.U32.AND P4, PT, R2.reuse, R53, PT ;  /* 0x000000350200720c */ /* 0x040fe40003f84070 */
[----:B------:R-:W-:Y:S01]  /*43c0*/  ISETP.GT.U32.AND P5, PT, R2, R55, PT ;  /* 0x000000370200720c */ /* 0x000fe20003fa4070 */
[----:B------:R-:W-:-:S02]  /*43d0*/  @!P3 IMAD.IADD R52, R52, 0x1, -R2 ;  /* 0x000000013434b824 */ /* 0x000fc400078e0a02 */
[----:B------:R-:W-:Y:S02]  /*43e0*/  IMAD.MOV R59, RZ, RZ, -R56 ;  /* 0x000000ffff3b7224 */ /* 0x000fe400078e0a38 */
[----:B------:R-:W-:Y:S01]  /*43f0*/  IMAD.HI.U32 R51, R3, R57, RZ ;  /* 0x0000003903337227 */ /* 0x000fe200078e00ff */
[----:B------:R-:W-:-:S03]  /*4400*/  ISETP.GT.U32.AND P3, PT, R2, R52, PT ;  /* 0x000000340200720c */ /* 0x000fc60003f64070 */
[C---:B------:R-:W-:Y:S02]  /*4410*/  IMAD R56, R2.reuse, R59, R58 ;  /* 0x0000003b02387224 */ /* 0x040fe400078e023a */
[--C-:B------:R-:W-:Y:S01]  /*4420*/  @!P4 IMAD.IADD R53, R53, 0x1, -R2.reuse ;  /* 0x000000013535c824 */ /* 0x100fe200078e0a02 */
[C---:B------:R-:W-:Y:S01]  /*4430*/  ISETP.GT.U32.AND P4, PT, R2.reuse, R54, PT ;  /* 0x000000360200720c */ /* 0x040fe20003f84070 */
[----:B------:R-:W-:Y:S01]  /*4440*/  @!P5 IMAD.IADD R55, R55, 0x1, -R2 ;  /* 0x000000013737d824 */ /* 0x000fe200078e0a02 */
[----:B------:R-:W-:Y:S01]  /*4450*/  ISETP.GT.U32.AND P5, PT, R2, R56, PT ;  /* 0x000000380200720c */ /* 0x000fe20003fa4070 */
[----:B------:R-:W-:Y:S02]  /*4460*/  IMAD.MOV R51, RZ, RZ, -R51 ;  /* 0x000000ffff337224 */ /* 0x000fe400078e0a33 */
[----:B------:R-:W-:-:S04]  /*4470*/  IMAD.HI.U32 R58, R3, R60, RZ ;  /* 0x0000003c033a7227 */ /* 0x000fc800078e00ff */
[----:B------:R-:W-:Y:S02]  /*4480*/  IMAD R57, R2, R51, R57 ;  /* 0x0000003302397224 */ /* 0x000fe400078e0239 */
[--C-:B------:R-:W-:Y:S02]  /*4490*/  @!P3 IMAD.IADD R52, R52, 0x1, -R2.reuse ;  /* 0x000000013434b824 */ /* 0x100fe400078e0a02 */
[----:B------:R-:W-:Y:S01]  /*44a0*/  @!P4 IMAD.IADD R54, R54, 0x1, -R2 ;  /* 0x000000013636c824 */ /* 0x000fe200078e0a02 */
[----:B------:R-:W-:Y:S01]  /*44b0*/  ISETP.GT.U32.AND P3, PT, R2, R57, PT ;  /* 0x000000390200720c */ /* 0x000fe20003f64070 */
[----:B------:R-:W-:Y:S01]  /*44c0*/  IMAD.HI.U32 R59, R3, R61, RZ ;  /* 0x0000003d033b7227 */ /* 0x000fe200078e00ff */
[----:B------:R-:W-:Y:S02]  /*44d0*/  ISETP.GE.AND P4, PT, R62, RZ, PT ;  /* 0x000000ff3e00720c */ /* 0x000fe40003f86270 */
[----:B------:R-:W-:Y:S01]  /*44e0*/  IABS R62, R66 ;  /* 0x00000042003e7213 */ /* 0x000fe20000000000 */
[----:B------:R-:W-:-:S02]  /*44f0*/  IMAD.MOV.U32 R51, RZ, RZ, R53 ;  /* 0x000000ffff337224 */ /* 0x000fc400078e0035 */
[----:B------:R-:W-:Y:S02]  /*4500*/  @!P5 IMAD.IADD R56, R56, 0x1, -R2 ;  /* 0x000000013838d824 */ /* 0x000fe400078e0a02 */
[----:B------:R-:W-:Y:S02]  /*4510*/  IMAD.MOV R53, RZ, RZ, -R58 ;  /* 0x000000ffff357224 */ /* 0x000fe400078e0a3a */
[----:B------:R-:W-:Y:S01]  /*4520*/  @!P1 IMAD.MOV R51, RZ, RZ, -R51 ;  /* 0x000000ffff339224 */ /* 0x000fe200078e0a33 */
[C---:B------:R-:W-:Y:S01]  /*4530*/  ISETP.GT.U32.AND P1, PT, R2.reuse, R54, PT ;  /* 0x000000360200720c */ /* 0x040fe20003f24070 */
[----:B------:R-:W-:Y:S01]  /*4540*/  IMAD.MOV R58, RZ, RZ, -R59 ;  /* 0x000000ffff3a7224 */ /* 0x000fe200078e0a3b */
[C---:B------:R-:W-:Y:S01]  /*4550*/  ISETP.GT.U32.AND P5, PT, R2.reuse, R56, PT ;  /* 0x000000380200720c */ /* 0x040fe20003fa4070 */
[----:B------:R-:W-:Y:S02]  /*4560*/  IMAD R59, R2, R53, R60 ;  /* 0x00000035023b7224 */ /* 0x000fe400078e023c */
[----:B------:R-:W-:-:S04]  /*4570*/  IMAD.HI.U32 R60, R3, R62, RZ ;  /* 0x0000003e033c7227 */ /* 0x000fc800078e00ff */
[C---:B------:R-:W-:Y:S02]  /*4580*/  IMAD R58, R2.reuse, R58, R61 ;  /* 0x0000003a023a7224 */ /* 0x040fe400078e023d */
[----:B------:R-:W-:Y:S01]  /*4590*/  @!P3 IMAD.IADD R57, R57, 0x1, -R2 ;  /* 0x000000013939b824 */ /* 0x000fe200078e0a02 */
[----:B------:R-:W-:Y:S01]  /*45a0*/  ISETP.GE.AND P3, PT, R63, RZ, PT ;  /* 0x000000ff3f00720c */ /* 0x000fe20003f66270 */
[----:B------:R-:W-:Y:S02]  /*45b0*/  IMAD.MOV R61, RZ, RZ, -R60 ;  /* 0x000000ffff3d7224 */ /* 0x000fe400078e0a3c */
[----:B------:R-:W-:Y:S01]  /*45c0*/  @!P2 IMAD.MOV R52, RZ, RZ, -R52 ;  /* 0x000000ffff34a224 */ /* 0x000fe200078e0a34 */
[C---:B------:R-:W-:Y:S01]  /*45d0*/  ISETP.GT.U32.AND P2, PT, R2.reuse, R57, PT ;  /* 0x000000390200720c */ /* 0x040fe20003f44070 */
[----:B------:R-:W-:Y:S01]  /*45e0*/  IMAD R61, R2, R61, R62 ;  /* 0x0000003d023d7224 */ /* 0x000fe200078e023e */
[----:B------:R-:W-:Y:S01]  /*45f0*/  IABS R62, R67 ;  /* 0x00000043003e7213 */ /* 0x000fe20000000000 */
[--C-:B------:R-:W-:Y:S01]  /*4600*/  @!P1 IMAD.IADD R54, R54, 0x1, -R2.reuse ;  /* 0x0000000136369824 */ /* 0x100fe200078e0a02 */
[----:B------:R-:W-:Y:S01]  /*4610*/  ISETP.GT.U32.AND P1, PT, R2, R59, PT ;  /* 0x0000003b0200720c */ /* 0x000fe20003f24070 */
[----:B------:R-:W-:Y:S01]  /*4620*/  @!P5 IMAD.IADD R56, R56, 0x1, -R2 ;  /* 0x000000013838d824 */ /* 0x000fe200078e0a02 */
[C---:B------:R-:W-:Y:S01]  /*4630*/  ISETP.GT.U32.AND P5, PT, R2.reuse, R61, PT ;  /* 0x0000003d0200720c */ /* 0x040fe20003fa4070 */
[----:B------:R-:W-:Y:S01]  /*4640*/  @!P6 IMAD.MOV R54, RZ, RZ, -R54 ;  /* 0x000000ffff36e224 */ /* 0x000fe200078e0a36 */
[----:B------:R-:W-:Y:S01]  /*4650*/  ISETP.GT.U32.AND P6, PT, R2, R58, PT ;  /* 0x0000003a0200720c */ /* 0x000fe20003fc4070 */
[----:B------:R-:W-:-:S02]  /*4660*/  IMAD.MOV.U32 R53, RZ, RZ, R55 ;  /* 0x000000ffff357224 */ /* 0x000fc400078e0037 */
[----:B------:R-:W-:-:S04]  /*4670*/  IMAD.HI.U32 R60, R3, R62, RZ ;  /* 0x0000003e033c7227 */ /* 0x000fc800078e00ff */
[--C-:B------:R-:W-:Y:S01]  /*4680*/  @!P2 IMAD.IADD R57, R57, 0x1, -R2.reuse ;  /* 0x000000013939a824 */ /* 0x100fe200078e0a02 */
[----:B------:R-:W-:Y:S01]  /*4690*/  ISETP.GE.AND P2, PT, R65, RZ, PT ;  /* 0x000000ff4100720c */ /* 0x000fe20003f46270 */
[----:B------:R-:W-:Y:S01]  /*46a0*/  @!P0 IMAD.MOV R53, RZ, RZ, -R53 ;  /* 0x000000ffff358224 */ /* 0x000fe200078e0a35 */
[----:B------:R-:W-:Y:S01]  /*46b0*/  ISETP.GE.AND P0, PT, R64, RZ, PT ;  /* 0x000000ff4000720c */ /* 0x000fe20003f06270 */
[--C-:B------:R-:W-:Y:S01]  /*46c0*/  @!P1 IMAD.IADD R59, R59, 0x1, -R2.reuse ;  /* 0x000000013b3b9824 */ /* 0x100fe200078e0a02 */
[----:B------:R-:W-:Y:S01]  /*46d0*/  IABS R64, R68 ;  /* 0x0000004400407213 */ /* 0x000fe20000000000 */
[----:B------:R-:W-:Y:S01]  /*46e0*/  IMAD.MOV.U32 R55, RZ, RZ, R57 ;  /* 0x000000ffff377224 */ /* 0x000fe200078e0039 */
[----:B------:R-:W-:Y:S01]  /*46f0*/  IABS R65, R69 ;  /* 0x0000004500417213 */ /* 0x000fe20000000000 */
[--C-:B------:R-:W-:Y:S01]  /*4700*/  @!P5 IMAD.IADD R61, R61, 0x1, -R2.reuse ;  /* 0x000000013d3dd824 */ /* 0x100fe200078e0a02 */
[----:B------:R-:W-:Y:S01]  /*4710*/  ISETP.GE.AND P1, PT, R66, RZ, PT ;  /* 0x000000ff4200720c */ /* 0x000fe20003f26270 */
[----:B------:R-:W-:Y:S01]  /*4720*/  @!P6 IMAD.IADD R58, R58, 0x1, -R2 ;  /* 0x000000013a3ae824 */ /* 0x000fe200078e0a02 */
[C---:B------:R-:W-:Y:S01]  /*4730*/  ISETP.GT.U32.AND P6, PT, R2.reuse, R59, PT ;  /* 0x0000003b0200720c */ /* 0x040fe20003fc4070 */
[----:B------:R-:W-:Y:S01]  /*4740*/  @!P4 IMAD.MOV R55, RZ, RZ, -R55 ;  /* 0x000000ffff37c224 */ /* 0x000fe200078e0a37 */
[C---:B------:R-:W-:Y:S01]  /*4750*/  ISETP.GT.U32.AND P4, PT, R2.reuse, R61, PT ;  /* 0x0000003d0200720c */ /* 0x040fe20003f84070 */
[----:B------:R-:W-:Y:S01]  /*4760*/  IMAD.HI.U32 R57, R3, R64, RZ ;  /* 0x0000004003397227 */ /* 0x000fe200078e00ff */
[----:B------:R-:W-:-:S02]  /*4770*/  ISETP.GT.U32.AND P5, PT, R2, R58, PT ;  /* 0x0000003a0200720c */ /* 0x000fc40003fa4070 */
[----:B------:R-:W-:Y:S01]  /*4780*/  IABS R66, R70 ;  /* 0x0000004600427213 */ /* 0x000fe20000000000 */
[----:B------:R-:W-:Y:S02]  /*4790*/  IMAD.MOV R63, RZ, RZ, -R60 ;  /* 0x000000ffff3f7224 */ /* 0x000fe400078e0a3c */
[----:B------:R-:W-:Y:S02]  /*47a0*/  IMAD.MOV R57, RZ, RZ, -R57 ;  /* 0x000000ffff397224 */ /* 0x000fe400078e0a39 */
[C---:B------:R-:W-:Y:S02]  /*47b0*/  IMAD R60, R2.reuse, R63, R62 ;  /* 0x0000003f023c7224 */ /* 0x040fe400078e023e */
[----:B------:R-:W-:Y:S02]  /*47c0*/  IMAD R63, R2, R57, R64 ;  /* 0x00000039023f7224 */ /* 0x000fe400078e0240 */
[----:B------:R-:W-:-:S04]  /*47d0*/  IMAD.HI.U32 R57, R3, R65, RZ ;  /* 0x0000004103397227 */ /* 0x000fc800078e00ff */
[--C-:B------:R-:W-:Y:S01]  /*47e0*/  @!P6 IMAD.IADD R59, R59, 0x1, -R2.reuse ;  /* 0x000000013b3be824 */ /* 0x100fe200078e0a02 */
[C---:B------:R-:W-:Y:S01]  /*47f0*/  ISETP.GT.U32.AND P6, PT, R2.reuse, R60, PT ;  /* 0x0000003c0200720c */ /* 0x040fe20003fc4070 */
[----:B------:R-:W-:Y:S01]  /*4800*/  @!P4 IMAD.IADD R61, R61, 0x1, -R2 ;  /* 0x000000013d3dc824 */ /* 0x000fe200078e0a02 */
[----:B------:R-:W-:Y:S01]  /*4810*/  ISETP.GT.U32.AND P4, PT, R2, R63, PT ;  /* 0x0000003f0200720c */ /* 0x000fe20003f84070 */
[----:B------:R-:W-:-:S04]  /*4820*/  IMAD.HI.U32 R62, R3, R66, RZ ;  /* 0x00000042033e7227 */ /* 0x000fc800078e00ff */
[----:B------:R-:W-:Y:S02]  /*4830*/  IMAD.MOV R57, RZ, RZ, -R57 ;  /* 0x000000ffff397224 */ /* 0x000fe400078e0a39 */
[----:B------:R-:W-:Y:S01]  /*4840*/  @!P5 IMAD.IADD R58, R58, 0x1, -R2 ;  /* 0x000000013a3ad824 */ /* 0x000fe200078e0a02 */
[----:B------:R-:W-:Y:S01]  /*4850*/  ISETP.GE.AND P5, PT, R67, RZ, PT ;  /* 0x000000ff4300720c */ /* 0x000fe20003fa6270 */
[----:B------:R-:W-:Y:S02]  /*4860*/  IMAD.MOV R67, RZ, RZ, -R62 ;  /* 0x000000ffff437224 */ /* 0x000fe400078e0a3e */
[C---:B------:R-:W-:Y:S01]  /*4870*/  IMAD R62, R2.reuse, R57, R65 ;  /* 0x00000039023e7224 */ /* 0x040fe200078e0241 */
[----:B------:R-:W-:Y:S01]  /*4880*/  IABS R57, R71 ;  /* 0x0000004700397213 */ /* 0x000fe20000000000 */
[----:B------:R-:W-:Y:S02]  /*4890*/  IMAD R65, R2, R67, R66 ;  /* 0x0000004302417224 */ /* 0x000fe400078e0242 */
[--C-:B------:R-:W-:Y:S01]  /*48a0*/  @!P6 IMAD.IADD R60, R60, 0x1, -R2.reuse ;  /* 0x000000013c3ce824 */ /* 0x100fe200078e0a02 */
[----:B------:R-:W-:Y:S01]  /*48b0*/  ISETP.GE.AND P6, PT, R68, RZ, PT ;  /* 0x000000ff4400720c */ /* 0x000fe20003fc6270 */
[----:B------:R-:W-:Y:S01]  /*48c0*/  IMAD.MOV.U32 R66, RZ, RZ, R57 ;  /* 0x000000ffff427224 */ /* 0x000fe200078e0039 */
[----:B------:R-:W-:Y:S01]  /*48d0*/  IABS R68, R72 ;  /* 0x0000004800447213 */ /* 0x000fe20000000000 */
[----:B------:R-:W-:Y:S01]  /*48e0*/  @!P4 IMAD.IADD R63, R63, 0x1, -R2 ;  /* 0x000000013f3fc824 */ /* 0x000fe200078e0a02 */
[----:B------:R-:W-:Y:S01]  /*48f0*/  ISETP.GT.U32.AND P4, PT, R2, R60, PT ;  /* 0x0000003c0200720c */ /* 0x000fe20003f84070 */
[----:B------:R-:W-:-:S02]  /*4900*/  IMAD.MOV.U32 R57, RZ, RZ, R59 ;  /* 0x000000ffff397224 */ /* 0x000fc400078e003b */
[----:B------:R-:W-:-:S04]  /*4910*/  IMAD.HI.U32 R64, R3, R66, RZ ;  /* 0x0000004203407227 */ /* 0x000fc800078e00ff */
[----:B------:R-:W-:Y:S01]  /*4920*/  @!P0 IMAD.MOV R57, RZ, RZ, -R57 ;  /* 0x000000ffff398224 */ /* 0x000fe200078e0a39 */
[C---:B------:R-:W-:Y:S01]  /*4930*/  ISETP.GT.U32.AND P0, PT, R2.reuse, R63, PT ;  /* 0x0000003f0200720c */ /* 0x040fe20003f04070 */
[----:B------:R-:W-:Y:S01]  /*4940*/  @!P2 IMAD.MOV R58, RZ, RZ, -R58 ;  /* 0x000000ffff3aa224 */ /* 0x000fe200078e0a3a */
[----:B------:R-:W-:Y:S01]  /*4950*/  ISETP.GT.U32.AND P2, PT, R2, R65, PT ;  /* 0x000000410200720c */ /* 0x000fe20003f44070 */
[----:B------:R-:W-:Y:S02]  /*4960*/  IMAD.MOV.U32 R59, RZ, RZ, R61 ;  /* 0x000000ffff3b7224 */ /* 0x000fe400078e003d */
[----:B------:R-:W-:-:S04]  /*4970*/  IMAD.HI.U32 R61, R3, R68, RZ ;  /* 0x00000044033d7227 */ /* 0x000fc800078e00ff */
[----:B------:R-:W-:Y:S02]  /*4980*/  IMAD.MOV R67, RZ, RZ, -R64 ;  /* 0x000000ffff437224 */ /* 0x000fe400078e0a40 */
[----:B------:R-:W-:Y:S02]  /*4990*/  IMAD.MOV R61, RZ, RZ, -R61 ;  /* 0x000000ffff3d7224 */ /* 0x000fe400078e0a3d */
[--C-:B------:R-:W-:Y:S01]  /*49a0*/  @!P4 IMAD.IADD R60, R60, 0x1, -R2.reuse ;  /* 0x000000013c3cc824 */ /* 0x100fe200078e0a02 */
[----:B------:R-:W-:Y:S01]  /*49b0*/  ISETP.GE.AND P4, PT, R70, RZ, PT ;  /* 0x000000ff4600720c */ /* 0x000fe20003f86270 */
[----:B------:R-:W-:Y:S01]  /*49c0*/  @!P0 IMAD.IADD R63, R63, 0x1, -R2 ;  /* 0x000000013f3f8824 */ /* 0x000fe200078e0a02 */
[----:B------:R-:W-:Y:S01]  /*49d0*/  ISETP.GE.AND P0, PT, R71, RZ, PT ;  /* 0x000000ff4700720c */ /* 0x000fe20003f06270 */
[----:B------:R-:W-:Y:S01]  /*49e0*/  IMAD R64, R2, R67, R66 ;  /* 0x0000004302407224 */ /* 0x000fe200078e0242 */
[----:B------:R-:W-:Y:S01]  /*49f0*/  LOP3.LUT R66, R242, 0x94, RZ, 0xfc, !PT ;  /* 0x00000094f2427812 */ /* 0x000fe200078efcff */
[C---:B------:R-:W-:Y:S01]  /*4a00*/  IMAD R67, R2.reuse, R61, R68 ;  /* 0x0000003d02437224 */ /* 0x040fe200078e0244 */
[----:B------:R-:W-:Y:S01]  /*4a10*/  IABS R71, R75 ;  /* 0x0000004b00477213 */ /* 0x000fe20000000000 */
[----:B------:R-:W-:Y:S01]  /*4a20*/  IMAD.MOV.U32 R61, RZ, RZ, R63 ;  /* 0x000000ffff3d7224 */ /* 0x000fe200078e003f */
[----:B------:R-:W-:Y:S01]  /*4a30*/  IABS R68, R66 ;  /* 0x0000004200447213 */ /* 0x000fe20000000000 */
[----:B------:R-:W-:Y:S01]  /*4a40*/  @!P5 IMAD.MOV R60, RZ, RZ, -R60 ;  /* 0x000000ffff3cd224 */ /* 0x000fe200078e0a3c */
[----:B------:R-:W-:Y:S01]  /*4a50*/  ISETP.GT.U32.AND P5, PT, R2, R64, PT ;  /* 0x000000400200720c */ /* 0x000fe20003fa4070 */
[----:B------:R-:W-:-:S02]  /*4a60*/  @!P2 IMAD.IADD R65, R65, 0x1, -R2 ;  /* 0x000000014141a824 */ /* 0x000fc400078e0a02 */
[----:B------:R-:W-:Y:S01]  /*4a70*/  @!P6 IMAD.MOV R61, RZ, RZ, -R61 ;  /* 0x000000ffff3de224 */ /* 0x000fe200078e0a3d */
[C---:B------:R-:W-:Y:S01]  /*4a80*/  ISETP.GT.U32.AND P6, PT, R2.reuse, R67, PT ;  /* 0x000000430200720c */ /* 0x040fe20003fc4070 */
[----:B------:R-:W-:Y:S01]  /*4a90*/  @!P3 IMAD.MOV R56, RZ, RZ, -R56 ;  /* 0x000000ffff38b224 */ /* 0x000fe200078e0a38 */
[C---:B------:R-:W-:Y:S01]  /*4aa0*/  ISETP.GT.U32.AND P2, PT, R2.reuse, R65, PT ;  /* 0x000000410200720c */ /* 0x040fe20003f44070 */
[----:B------:R-:W-:Y:S01]  /*4ab0*/  @!P1 IMAD.MOV R59, RZ, RZ, -R59 ;  /* 0x000000ffff3b9224 */ /* 0x000fe200078e0a3b */
[----:B------:R-:W-:Y:S01]  /*4ac0*/  ISETP.GT.U32.AND P3, PT, R2, R62, PT ;  /* 0x0000003e0200720c */ /* 0x000fe20003f64070 */
[----:B------:R-:W-:Y:S01]  /*4ad0*/  IMAD.HI.U32 R63, R3, R68, RZ ;  /* 0x00000044033f7227 */ /* 0x000fe200078e00ff */
[----:B------:R-:W-:Y:S02]  /*4ae0*/  ISETP.GE.AND P1, PT, R69, RZ, PT ;  /* 0x000000ff4500720c */ /* 0x000fe40003f26270 */
[----:B------:R-:W-:Y:S01]  /*4af0*/  IABS R69, R73 ;  /* 0x0000004900457213 */ /* 0x000fe20000000000 */
[----:B------:R-:W-:-:S02]  /*4b00*/  @!P5 IMAD.IADD R64, R64, 0x1, -R2 ;  /* 0x000000014040d824 */ /* 0x000fc400078e0a02 */
[----:B------:R-:W-:Y:S02]  /*4b10*/  IMAD.MOV R63, RZ, RZ, -R63 ;  /* 0x000000ffff3f7224 */ /* 0x000fe400078e0a3f */
[--C-:B------:R-:W-:Y:S01]  /*4b20*/  @!P6 IMAD.IADD R67, R67, 0x1, -R2.reuse ;  /* 0x000000014343e824 */ /* 0x100fe200078e0a02 */
[----:B------:R-:W-:Y:S01]  /*4b30*/  ISETP.GT.U32.AND P5, PT, R2, R64, PT ;  /* 0x000000400200720c */ /* 0x000fe20003fa4070 */
[----:B------:R-:W-:Y:S01]  /*4b40*/  @!P2 IMAD.IADD R65, R65, 0x1, -R2 ;  /* 0x000000014141a824 */ /* 0x000fe200078e0a02 */
[----:B------:R-:W-:Y:S01]  /*4b50*/  ISETP.GE.AND P2, PT, R66, RZ, PT ;  /* 0x000000ff4200720c */ /* 0x000fe20003f46270 */
[----:B------:R-:W-:Y:S01]  /*4b60*/  IMAD.HI.U32 R66, R3, R69, RZ ;  /* 0x0000004503427227 */ /* 0x000fe200078e00ff */
[----:B------:R-:W-:-:S03]  /*4b70*/  ISETP.GT.U32.AND P6, PT, R2, R67, PT ;  /* 0x000000430200720c */ /* 0x000fc60003fc4070 */
[----:B------:R-:W-:Y:S02]  /*4b80*/  @!P3 IMAD.IADD R62, R62, 0x1, -R2 ;  /* 0x000000013e3eb824 */ /* 0x000fe400078e0a02 */
[----:B------:R-:W-:Y:S02]  /*4b90*/  IMAD.MOV R70, RZ, RZ, -R66 ;  /* 0x000000ffff467224 */ /* 0x000fe400078e0a42 */
[C---:B------:R-:W-:Y:S01]  /*4ba0*/  IMAD R66, R2.reuse, R63, R68 ;  /* 0x0000003f02427224 */ /* 0x040fe200078e0244 */
[C---:B------:R-:W-:Y:S01]  /*4bb0*/  ISETP.GT.U32.AND P3, PT, R2.reuse, R62, PT ;  /* 0x0000003e0200720c */ /* 0x040fe20003f64070 */
[----:B------:R-:W-:Y:S02]  /*4bc0*/  IMAD R69, R2, R70, R69 ;  /* 0x0000004602457224 */ /* 0x000fe400078e0245 */
[--C-:B------:R-:W-:Y:S01]  /*4bd0*/  @!P5 IMAD.IADD R64, R64, 0x1, -R2.reuse ;  /* 0x000000014040d824 */ /* 0x100fe200078e0a02 */
[C---:B------:R-:W-:Y:S01]  /*4be0*/  ISETP.GT.U32.AND P5, PT, R2.reuse, R66, PT ;  /* 0x000000420200720c */ /* 0x040fe20003fa4070 */
[----:B------:R-:W-:Y:S01]  /*4bf0*/  @!P6 IMAD.IADD R67, R67, 0x1, -R2 ;  /* 0x000000014343e824 */ /* 0x000fe200078e0a02 */
[----:B------:R-:W-:Y:S01]  /*4c00*/  ISETP.GT.U32.AND P6, PT, R2, R69, PT ;  /* 0x000000450200720c */ /* 0x000fe20003fc4070 */
[----:B------:R-:W-:-:S02]  /*4c10*/  IMAD.MOV.U32 R68, RZ, RZ, R71 ;  /* 0x000000ffff447224 */ /* 0x000fc400078e0047 */
[----:B------:R-:W-:Y:S02]  /*4c20*/  @!P0 IMAD.MOV R64, RZ, RZ, -R64 ;  /* 0x000000ffff408224 */ /* 0x000fe400078e0a40 */
[----:B------:R-:W-:-:S04]  /*4c30*/  IMAD.HI.U32 R63, R3, R68, RZ ;  /* 0x00000044033f7227 */ /* 0x000fc800078e00ff */
[--C-:B------:R-:W-:Y:S01]  /*4c40*/  @!P3 IMAD.IADD R62, R62, 0x1, -R2.reuse ;  /* 0x000000013e3eb824 */ /* 0x100fe200078e0a02 */
[----:B------:R-:W-:Y:S01]  /*4c50*/  ISETP.GE.AND P3, PT, R72, RZ, PT ;  /* 0x000000ff4800720c */ /* 0x000fe20003f66270 */
[----:B------:R-:W-:Y:S01]  /*4c60*/  @!P5 IMAD.IADD R66, R66, 0x1, -R2 ;  /* 0x000000014242d824 */ /* 0x000fe200078e0a02 */
[----:B------:R-:W-:Y:S01]  /*4c70*/  IABS R72, R76 ;  /* 0x0000004c00487213 */ /* 0x000fe20000000000 */
[----:B------:R-:W-:Y:S01]  /*4c80*/  @!P1 IMAD.MOV R62, RZ, RZ, -R62 ;  /* 0x000000ffff3e9224 */ /* 0x000fe200078e0a3e */
[----:B------:R-:W-:Y:S01]  /*4c90*/  ISETP.GE.AND P1, PT, R73, RZ, PT ;  /* 0x000000ff4900720c */ /* 0x000fe20003f26270 */
[----:B------:R-:W-:Y:S01]  /*4ca0*/  IMAD.MOV R63, RZ, RZ, -R63 ;  /* 0x000000ffff3f7224 */ /* 0x000fe200078e0a3f */
[----:B------:R-:W-:Y:S01]  /*4cb0*/  IABS R73, R77 ;  /* 0x0000004d00497213 */ /* 0x000fe20000000000 */
[----:B------:R-:W-:Y:S01]  /*4cc0*/  @!P6 IMAD.IADD R69, R69, 0x1, -R2 ;  /* 0x000000014545e824 */ /* 0x000fe200078e0a02 */
[----:B------:R-:W-:Y:S01]  /*4cd0*/  ISETP.GT.U32.AND P6, PT, R2, R66, PT ;  /* 0x000000420200720c */ /* 0x000fe20003fc4070 */
[----:B------:R-:W-:-:S03]  /*4ce0*/  IMAD.HI.U32 R70, R3, R72, RZ ;  /* 0x0000004803467227 */ /* 0x000fc600078e00ff */
[C---:B------:R-:W-:Y:S01]  /*4cf0*/  ISETP.GT.U32.AND P0, PT, R2.reuse, R69, PT ;  /* 0x000000450200720c */ /* 0x040fe20003f04070 */
[----:B------:R-:W-:Y:S02]  /*4d00*/  IMAD R68, R2, R63, R68 ;  /* 0x0000003f02447224 */ /* 0x000fe400078e0244 */
[----:B------:R-:W-:-:S03]  /*4d10*/  IMAD.HI.U32 R71, R3, R73, RZ ;  /* 0x0000004903477227 */ /* 0x000fc600078e00ff */
[C---:B------:R-:W-:Y:S01]  /*4d20*/  ISETP.GT.U32.AND P5, PT, R2.reuse, R68, PT ;  /* 0x000000440200720c */ /* 0x040fe20003fa4070 */
[----:B------:R-:W-:Y:S02]  /*4d30*/  IMAD.MOV.U32 R63, RZ, RZ, R65 ;  /* 0x000000ffff3f7224 */ /* 0x000fe400078e0041 */
[----:B------:R-:W-:Y:S02]  /*4d40*/  IMAD.MOV R65, RZ, RZ, -R70 ;  /* 0x000000ffff417224 */ /* 0x000fe400078e0a46 */
[----:B------:R-:W-:Y:S02]  /*4d50*/  IMAD.MOV R70, RZ, RZ, -R71 ;  /* 0x000000ffff467224 */ /* 0x000fe400078e0a47 */
[----:B------:R-:W-:Y:S02]  /*4d60*/  IMAD R71, R2, R65, R72 ;  /* 0x0000004102477224 */ /* 0x000fe400078e0248 */
[----:B------:R-:W-:Y:S02]  /*4d70*/  @!P6 IMAD.IADD R66, R66, 0x1, -R2 ;  /* 0x000000014242e824 */ /* 0x000fe400078e0a02 */
[----:B------:R-:W-:Y:S01]  /*4d80*/  IMAD.HI.U32 R72, R3, R74, RZ ;  /* 0x0000004a03487227 */ /* 0x000fe200078e00ff */
[----:B------:R-:W-:-:S03]  /*4d90*/  ISETP.GT.U32.AND P6, PT, R2, R71, PT ;  /* 0x000000470200720c */ /* 0x000fc60003fc4070 */
[C---:B------:R-:W-:Y:S02]  /*4da0*/  IMAD R70, R2.reuse, R70, R73 ;  /* 0x0000004602467224 */ /* 0x040fe400078e0249 */
[----:B------:R-:W-:Y:S02]  /*4db0*/  IMAD.MOV R73, RZ, RZ, -R72 ;  /* 0x000000ffff497224 */ /* 0x000fe400078e0a48 */
[----:B------:R-:W-:Y:S01]  /*4dc0*/  @!P4 IMAD.MOV R63, RZ, RZ, -R63 ;  /* 0x000000ffff3fc224 */ /* 0x000fe200078e0a3f */
[----:B------:R-:W-:Y:S01]  /*4dd0*/  ISETP.GE.AND P4, PT, R75, RZ, PT ;  /* 0x000000ff4b00720c */ /* 0x000fe20003f86270 */
[C---:B------:R-:W-:Y:S01]  /*4de0*/  IMAD R73, R2.reuse, R73, R74 ;  /* 0x0000004902497224 */ /* 0x040fe200078e024a */
[----:B------:R-:W-:Y:S01]  /*4df0*/  IABS R75, R79 ;  /* 0x0000004f004b7213 */ /* 0x000fe20000000000 */
[----:B------:R-:W-:Y:S02]  /*4e00*/  IMAD.MOV.U32 R65, RZ, RZ, R67 ;  /* 0x000000ffff417224 */ /* 0x000fe400078e0043 */
[----:B------:R-:W-:Y:S01]  /*4e10*/  @!P6 IMAD.IADD R71, R71, 0x1, -R2 ;  /* 0x000000014747e824 */ /* 0x000fe200078e0a02 */
[----:B------:R-:W-:Y:S01]  /*4e20*/  ISETP.GT.U32.AND P6, PT, R2, R73, PT ;  /* 0x000000490200720c */ /* 0x000fe20003fc4070 */
[----:B------:R-:W-:-:S04]  /*4e30*/  IMAD.HI.U32 R67, R3, R75, RZ ;  /* 0x0000004b03437227 */ /* 0x000fc800078e00ff */
[----:B------:R-:W-:Y:S02]  /*4e40*/  IMAD.MOV R67, RZ, RZ, -R67 ;  /* 0x000000ffff437224 */ /* 0x000fe400078e0a43 */
[--C-:B------:R-:W-:Y:S01]  /*4e50*/  @!P0 IMAD.IADD R69, R69, 0x1, -R2.reuse ;  /* 0x0000000145458824 */ /* 0x100fe200078e0a02 */
[----:B------:R-:W-:Y:S01]  /*4e60*/  ISETP.GE.AND P0, PT, R77, RZ, PT ;  /* 0x000000ff4d00720c */ /* 0x000fe20003f06270 */
[C---:B------:R-:W-:Y:S01]  /*4e70*/  IMAD R72, R2.reuse, R67, R75 ;  /* 0x0000004302487224 */ /* 0x040fe200078e024b */
[----:B------:R-:W-:Y:S01]  /*4e80*/  IABS R75, R82 ;  /* 0x00000052004b7213 */ /* 0x000fe20000000000 */
[----:B------:R-:W-:Y:S01]  /*4e90*/  IMAD.MOV.U32 R67, RZ, RZ, R69 ;  /* 0x000000ffff437224 */ /* 0x000fe200078e0045 */
[----:B------:R-:W-:Y:S01]  /*4ea0*/  IABS R77, R83 ;  /* 0x00000053004d7213 */ /* 0x000fe20000000000 */
[----:B------:R-:W-:Y:S02]  /*4eb0*/  @!P6 IMAD.IADD R73, R73, 0x1, -R2 ;  /* 0x000000014949e824 */ /* 0x000fe400078e0a02 */
[----:B------:R-:W-:Y:S01]  /*4ec0*/  @!P1 IMAD.MOV R67, RZ, RZ, -R67 ;  /* 0x000000ffff439224 */ /* 0x000fe200078e0a43 */
[C---:B------:R-:W-:Y:S01]  /*4ed0*/  ISETP.GT.U32.AND P1, PT, R2.reuse, R71, PT ;  /* 0x000000470200720c */ /* 0x040fe20003f24070 */
[----:B------:R-:W-:Y:S01]  /*4ee0*/  @!P2 IMAD.MOV R66, RZ, RZ, -R66 ;  /* 0x000000ffff42a224 */ /* 0x000fe200078e0a42 */
[C---:B------:R-:W-:Y:S01]  /*4ef0*/  ISETP.GT.U32.AND P2, PT, R2.reuse, R70, PT ;  /* 0x000000460200720c */ /* 0x040fe20003f44070 */
[----:B------:R-:W-:Y:S01]  /*4f00*/  IMAD.HI.U32 R69, R3, R75, RZ ;  /* 0x0000004b03457227 */ /* 0x000fe200078e00ff */
[----:B------:R-:W-:-:S03]  /*4f10*/  ISETP.GT.U32.AND P6, PT, R2, R73, PT ;  /* 0x000000490200720c */ /* 0x000fc60003fc4070 */
[--C-:B------:R-:W-:Y:S02]  /*4f20*/  @!P5 IMAD.IADD R68, R68, 0x1, -R2.reuse ;  /* 0x000000014444d824 */ /* 0x100fe400078e0a02 */
[----:B------:R-:W-:Y:S02]  /*4f30*/  IMAD.MOV R69, RZ, RZ, -R69 ;  /* 0x000000ffff457224 */ /* 0x000fe400078e0a45 */
[----:B------:R-:W-:Y:S01]  /*4f40*/  @!P3 IMAD.MOV R65, RZ, RZ, -R65 ;  /* 0x000000ffff41b224 */ /* 0x000fe200078e0a41 */
[C---:B------:R-:W-:Y:S01]  /*4f50*/  ISETP.GT.U32.AND P5, PT, R2.reuse, R68, PT ;  /* 0x000000440200720c */ /* 0x040fe20003fa4070 */
[--C-:B------:R-:W-:Y:S01]  /*4f60*/  @!P1 IMAD.IADD R71, R71, 0x1, -R2.reuse ;  /* 0x0000000147479824 */ /* 0x100fe200078e0a02 */
[C---:B------:R-:W-:Y:S01]  /*4f70*/  ISETP.GT.U32.AND P1, PT, R2.reuse, R72, PT ;  /* 0x000000480200720c */ /* 0x040fe20003f24070 */
[----:B------:R-:W-:Y:S01]  /*4f80*/  IMAD R75, R2, R69, R75 ;  /* 0x00000045024b7224 */ /* 0x000fe200078e024b */
[----:B------:R-:W-:Y:S01]  /*4f90*/  ISETP.GE.AND P3, PT, R76, RZ, PT ;  /* 0x000000ff4c00720c */ /* 0x000fe20003f66270 */
[----:B------:R-:W-:-:S02]  /*4fa0*/  @!P2 IMAD.IADD R70, R70, 0x1, -R2 ;  /* 0x000000014646a824 */ /* 0x000fc400078e0a02 */
[----:B------:R-:W-:Y:S01]  /*4fb0*/  @!P6 IMAD.IADD R73, R73, 0x1, -R2 ;  /* 0x000000014949e824 */ /* 0x000fe200078e0a02 */
[C---:B------:R-:W-:Y:S01]  /*4fc0*/  ISETP.GT.U32.AND P6, PT, R2.reuse, R75, PT ;  /* 0x0000004b0200720c */ /* 0x040fe20003fc4070 */
[----:B------:R-:W-:Y:S01]  /*4fd0*/  IMAD.HI.U32 R69, R3, R77, RZ ;  /* 0x0000004d03457227 */ /* 0x000fe200078e00ff */
[----:B------:R-:W-:-:S03]  /*4fe0*/  ISETP.GT.U32.AND P2, PT, R2, R70, PT ;  /* 0x000000460200720c */ /* 0x000fc60003f44070 */
[--C-:B------:R-:W-:Y:S01]  /*4ff0*/  @!P5 IMAD.IADD R68, R68, 0x1, -R2.reuse ;  /* 0x000000014444d824 */ /* 0x100fe200078e0a02 */
[----:B------:R-:W-:Y:S01]  /*5000*/  ISETP.GE.AND P5, PT, R78, RZ, PT ;  /* 0x000000ff4e00720c */ /* 0x000fe20003fa6270 */
[--C-:B------:R-:W-:Y:S01]  /*5010*/  @!P1 IMAD.IADD R72, R72, 0x1, -R2.reuse ;  /* 0x0000000148489824 */ /* 0x100fe200078e0a02 */
[----:B------:R-:W-:Y:S01]  /*5020*/  IABS R78, R84 ;  /* 0x00000054004e7213 */ /* 0x000fe20000000000 */
[----:B------:R-:W-:Y:S01]  /*5030*/  IMAD.HI.U32 R76, R3, R80, RZ ;  /* 0x00000050034c7227 */ /* 0x000fe200078e00ff */
[----:B------:R-:W-:Y:S02]  /*5040*/  ISETP.GE.AND P1, PT, R82, RZ, PT ;  /* 0x000000ff5200720c */ /* 0x000fe40003f26270 */
[----:B------:R-:W-:Y:S01]  /*5050*/  LOP3.LUT R82, R242, 0xaa, RZ, 0xfc, !PT ;  /* 0x000000aaf2527812 */ /* 0x000fe200078efcff */
[----:B------:R-:W-:Y:S01]  /*5060*/  @!P6 IMAD.IADD R75, R75, 0x1, -R2 ;  /* 0x000000014b4be824 */ /* 0x000fe200078e0a02 */
[----:B------:R-:W-:Y:S01]  /*5070*/  ISETP.GT.U32.AND P6, PT, R2, R72, PT ;  /* 0x000000480200720c */ /* 0x000fe20003fc4070 */
[----:B------:R-:W-:-:S04]  /*5080*/  IMAD.HI.U32 R74, R3, R78, RZ ;  /* 0x0000004e034a7227 */ /* 0x000fc800078e00ff */
[----:B------:R-:W-:Y:S02]  /*5090*/  IMAD.MOV R69, RZ, RZ, -R69 ;  /* 0x000000ffff457224 */ /* 0x000fe400078e0a45 */
[----:B------:R-:W-:Y:S01]  /*50a0*/  @!P2 IMAD.IADD R70, R70, 0x1, -R2 ;  /* 0x000000014646a824 */ /* 0x000fe200078e0a02 */
[----:B------:R-:W-:Y:S01]  /*50b0*/  ISETP.GE.AND P2, PT, R79, RZ, PT ;  /* 0x000000ff4f00720c */ /* 0x000fe20003f46270 */
[----:B------:R-:W-:Y:S02]  /*50c0*/  IMAD.MOV R79, RZ, RZ, -R74 ;  /* 0x000000ffff4f7224 */ /* 0x000fe400078e0a4a */
[----:B------:R-:W-:Y:S02]  /*50d0*/  IMAD.MOV R81, RZ, RZ, -R76 ;  /* 0x000000ffff517224 */ /* 0x000fe400078e0a4c */
[----:B------:R-:W-:Y:S02]  /*50e0*/  IMAD R74, R2, R69, R77 ;  /* 0x00000045024a7224 */ /* 0x000fe400078e024d */
[----:B------:R-:W-:-:S02]  /*50f0*/  IMAD.MOV.U32 R69, RZ, RZ, R71 ;  /* 0x000000ffff457224 */ /* 0x000fc400078e0047 */
[----:B------:R-:W-:Y:S01]  /*5100*/  @!P4 IMAD.MOV R68, RZ, RZ, -R68 ;  /* 0x000000ffff44c224 */ /* 0x000fe200078e0a44 */
[C---:B------:R-:W-:Y:S01]  /*5110*/  ISETP.GT.U32.AND P4, PT, R2.reuse, R75, PT ;  /* 0x0000004b0200720c */ /* 0x040fe20003f84070 */
[C---:B------:R-:W-:Y:S01]  /*5120*/  IMAD R77, R2.reuse, R79, R78 ;  /* 0x0000004f024d7224 */ /* 0x040fe200078e024e */
[----:B------:R-:W-:Y:S01]  /*5130*/  IABS R79, R82 ;  /* 0x00000052004f7213 */ /* 0x000fe20000000000 */
[C---:B------:R-:W-:Y:S01]  /*5140*/  IMAD R76, R2.reuse, R81, R80 ;  /* 0x00000051024c7224 */ /* 0x040fe200078e0250 */
[----:B------:R-:W-:Y:S01]  /*5150*/  IABS R80, R86 ;  /* 0x0000005600507213 */ /* 0x000fe20000000000 */
[----:B------:R-:W-:Y:S01]  /*5160*/  @!P3 IMAD.MOV R69, RZ, RZ, -R69 ;  /* 0x000000ffff45b224 */ /* 0x000fe200078e0a45 */
[----:B------:R-:W-:Y:S01]  /*5170*/  ISETP.GT.U32.AND P3, PT, R2, R74, PT ;  /* 0x0000004a0200720c */ /* 0x000fe20003f64070 */
[----:B------:R-:W-:Y:S01]  /*5180*/  @!P6 IMAD.IADD R72, R72, 0x1, -R2 ;  /* 0x000000014848e824 */ /* 0x000fe200078e0a02 */
[----:B------:R-:W-:Y:S01]  /*5190*/  ISETP.GT.U32.AND P6, PT, R2, R76, PT ;  /* 0x0000004c0200720c */ /* 0x000fe20003fc4070 */
[----:B------:R-:W-:-:S02]  /*51a0*/  IMAD.MOV.U32 R71, RZ, RZ, R73 ;  /* 0x000000ffff477224 */ /* 0x000fc400078e0049 */
[----:B------:R-:W-:-:S04]  /*51b0*/  IMAD.HI.U32 R73, R3, R79, RZ ;  /* 0x0000004f03497227 */ /* 0x000fc800078e00ff */
[----:B------:R-:W-:Y:S01]  /*51c0*/  @!P0 IMAD.MOV R70, RZ, RZ, -R70 ;  /* 0x000000ffff468224 */ /* 0x000fe200078e0a46 */
[----:B------:R-:W-:Y:S01]  /*51d0*/  ISETP.GT.U32.AND P0, PT, R2, R77, PT ;  /* 0x0000004d0200720c */ /* 0x000fe20003f04070 */
[----:B------:R-:W-:Y:S02]  /*51e0*/  IMAD.MOV R78, RZ, RZ, -R73 ;  /* 0x000000ffff4e7224 */ /* 0x000fe400078e0a49 */
[----:B------:R-:W-:-:S04]  /*51f0*/  IMAD.HI.U32 R73, R3, R80, RZ ;  /* 0x0000005003497227 */ /* 0x000fc800078e00ff */
[--C-:B------:R-:W-:Y:S01]  /*5200*/  @!P4 IMAD.IADD R75, R75, 0x1, -R2.reuse ;  /* 0x000000014b4bc824 */ /* 0x100fe200078e0a02 */
[----:B------:R-:W-:Y:S01]  /*5210*/  ISETP.GE.AND P4, PT, R84, RZ, PT ;  /* 0x000000ff5400720c */ /* 0x000fe20003f86270 */
[----:B------:R-:W-:Y:S02]  /*5220*/  IMAD.MOV R81, RZ, RZ, -R73 ;  /* 0x000000ffff517224 */ /* 0x000fe400078e0a49 */
[--C-:B------:R-:W-:Y:S01]  /*5230*/  @!P3 IMAD.IADD R74, R74, 0x1, -R2.reuse ;  /* 0x000000014a4ab824 */ /* 0x100fe200078e0a02 */
[----:B------:R-:W-:Y:S01]  /*5240*/  ISETP.GE.AND P3, PT, R85, RZ, PT ;  /* 0x000000ff5500720c */ /* 0x000fe20003f66270 */
[----:B------:R-:W-:Y:S01]  /*5250*/  IMAD R79, R2, R78, R79 ;  /* 0x0000004e024f7224 */ /* 0x000fe200078e024f */
[----:B------:R-:W-:Y:S01]  /*5260*/  LOP3.LUT R85, R242, 0xb0, RZ, 0xfc, !PT ;  /* 0x000000b0f2557812 */ /* 0x000fe200078efcff */
[----:B------:R-:W-:Y:S02]  /*5270*/  IMAD.MOV.U32 R73, RZ, RZ, R75 ;  /* 0x000000ffff497224 */ /* 0x000fe400078e004b */
[----:B------:R-:W-:-:S02]  /*5280*/  @!P6 IMAD.IADD R76, R76, 0x1, -R2 ;  /* 0x000000014c4ce824 */ /* 0x000fc400078e0a02 */
[----:B------:R-:W-:Y:S01]  /*5290*/  @!P0 IMAD.IADD R77, R77, 0x1, -R2 ;  /* 0x000000014d4d8824 */ /* 0x000fe200078e0a02 */
[C---:B------:R-:W-:Y:S01]  /*52a0*/  ISETP.GT.U32.AND P0, PT, R2.reuse, R74, PT ;  /* 0x0000004a0200720c */ /* 0x040fe20003f04070 */
[----:B------:R-:W-:Y:S01]  /*52b0*/  @!P1 IMAD.MOV R73, RZ, RZ, -R73 ;  /* 0x000000ffff499224 */ /* 0x000fe200078e0a49 */
[C---:B------:R-:W-:Y:S01]  /*52c0*/  ISETP.GT.U32.AND P1, PT, R2.reuse, R79, PT ;  /* 0x0000004f0200720c */ /* 0x040fe20003f24070 */
[----:B------:R-:W-:Y:S01]  /*52d0*/  @!P2 IMAD.MOV R72, RZ, RZ, -R72 ;  /* 0x000000ffff48a224 */ /* 0x000fe200078e0a48 */
[C---:B------:R-:W-:Y:S01]  /*52e0*/  ISETP.GT.U32.AND P2, PT, R2.reuse, R76, PT ;  /* 0x0000004c0200720c */ /* 0x040fe20003f44070 */
[----:B------:R-:W-:Y:S01]  /*52f0*/  @!P5 IMAD.MOV R71, RZ, RZ, -R71 ;  /* 0x000000ffff47d224 */ /* 0x000fe200078e0a47 */
[----:B------:R-:W-:Y:S01]  /*5300*/  ISETP.GE.AND P5, PT, R83, RZ, PT ;  /* 0x000000ff5300720c */ /* 0x000fe20003fa6270 */
[C---:B------:R-:W-:Y:S01]  /*5310*/  IMAD R78, R2.reuse, R81, R80 ;  /* 0x00000051024e7224 */ /* 0x040fe200078e0250 */
[----:B------:R-:W-:Y:S02]  /*5320*/  ISETP.GT.U32.AND P6, PT, R2, R77, PT ;  /* 0x0000004d0200720c */ /* 0x000fe40003fc4070 */
[----:B------:R-:W-:-:S03]  /*5330*/  LOP3.LUT R83, R242, 0xae, RZ, 0xfc, !PT ;  /* 0x000000aef2537812 */ /* 0x000fc600078efcff */
[--C-:B------:R-:W-:Y:S01]  /*5340*/  @!P0 IMAD.IADD R74, R74, 0x1, -R2.reuse ;  /* 0x000000014a4a8824 */ /* 0x100fe200078e0a02 */
[----:B------:R-:W-:Y:S01]  /*5350*/  IABS R81, R83 ;  /* 0x0000005300517213 */ /* 0x000fe20000000000 */
[--C-:B------:R-:W-:Y:S01]  /*5360*/  @!P1 IMAD.IADD R79, R79, 0x1, -R2.reuse ;  /* 0x000000014f4f9824 */ /* 0x100fe200078e0a02 */
[----:B------:R-:W-:Y:S01]  /*5370*/  ISETP.GE.AND P0, PT, R82, RZ, PT ;  /* 0x000000ff5200720c */ /* 0x000fe20003f06270 */
[----:B------:R-:W-:Y:S01]  /*5380*/  @!P2 IMAD.IADD R76, R76, 0x1, -R2 ;  /* 0x000000014c4ca824 */ /* 0x000fe200078e0a02 */
[----:B------:R-:W-:Y:S01]  /*5390*/  ISETP.GE.AND P2, PT, R86, RZ, PT ;  /* 0x000000ff5600720c */ /* 0x000fe20003f46270 */
[----:B------:R-:W-:Y:S01]  /*53a0*/  IMAD.HI.U32 R75, R3, R81, RZ ;  /* 0x00000051034b7227 */ /* 0x000fe200078e00ff */
[----:B------:R-:W-:Y:S02]  /*53b0*/  LOP3.LUT R86, R242, 0xb2, RZ, 0xfc, !PT ;  /* 0x000000b2f2567812 */ /* 0x000fe400078efcff */
[----:B------:R-:W-:Y:S01]  /*53c0*/  IABS R82, R85 ;  /* 0x0000005500527213 */ /* 0x000fe20000000000 */
[----:B------:R-:W-:Y:S01]  /*53d0*/  @!P5 IMAD.MOV R74, RZ, RZ, -R74 ;  /* 0x000000ffff4ad224 */ /* 0x000fe200078e0a4a */
[C---:B------:R-:W-:Y:S01]  /*53e0*/  ISETP.GT.U32.AND P5, PT, R2.reuse, R79, PT ;  /* 0x0000004f0200720c */ /* 0x040fe20003fa4070 */
[----:B------:R-:W-:Y:S01]  /*53f0*/  @!P6 IMAD.IADD R77, R77, 0x1, -R2 ;  /* 0x000000014d4de824 */ /* 0x000fe200078e0a02 */
[----:B------:R-:W-:Y:S01]  /*5400*/  ISETP.GT.U32.AND P6, PT, R2, R78, PT ;  /* 0x0000004e0200720c */ /* 0x000fe20003fc4070 */
[----:B------:R-:W-:Y:S01]  /*5410*/  IMAD.MOV R75, RZ, RZ, -R75 ;  /* 0x000000ffff4b7224 */ /* 0x000fe200078e0a4b */
[----:B------:R-:W-:Y:S01]  /*5420*/  IABS R84, R86 ;  /* 0x0000005600547213 */ /* 0x000fe20000000000 */
[----:B------:R-:W-:Y:S01]  /*5430*/  IMAD.HI.U32 R80, R3, R82, RZ ;  /* 0x0000005203507227 */ /* 0x000fe200078e00ff */
[----:B------:R-:W-:-:S03]  /*5440*/  ISETP.GE.AND P1, PT, R83, RZ, PT ;  /* 0x000000ff5300720c */ /* 0x000fc60003f26270 */
[----:B------:R-:W-:Y:S02]  /*5450*/  IMAD R81, R2, R75, R81 ;  /* 0x0000004b02517224 */ /* 0x000fe400078e0251 */
[----:B------:R-:W-:Y:S02]  /*5460*/  IMAD.MOV.U32 R75, RZ, RZ, R77 ;  /* 0x000000ffff4b7224 */ /* 0x000fe400078e004d */
[----:B------:R-:W-:-:S04]  /*5470*/  IMAD.HI.U32 R77, R3, R84, RZ ;  /* 0x00000054034d7227 */ /* 0x000fc800078e00ff */
[----:B------:R-:W-:Y:S02]  /*5480*/  IMAD.MOV R83, RZ, RZ, -R80 ;  /* 0x000000ffff537224 */ /* 0x000fe400078e0a50 */
[----:B------:R-:W-:Y:S01]  /*5490*/  @!P4 IMAD.MOV R75, RZ, RZ, -R75 ;  /* 0x000000ffff4bc224 */ /* 0x000fe200078e0a4b */
[C---:B------:R-:W-:Y:S01]  /*54a0*/  ISETP.GT.U32.AND P4, PT, R2.reuse, R81, PT ;  /* 0x000000510200720c */ /* 0x040fe20003f84070 */
[----:B------:R-:W-:Y:S02]  /*54b0*/  IMAD.MOV R77, RZ, RZ, -R77 ;  /* 0x000000ffff4d7224 */ /* 0x000fe400078e0a4d */
[----:B------:R-:W-:Y:S02]  /*54c0*/  @!P5 IMAD.IADD R79, R79, 0x1, -R2 ;  /* 0x000000014f4fd824 */ /* 0x000fe400078e0a02 */
[----:B------:R-:W-:Y:S01]  /*54d0*/  IMAD R80, R2, R83, R82 ;  /* 0x0000005302507224 */ /* 0x000fe200078e0252 */
[----:B------:R-:W-:Y:S01]  /*54e0*/  LOP3.LUT R82, R242, 0xb4, RZ, 0xfc, !PT ;  /* 0x000000b4f2527812 */ /* 0x000fe200078efcff */
[----:B------:R-:W-:-:S02]  /*54f0*/  @!P6 IMAD.IADD R78, R78, 0x1, -R2 ;  /* 0x000000014e4ee824 */ /* 0x000fc400078e0a02 */
[C---:B------:R-:W-:Y:S01]  /*5500*/  IMAD R83, R2.reuse, R77, R84 ;  /* 0x0000004d02537224 */ /* 0x040fe200078e0254 */
[C---:B------:R-:W-:Y:S01]  /*5510*/  ISETP.GT.U32.AND P5, PT, R2.reuse, R80, PT ;  /* 0x000000500200720c */ /* 0x040fe20003fa4070 */
[----:B------:R-:W-:Y:S01]  /*5520*/  IMAD.MOV.U32 R77, RZ, RZ, R79 ;  /* 0x000000ffff4d7224 */ /* 0x000fe200078e004f */
[C---:B------:R-:W-:Y:S01]  /*5530*/  ISETP.GT.U32.AND P6, PT, R2.reuse, R78, PT ;  /* 0x0000004e0200720c */ /* 0x040fe20003fc4070 */
[----:B------:R-:W-:Y:S02]  /*5540*/  @!P4 IMAD.IADD R81, R81, 0x1, -R2 ;  /* 0x000000015151c824 */ /* 0x000fe400078e0a02 */
[----:B------:R-:W-:Y:S01]  /*5550*/  @!P0 IMAD.MOV R77, RZ, RZ, -R77 ;  /* 0x000000ffff4d8224 */ /* 0x000fe200078e0a4d */
[C---:B------:R-:W-:Y:S01]  /*5560*/  ISETP.GT.U32.AND P0, PT, R2.reuse, R83, PT ;  /* 0x000000530200720c */ /* 0x040fe20003f04070 */
[----:B------:R-:W-:Y:S01]  /*5570*/  @!P3 IMAD.MOV R76, RZ, RZ, -R76 ;  /* 0x000000ffff4cb224 */ /* 0x000fe200078e0a4c */
[----:B------:R-:W-:Y:S01]  /*5580*/  ISETP.GT.U32.AND P4, PT, R2, R81, PT ;  /* 0x000000510200720c */ /* 0x000fe20003f84070 */
[----:B------:R-:W-:Y:S01]  /*5590*/  IMAD.HI.U32 R84, R3, R88, RZ ;  /* 0x0000005803547227 */ /* 0x000fe200078e00ff */
[----:B------:R-:W-:-:S02]  /*55a0*/  ISETP.GE.AND P3, PT, R85, RZ, PT ;  /* 0x000000ff5500720c */ /* 0x000fc40003f66270 */
[----:B------:R-:W-:Y:S01]  /*55b0*/  IABS R85, R82 ;  /* 0x0000005200557213 */ /* 0x000fe20000000000 */
[--C-:B------:R-:W-:Y:S02]  /*55c0*/  @!P5 IMAD.IADD R80, R80, 0x1, -R2.reuse ;  /* 0x000000015050d824 */ /* 0x100fe400078e0a02 */
[--C-:B------:R-:W-:Y:S01]  /*55d0*/  @!P6 IMAD.IADD R78, R78, 0x1, -R2.reuse ;  /* 0x000000014e4ee824 */ /* 0x100fe200078e0a02 */
[----:B------:R-:W-:Y:S01]  /*55e0*/  ISETP.GE.AND P6, PT, R86, RZ, PT ;  /* 0x000000ff5600720c */ /* 0x000fe20003fc6270 */
[----:B------:R-:W-:Y:S01]  /*55f0*/  IMAD.HI.U32 R79, R3, R85, RZ ;  /* 0x00000055034f7227 */ /* 0x000fe200078e00ff */
[----:B------:R-:W-:Y:S02]  /*5600*/  IABS R86, R87 ;  /* 0x0000005700567213 */ /* 0x000fe40000000000 */
[----:B------:R-:W-:Y:S01]  /*5610*/  ISETP.GT.U32.AND P5, PT, R2, R80, PT ;  /* 0x000000500200720c */ /* 0x000fe20003fa4070 */
[----:B------:R-:W-:Y:S02]  /*5620*/  @!P0 IMAD.IADD R83, R83, 0x1, -R2 ;  /* 0x0000000153538824 */ /* 0x000fe400078e0a02 */
[----:B------:R-:W-:Y:S01]  /*5630*/  @!P2 IMAD.MOV R78, RZ, RZ, -R78 ;  /* 0x000000ffff4ea224 */ /* 0x000fe200078e0a4e */
[----:B------:R-:W-:Y:S01]  /*5640*/  ISETP.GE.AND P2, PT, R82, RZ, PT ;  /* 0x000000ff5200720c */ /* 0x000fe20003f46270 */
[----:B------:R-:W-:Y:S01]  /*5650*/  IMAD.HI.U32 R82, R3, R86, RZ ;  /* 0x0000005603527227 */ /* 0x000fe200078e00ff */
[----:B------:R-:W-:-:S03]  /*5660*/  ISETP.GT.U32.AND P0, PT, R2, R83, PT ;  /* 0x000000530200720c */ /* 0x000fc60003f04070 */
[----:B------:R-:W-:Y:S01]  /*5670*/  @!P4 IMAD.IADD R81, R81, 0x1, -R2 ;  /* 0x000000015151c824 */ /* 0x000fe200078e0a02 */
[----:B------:R-:W-:Y:S01]  /*5680*/  ISETP.GE.AND P4, PT, R87, RZ, PT ;  /* 0x000000ff5700720c */ /* 0x000fe20003f86270 */
[----:B------:R-:W-:Y:S02]  /*5690*/  IMAD.MOV R79, RZ, RZ, -R79 ;  /* 0x000000ffff4f7224 */ /* 0x000fe400078e0a4f */
[----:B------:R-:W-:Y:S02]  /*56a0*/  IMAD.MOV R87, RZ, RZ, -R82 ;  /* 0x000000ffff577224 */ /* 0x000fe400078e0a52 */
[C---:B------:R-:W-:Y:S02]  /*56b0*/  IMAD R82, R2.reuse, R79, R85 ;  /* 0x0000004f02527224 */ /* 0x040fe400078e0255 */
[----:B------:R-:W-:Y:S02]  /*56c0*/  IMAD R85, R2, R87, R86 ;  /* 0x0000005702557224 */ /* 0x000fe400078e0256 */
[----:B------:R-:W-:-:S02]  /*56d0*/  IMAD.MOV R89, RZ, RZ, -R84 ;  /* 0x000000ffff597224 */ /* 0x000fc400078e0a54 */
[----:B------:R-:W-:Y:S01]  /*56e0*/  IMAD.MOV.U32 R79, RZ, RZ, R81 ;  /* 0x000000ffff4f7224 */ /* 0x000fe200078e0051 */
[----:B------:R-:W-:Y:S01]  /*56f0*/  LOP3.LUT R81, R242, 0xba, RZ, 0xfc, !PT ;  /* 0x000000baf2517812 */ /* 0x000fe200078efcff */
[--C-:B------:R-:W-:Y:S01]  /*5700*/  @!P0 IMAD.IADD R83, R83, 0x1, -R2.reuse ;  /* 0x0000000153538824 */ /* 0x100fe200078e0a02 */
[----:B------:R-:W-:Y:S01]  /*5710*/  ISETP.GT.U32.AND P0, PT, R2, R85, PT ;  /* 0x000000550200720c */ /* 0x000fe20003f04070 */
[----:B------:R-:W-:Y:S01]  /*5720*/  @!P5 IMAD.IADD R80, R80, 0x1, -R2 ;  /* 0x000000015050d824 */ /* 0x000fe200078e0a02 */
[----:B------:R-:W-:Y:S01]  /*5730*/  ISETP.GE.AND P5, PT, R90, RZ, PT ;  /* 0x000000ff5a00720c */ /* 0x000fe20003fa6270 */
[C---:B------:R-:W-:Y:S01]  /*5740*/  IMAD R84, R2.reuse, R89, R88 ;  /* 0x0000005902547224 */ /* 0x040fe200078e0258 */
[----:B------:R-:W-:Y:S01]  /*5750*/  IABS R89, R81 ;  /* 0x0000005100597213 */ /* 0x000fe20000000000 */
[----:B------:R-:W-:Y:S01]  /*5760*/  @!P3 IMAD.MOV R80, RZ, RZ, -R80 ;  /* 0x000000ffff50b224 */ /* 0x000fe200078e0a50 */
[----:B------:R-:W-:Y:S01]  /*5770*/  ISETP.GE.AND P3, PT, R81, RZ, PT ;  /* 0x000000ff5100720c */ /* 0x000fe20003f66270 */
[----:B------:R-:W-:Y:S01]  /*5780*/  @!P1 IMAD.MOV R79, RZ, RZ, -R79 ;  /* 0x000000ffff4f9224 */ /* 0x000fe200078e0a4f */
[----:B------:R-:W-:Y:S01]  /*5790*/  ISETP.GT.U32.AND P1, PT, R2, R82, PT ;  /* 0x000000520200720c */ /* 0x000fe20003f24070 */
[----:B------:R-:W-:-:S04]  /*57a0*/  IMAD.HI.U32 R81, R3, R89, RZ ;  /* 0x0000005903517227 */ /* 0x000fc800078e00ff */
[----:B------:R-:W-:Y:S02]  /*57b0*/  IMAD.MOV R90, RZ, RZ, -R81 ;  /* 0x000000ffff5a7224 */ /* 0x000fe400078e0a51 */
[----:B------:R-:W-:Y:S02]  /*57c0*/  @!P0 IMAD.IADD R85, R85, 0x1, -R2 ;  /* 0x0000000155558824 */ /* 0x000fe400078e0a02 */
[----:B------:R-:W-:Y:S02]  /*57d0*/  IMAD.MOV.U32 R81, RZ, RZ, R83 ;  /* 0x000000ffff517224 */ /* 0x000fe400078e0053 */
[----:B------:R-:W-:Y:S01]  /*57e0*/  IMAD.HI.U32 R86, R3, R91, RZ ;  /* 0x0000005b03567227 */ /* 0x000fe200078e00ff */
[----:B------:R-:W-:-:S03]  /*57f0*/  ISETP.GT.U32.AND P0, PT, R2, R85, PT ;  /* 0x000000550200720c */ /* 0x000fc60003f04070 */
[----:B------:R-:W-:Y:S01]  /*5800*/  @!P6 IMAD.MOV R81, RZ, RZ, -R81 ;  /* 0x000000ffff51e224 */ /* 0x000fe200078e0a51 */
[----:B------:R-:W-:Y:S01]  /*5810*/  ISETP.GT.U32.AND P6, PT, R2, R84, PT ;  /* 0x000000540200720c */ /* 0x000fe20003fc4070 */
[----:B------:R-:W-:-:S04]  /*5820*/  IMAD.HI.U32 R87, R3, R92, RZ ;  /* 0x0000005c03577227 */ /* 0x000fc800078e00ff */
[----:B------:R-:W-:Y:S02]  /*5830*/  IMAD.MOV R86, RZ, RZ, -R86 ;  /* 0x000000ffff567224 */ /* 0x000fe400078e0a56 */
[----:B------:R-:W-:Y:S02]  /*5840*/  IMAD.MOV R83, RZ, RZ, -R87 ;  /* 0x000000ffff537224 */ /* 0x000fe400078e0a57 */
[C---:B------:R-:W-:Y:S02]  /*5850*/  IMAD R87, R2.reuse, R90, R89 ;  /* 0x0000005a02577224 */ /* 0x040fe400078e0259 */
[----:B------:R-:W-:Y:S02]  /*5860*/  IMAD R86, R2, R86, R91 ;  /* 0x0000005602567224 */ /* 0x000fe400078e025b */
[--C-:B------:R-:W-:Y:S02]  /*5870*/  @!P1 IMAD.IADD R82, R82, 0x1, -R2.reuse ;  /* 0x0000000152529824 */ /* 0x100fe400078e0a02 */
[--C-:B------:R-:W-:Y:S01]  /*5880*/  @!P0 IMAD.IADD R85, R85, 0x1, -R2.reuse ;  /* 0x0000000155558824 */ /* 0x100fe200078e0a02 */
[----:B------:R-:W-:Y:S01]  /*5890*/  ISETP.GT.U32.AND P0, PT, R2, R87, PT ;  /* 0x000000570200720c */ /* 0x000fe20003f04070 */
[----:B------:R-:W-:Y:S01]  /*58a0*/  @!P6 IMAD.IADD R84, R84, 0x1, -R2 ;  /* 0x000000015454e824 */ /* 0x000fe200078e0a02 */
[C---:B------:R-:W-:Y:S01]  /*58b0*/  ISETP.GT.U32.AND P6, PT, R2.reuse, R86, PT ;  /* 0x000000560200720c */ /* 0x040fe20003fc4070 */
[----:B------:R-:W-:Y:S01]  /*58c0*/  IMAD.HI.U32 R88, R3, R93, RZ ;  /* 0x0000005d03587227 */ /* 0x000fe200078e00ff */
[----:B------:R-:W-:-:S03]  /*58d0*/  ISETP.GT.U32.AND P1, PT, R2, R82, PT ;  /* 0x000000520200720c */ /* 0x000fc60003f24070 */
[----:B------:R-:W-:Y:S02]  /*58e0*/  IMAD.MOV R88, RZ, RZ, -R88 ;  /* 0x000000ffff587224 */ /* 0x000fe400078e0a58 */
[C---:B------:R-:W-:Y:S01]  /*58f0*/  IMAD R89, R2.reuse, R83, R92 ;  /* 0x0000005302597224 */ /* 0x040fe200078e025c */
[----:B------:R-:W-:Y:S01]  /*5900*/  IABS R92, R98 ;  /* 0x00000062005c7213 */ /* 0x000fe20000000000 */
[C---:B------:R-:W-:Y:S01]  /*5910*/  IMAD R88, R2.reuse, R88, R93 ;  /* 0x0000005802587224 */ /* 0x040fe200078e025d */
[----:B------:R-:W-:Y:S01]  /*5920*/  IABS R93, R99 ;  /* 0x00000063005d7213 */ /* 0x000fe20000000000 */
[--C-:B------:R-:W-:Y:S01]  /*5930*/  @!P0 IMAD.IADD R87, R87, 0x1, -R2.reuse ;  /* 0x0000000157578824 */ /* 0x100fe200078e0a02 */
[----:B------:R-:W-:Y:S01]  /*5940*/  ISETP.GT.U32.AND P0, PT, R2, R84, PT ;  /* 0x000000540200720c */ /* 0x000fe20003f04070 */
[--C-:B------:R-:W-:Y:S02]  /*5950*/  @!P6 IMAD.IADD R86, R86, 0x1, -R2.reuse ;  /* 0x000000015656e824 */ /* 0x100fe400078e0a02 */
[----:B------:R-:W-:Y:S01]  /*5960*/  @!P1 IMAD.IADD R82, R82, 0x1, -R2 ;  /* 0x0000000152529824 */ /* 0x000fe200078e0a02 */
[----:B------:R-:W-:Y:S01]  /*5970*/  ISETP.GE.AND P1, PT, R94, RZ, PT ;  /* 0x000000ff5e00720c */ /* 0x000fe20003f26270 */
[----:B------:R-:W-:Y:S01]  /*5980*/  IMAD.HI.U32 R90, R3, R92, RZ ;  /* 0x0000005c035a7227 */ /* 0x000fe200078e00ff */
[----:B------:R-:W-:-:S02]  /*5990*/  ISETP.GT.U32.AND P6, PT, R2, R86, PT ;  /* 0x000000560200720c */ /* 0x000fc40003fc4070 */
[----:B------:R-:W-:Y:S01]  /*59a0*/  IABS R94, R100 ;  /* 0x00000064005e7213 */ /* 0x000fe20000000000 */
[----:B------:R-:W-:-:S04]  /*59b0*/  IMAD.HI.U32 R91, R3, R93, RZ ;  /* 0x0000005d035b7227 */ /* 0x000fc800078e00ff */
[----:B------:R-:W-:Y:S01]  /*59c0*/  @!P2 IMAD.MOV R82, RZ, RZ, -R82 ;  /* 0x000000ffff52a224 */ /* 0x000fe200078e0a52 */
[----:B------:R-:W-:Y:S01]  /*59d0*/  ISETP.GT.U32.AND P2, PT, R2, R87, PT ;  /* 0x000000570200720c */ /* 0x000fe20003f44070 */
[----:B------:R-:W-:Y:S02]  /*59e0*/  IMAD.MOV.U32 R83, RZ, RZ, R85 ;  /* 0x000000ffff537224 */ /* 0x000fe400078e0055 */
[----:B------:R-:W-:Y:S02]  /*59f0*/  IMAD.MOV R85, RZ, RZ, -R90 ;  /* 0x000000ffff557224 */ /* 0x000fe400078e0a5a */
[----:B------:R-:W-:Y:S02]  /*5a00*/  IMAD.MOV R90, RZ, RZ, -R91 ;  /* 0x000000ffff5a7224 */ /* 0x000fe400078e0a5b */
[----:B------:R-:W-:Y:S01]  /*5a10*/  @!P0 IMAD.IADD R84, R84, 0x1, -R2 ;  /* 0x0000000154548824 */ /* 0x000fe200078e0a02 */
[C---:B------:R-:W-:Y:S01]  /*5a20*/  ISETP.GT.U32.AND P0, PT, R2.reuse, R88, PT ;  /* 0x000000580200720c */ /* 0x040fe20003f04070 */
[----:B------:R-:W-:-:S02]  /*5a30*/  IMAD R90, R2, R90, R93 ;  /* 0x0000005a025a7224 */ /* 0x000fc400078e025d */
[----:B------:R-:W-:Y:S01]  /*5a40*/  @!P4 IMAD.MOV R83, RZ, RZ, -R83 ;  /* 0x000000ffff53c224 */ /* 0x000fe200078e0a53 */
[C---:B------:R-:W-:Y:S01]  /*5a50*/  ISETP.GT.U32.AND P4, PT, R2.reuse, R89, PT ;  /* 0x000000590200720c */ /* 0x040fe20003f84070 */
[----:B------:R-:W-:Y:S02]  /*5a60*/  IMAD R91, R2, R85, R92 ;  /* 0x00000055025b7224 */ /* 0x000fe400078e025c */
[--C-:B------:R-:W-:Y:S01]  /*5a70*/  @!P6 IMAD.IADD R86, R86, 0x1, -R2.reuse ;  /* 0x000000015656e824 */ /* 0x100fe200078e0a02 */
[C---:B------:R-:W-:Y:S01]  /*5a80*/  ISETP.GT.U32.AND P6, PT, R2.reuse, R90, PT ;  /* 0x0000005a0200720c */ /* 0x040fe20003fc4070 */
[----:B------:R-:W-:Y:S01]  /*5a90*/  @!P2 IMAD.IADD R87, R87, 0x1, -R2 ;  /* 0x000000015757a824 */ /* 0x000fe200078e0a02 */
[----:B------:R-:W-:Y:S01]  /*5aa0*/  ISETP.GT.U32.AND P2, PT, R2, R91, PT ;  /* 0x0000005b0200720c */ /* 0x000fe20003f44070 */
[----:B------:R-:W-:-:S04]  /*5ab0*/  IMAD.HI.U32 R85, R3, R94, RZ ;  /* 0x0000005e03557227 */ /* 0x000fc800078e00ff */
[--C-:B------:R-:W-:Y:S01]  /*5ac0*/  @!P0 IMAD.IADD R88, R88, 0x1, -R2.reuse ;  /* 0x0000000158588824 */ /* 0x100fe200078e0a02 */
[----:B------:R-:W-:Y:S01]  /*5ad0*/  ISETP.GE.AND P0, PT, R97, RZ, PT ;  /* 0x000000ff6100720c */ /* 0x000fe20003f06270 */
[----:B------:R-:W-:Y:S01]  /*5ae0*/  @!P4 IMAD.IADD R89, R89, 0x1, -R2 ;  /* 0x000000015959c824 */ /* 0x000fe200078e0a02 */
[----:B------:R-:W-:Y:S01]  /*5af0*/  ISETP.GE.AND P4, PT, R96, RZ, PT ;  /* 0x000000ff6000720c */ /* 0x000fe20003f86270 */
[----:B------:R-:W-:Y:S01]  /*5b00*/  IMAD.HI.U32 R92, R3, R95, RZ ;  /* 0x0000005f035c7227 */ /* 0x000fe200078e00ff */
[----:B------:R-:W-:-:S03]  /*5b10*/  IABS R97, R103 ;  /* 0x0000006700617213 */ /* 0x000fc60000000000 */
[--C-:B------:R-:W-:Y:S01]  /*5b20*/  @!P6 IMAD.IADD R90, R90, 0x1, -R2.reuse ;  /* 0x000000015a5ae824 */ /* 0x100fe200078e0a02 */
[C---:B------:R-:W-:Y:S01]  /*5b30*/  ISETP.GT.U32.AND P6, PT, R2.reuse, R88, PT ;  /* 0x000000580200720c */ /* 0x040fe20003fc4070 */
[----:B------:R-:W-:Y:S01]  /*5b40*/  @!P2 IMAD.IADD R91, R91, 0x1, -R2 ;  /* 0x000000015b5ba824 */ /* 0x000fe200078e0a02 */
[C---:B------:R-:W-:Y:S01]  /*5b50*/  ISETP.GT.U32.AND P2, PT, R2.reuse, R89, PT ;  /* 0x000000590200720c */ /* 0x040fe20003f44070 */
[----:B------:R-:W-:Y:S02]  /*5b60*/  IMAD.MOV R85, RZ, RZ, -R85 ;  /* 0x000000ffff557224 */ /* 0x000fe400078e0a55 */
[----:B------:R-:W-:Y:S02]  /*5b70*/  IMAD.MOV R92, RZ, RZ, -R92 ;  /* 0x000000ffff5c7224 */ /* 0x000fe400078e0a5c */
[----:B------:R-:W-:Y:S01]  /*5b80*/  @!P5 IMAD.MOV R84, RZ, RZ, -R84 ;  /* 0x000000ffff54d224 */ /* 0x000fe200078e0a54 */
[C---:B------:R-:W-:Y:S01]  /*5b90*/  ISETP.GT.U32.AND P5, PT, R2.reuse, R91, PT ;  /* 0x0000005b0200720c */ /* 0x040fe20003fa4070 */
[----:B------:R-:W-:-:S02]  /*5ba0*/  IMAD R93, R2, R85, R94 ;  /* 0x00000055025d7224 */ /* 0x000fc400078e025e */
[C---:B------:R-:W-:Y:S01]  /*5bb0*/  IMAD R92, R2.reuse, R92, R95 ;  /* 0x0000005c025c7224 */ /* 0x040fe200078e025f */
[----:B------:R-:W-:Y:S01]  /*5bc0*/  IABS R95, R102 ;  /* 0x00000066005f7213 */ /* 0x000fe20000000000 */
[----:B------:R-:W-:Y:S02]  /*5bd0*/  IMAD.MOV.U32 R85, RZ, RZ, R87 ;  /* 0x000000ffff557224 */ /* 0x000fe400078e0057 */
[----:B------:R-:W-:Y:S01]  /*5be0*/  @!P1 IMAD.MOV R86, RZ, RZ, -R86 ;  /* 0x000000ffff569224 */ /* 0x000fe200078e0a56 */
[----:B------:R-:W-:Y:S01]  /*5bf0*/  ISETP.GT.U32.AND P1, PT, R2, R93, PT ;  /* 0x0000005d0200720c */ /* 0x000fe20003f24070 */
[--C-:B------:R-:W-:Y:S01]  /*5c00*/  @!P6 IMAD.IADD R88, R88, 0x1, -R2.reuse ;  /* 0x000000015858e824 */ /* 0x100fe200078e0a02 */
[C---:B------:R-:W-:Y:S01]  /*5c10*/  ISETP.GT.U32.AND P6, PT, R2.reuse, R92, PT ;  /* 0x0000005c0200720c */ /* 0x040fe20003fc4070 */
[----:B------:R-:W-:Y:S01]  /*5c20*/  @!P3 IMAD.MOV R85, RZ, RZ, -R85 ;  /* 0x000000ffff55b224 */ /* 0x000fe200078e0a55 */
[----:B------:R-:W-:Y:S01]  /*5c30*/  ISETP.GT.U32.AND P3, PT, R2, R90, PT ;  /* 0x0000005a0200720c */ /* 0x000fe20003f64070 */
[----:B------:R-:W-:Y:S01]  /*5c40*/  @!P2 IMAD.IADD R89, R89, 0x1, -R2 ;  /* 0x000000015959a824 */ /* 0x000fe200078e0a02 */
[----:B------:R-:W-:Y:S01]  /*5c50*/  ISETP.GE.AND P2, PT, R98, RZ, PT ;  /* 0x000000ff6200720c */ /* 0x000fe20003f46270 */
[----:B------:R-:W-:-:S04]  /*5c60*/  IMAD.HI.U32 R87, R3, R95, RZ ;  /* 0x0000005f03577227 */ /* 0x000fc800078e00ff */
[----:B------:R-:W-:Y:S01]  /*5c70*/  @!P5 IMAD.IADD R91, R91, 0x1, -R2 ;  /* 0x000000015b5bd824 */ /* 0x000fe200078e0a02 */
[----:B------:R-:W-:Y:S01]  /*5c80*/  ISETP.GE.AND P5, PT, R99, RZ, PT ;  /* 0x000000ff6300720c */ /* 0x000fe20003fa6270 */
[----:B------:R-:W-:-:S04]  /*5c90*/  IMAD.HI.U32 R94, R3, R97, RZ ;  /* 0x00000061035e7227 */ /* 0x000fc800078e00ff */
[----:B------:R-:W-:Y:S02]  /*5ca0*/  IMAD.MOV R96, RZ, RZ, -R87 ;  /* 0x000000ffff607224 */ /* 0x000fe400078e0a57 */
[----:B------:R-:W-:Y:S02]  /*5cb0*/  IMAD.MOV.U32 R87, RZ, RZ, R89 ;  /* 0x000000ffff577224 */ /* 0x000fe400078e0059 */
[----:B------:R-:W-:Y:S01]  /*5cc0*/  @!P1 IMAD.IADD R93, R93, 0x1, -R2 ;  /* 0x000000015d5d9824 */ /* 0x000fe200078e0a02 */
[----:B------:R-:W-:Y:S01]  /*5cd0*/  ISETP.GE.AND P1, PT, R101, RZ, PT ;  /* 0x000000ff6500720c */ /* 0x000fe20003f26270 */
[----:B------:R-:W-:Y:S01]  /*5ce0*/  IMAD.MOV R94, RZ, RZ, -R94 ;  /* 0x000000ffff5e7224 */ /* 0x000fe200078e0a5e */
[----:B------:R-:W-:Y:S01]  /*5cf0*/  LOP3.LUT R101, R242, 0xd6, RZ, 0xfc, !PT ;  /* 0x000000d6f2657812 */ /* 0x000fe200078efcff */
[----:B------:R-:W-:Y:S01]  /*5d00*/  IMAD R95, R2, R96, R95 ;  /* 0x00000060025f7224 */ /* 0x000fe200078e025f */
[C---:B------:R-:W-:Y:S01]  /*5d10*/  LOP3.LUT R96, R242.reuse, 0xd0, RZ, 0xfc, !PT ;  /* 0x000000d0f2607812 */ /* 0x040fe200078efcff */
[----:B------:R-:W-:Y:S01]  /*5d20*/  IMAD.MOV.U32 R89, RZ, RZ, R91 ;  /* 0x000000ffff597224 */ /* 0x000fe200078e005b */
[----:B------:R-:W-:Y:S01]  /*5d30*/  LOP3.LUT R91, R242, 0xce, RZ, 0xfc, !PT ;  /* 0x000000cef25b7812 */ /* 0x000fe200078efcff */
[--C-:B------:R-:W-:Y:S01]  /*5d40*/  @!P6 IMAD.IADD R92, R92, 0x1, -R2.reuse ;  /* 0x000000015c5ce824 */ /* 0x100fe200078e0a02 */
[----:B------:R-:W-:Y:S01]  /*5d50*/  IABS R98, R96 ;  /* 0x0000006000627213 */ /* 0x000fe20000000000 */
[----:B------:R-:W-:Y:S01]  /*5d60*/  @!P3 IMAD.IADD R90, R90, 0x1, -R2 ;  /* 0x000000015a5ab824 */ /* 0x000fe200078e0a02 */
[----:B------:R-:W-:Y:S01]  /*5d70*/  ISETP.GE.AND P3, PT, R100, RZ, PT ;  /* 0x000000ff6400720c */ /* 0x000fe20003f66270 */
[----:B------:R-:W-:Y:S01]  /*5d80*/  @!P4 IMAD.MOV R87, RZ, RZ, -R87 ;  /* 0x000000ffff57c224 */ /* 0x000fe200078e0a57 */
[C---:B------:R-:W-:Y:S01]  /*5d90*/  ISETP.GT.U32.AND P4, PT, R2.reuse, R93, PT ;  /* 0x0000005d0200720c */ /* 0x040fe20003f84070 */
[C---:B------:R-:W-:Y:S01]  /*5da0*/  IMAD R94, R2.reuse, R94, R97 ;  /* 0x0000005e025e7224 */ /* 0x040fe200078e0261 */
[----:B------:R-:W-:Y:S01]  /*5db0*/  IABS R97, R91 ;  /* 0x0000005b00617213 */ /* 0x000fe20000000000 */
[----:B------:R-:W-:Y:S01]  /*5dc0*/  @!P2 IMAD.MOV R89, RZ, RZ, -R89 ;  /* 0x000000ffff59a224 */ /* 0x000fe200078e0a59 */
[C---:B------:R-:W-:Y:S01]  /*5dd0*/  ISETP.GT.U32.AND P2, PT, R2.reuse, R95, PT ;  /* 0x0000005f0200720c */ /* 0x040fe20003f44070 */
[----:B------:R-:W-:Y:S01]  /*5de0*/  @!P0 IMAD.MOV R88, RZ, RZ, -R88 ;  /* 0x000000ffff588224 */ /* 0x000fe200078e0a58 */
[C---:B------:R-:W-:Y:S01]  /*5df0*/  ISETP.GT.U32.AND P0, PT, R2.reuse, R92, PT ;  /* 0x0000005c0200720c */ /* 0x040fe20003f04070 */
[----:B------:R-:W-:Y:S01]  /*5e00*/  @!P5 IMAD.MOV R90, RZ, RZ, -R90 ;  /* 0x000000ffff5ad224 */ /* 0x000fe200078e0a5a */
[----:B------:R-:W-:-:S02]  /*5e10*/  ISETP.GT.U32.AND P5, PT, R2, R94, PT ;  /* 0x0000005e0200720c */ /* 0x000fc40003fa4070 */
[----:B------:R-:W-:Y:S02]  /*5e20*/  LOP3.LUT R100, R242, 0xd2, RZ, 0xfc, !PT ;  /* 0x000000d2f2647812 */ /* 0x000fe400078efcff */
[----:B------:R-:W-:Y:S01]  /*5e30*/  ISETP.GE.AND P6, PT, R102, RZ, PT ;  /* 0x000000ff6600720c */ /* 0x000fe20003fc6270 */
[--C-:B------:R-:W-:Y:S01]  /*5e40*/  @!P4 IMAD.IADD R93, R93, 0x1, -R2.reuse ;  /* 0x000000015d5dc824 */ /* 0x100fe200078e0a02 */
[----:B------:R-:W-:Y:S02]  /*5e50*/  ISETP.GE.AND P4, PT, R103, RZ, PT ;  /* 0x000000ff6700720c */ /* 0x000fe40003f86270 */
[----:B------:R-:W-:Y:S01]  /*5e60*/  IABS R103, R107 ;  /* 0x0000006b00677213 */ /* 0x000fe20000000000 */
[--C-:B------:R-:W-:Y:S01]  /*5e70*/  @!P2 IMAD.IADD R95, R95, 0x1, -R2.reuse ;  /* 0x000000015f5fa824 */ /* 0x100fe200078e0a02 */
[----:B------:R-:W-:Y:S01]  /*5e80*/  ISETP.GE.AND P2, PT, R96, RZ, PT ;  /* 0x000000ff6000720c */ /* 0x000fe20003f46270 */
[----:B------:R-:W-:Y:S01]  /*5e90*/  @!P0 IMAD.IADD R92, R92, 0x1, -R2 ;  /* 0x000000015c5c8824 */ /* 0x000fe200078e0a02 */
[----:B------:R-:W-:Y:S01]  /*5ea0*/  ISETP.GE.AND P0, PT, R91, RZ, PT ;  /* 0x000000ff5b00720c */ /* 0x000fe20003f06270 */
[----:B------:R-:W-:-:S02]  /*5eb0*/  IMAD.MOV.U32 R91, RZ, RZ, R93 ;  /* 0x000000ffff5b7224 */ /* 0x000fc400078e005d */
[----:B------:R-:W-:Y:S01]  /*5ec0*/  @!P5 IMAD.IADD R94, R94, 0x1, -R2 ;  /* 0x000000015e5ed824 */ /* 0x000fe200078e0a02 */
[----:B------:R-:W-:Y:S01]  /*5ed0*/  ISETP.GT.U32.AND P5, PT, R2, R95, PT ;  /* 0x0000005f0200720c */ /* 0x000fe20003fa4070 */
[----:B------:R-:W-:-:S04]  /*5ee0*/  IMAD.HI.U32 R93, R3, R97, RZ ;  /* 0x00000061035d7227 */ /* 0x000fc800078e00ff */
[----:B------:R-:W-:Y:S01]  /*5ef0*/  @!P3 IMAD.MOV R91, RZ, RZ, -R91 ;  /* 0x000000ffff5bb224 */ /* 0x000fe200078e0a5b */
[----:B------:R-:W-:Y:S01]  /*5f00*/  ISETP.GT.U32.AND P3, PT, R2, R94, PT ;  /* 0x0000005e0200720c */ /* 0x000fe20003f64070 */
[----:B------:R-:W-:Y:S02]  /*5f10*/  IMAD.MOV R93, RZ, RZ, -R93 ;  /* 0x000000ffff5d7224 */ /* 0x000fe400078e0a5d */
[----:B------:R-:W-:-:S04]  /*5f20*/  IMAD.HI.U32 R96, R3, R98, RZ ;  /* 0x0000006203607227 */ /* 0x000fc800078e00ff */
[----:B------:R-:W-:Y:S01]  /*5f30*/  IMAD R97, R2, R93, R97 ;  /* 0x0000005d02617224 */ /* 0x000fe200078e0261 */
[----:B------:R-:W-:Y:S01]  /*5f40*/  LOP3.LUT R93, R242, 0xd4, RZ, 0xfc, !PT ;  /* 0x000000d4f25d7812 */ /* 0x000fe200078efcff */
[----:B------:R-:W-:Y:S01]  /*5f50*/  @!P1 IMAD.MOV R92, RZ, RZ, -R92 ;  /* 0x000000ffff5c9224 */ /* 0x000fe200078e0a5c */
[----:B------:R-:W-:Y:S01]  /*5f60*/  ISETP.GE.AND P1, PT, R100, RZ, PT ;  /* 0x000000ff6400720c */ /* 0x000fe20003f26270 */
[----:B------:R-:W-:Y:S01]  /*5f70*/  IMAD.MOV R99, RZ, RZ, -R96 ;  /* 0x000000ffff637224 */ /* 0x000fe200078e0a60 */
[----:B------:R-:W-:Y:S01]  /*5f80*/  IABS R100, R100 ;  /* 0x0000006400647213 */ /* 0x000fe20000000000 */
[----:B------:R-:W-:Y:S01]  /*5f90*/  @!P5 IMAD.IADD R95, R95, 0x1, -R2 ;  /* 0x000000015f5fd824 */ /* 0x000fe200078e0a02 */
[C---:B------:R-:W-:Y:S01]  /*5fa0*/  ISETP.GT.U32.AND P5, PT, R2.reuse, R97, PT ;  /* 0x000000610200720c */ /* 0x040fe20003fa4070 */
[----:B------:R-:W-:Y:S02]  /*5fb0*/  IMAD R96, R2, R99, R98 ;  /* 0x0000006302607224 */ /* 0x000fe400078e0262 */
[----:B------:R-:W-:Y:S01]  /*5fc0*/  IMAD.MOV.U32 R99, RZ, RZ, R100 ;  /* 0x000000ffff637224 */ /* 0x000fe200078e0064 */
[----:B------:R-:W-:Y:S01]  /*5fd0*/  IABS R100, R93 ;  /* 0x0000005d00647213 */ /* 0x000fe20000000000 */
[----:B------:R-:W-:Y:S01]  /*5fe0*/  @!P3 IMAD.IADD R94, R94, 0x1, -R2 ;  /* 0x000000015e5eb824 */ /* 0x000fe200078e0a02 */
[----:B------:R-:W-:Y:S01]  /*5ff0*/  ISETP.GE.AND P3, PT, R93, RZ, PT ;  /* 0x000000ff5d00720c */ /* 0x000fe20003f66270 */
[----:B------:R-:W-:-:S02]  /*6000*/  IMAD.MOV.U32 R93, RZ, RZ, R95 ;  /* 0x000000ffff5d7224 */ /* 0x000fc400078e005f */
[----:B------:R-:W-:-:S04]  /*6010*/  IMAD.HI.U32 R98, R3, R99, RZ ;  /* 0x0000006303627227 */ /* 0x000fc800078e00ff */
[----:B------:R-:W-:Y:S01]  /*6020*/  @!P6 IMAD.MOV R93, RZ, RZ, -R93 ;  /* 0x000000ffff5de224 */ /* 0x000fe200078e0a5d */
[----:B------:R-:W-:Y:S01]  /*6030*/  ISETP.GT.U32.AND P6, PT, R2, R96, PT ;  /* 0x000000600200720c */ /* 0x000fe20003fc4070 */
[----:B------:R-:W-:Y:S02]  /*6040*/  @!P5 IMAD.IADD R97, R97, 0x1, -R2 ;  /* 0x000000016161d824 */ /* 0x000fe400078e0a02 */
[----:B------:R-:W-:-:S03]  /*6050*/  IMAD.HI.U32 R95, R3, R100, RZ ;  /* 0x00000064035f7227 */ /* 0x000fc600078e00ff */
[----:B------:R-:W-:Y:S01]  /*6060*/  ISETP.GT.U32.AND P5, PT, R2, R97, PT ;  /* 0x000000610200720c */ /* 0x000fe20003fa4070 */
[----:B------:R-:W-:Y:S01]  /*6070*/  @!P4 IMAD.MOV R94, RZ, RZ, -R94 ;  /* 0x000000ffff5ec224 */ /* 0x000fe200078e0a5e */
[----:B------:R-:W-:Y:S01]  /*6080*/  ISETP.GE.AND P4, PT, R101, RZ, PT ;  /* 0x000000ff6500720c */ /* 0x000fe20003f86270 */
[----:B------:R-:W-:Y:S01]  /*6090*/  IMAD.MOV R98, RZ, RZ, -R98 ;  /* 0x000000ffff627224 */ /* 0x000fe200078e0a62 */
[----:B------:R-:W-:Y:S01]  /*60a0*/  IABS R101, R101 ;  /* 0x0000006500657213 */ /* 0x000fe20000000000 */
[----:B------:R-:W-:Y:S02]  /*60b0*/  IMAD.MOV R95, RZ, RZ, -R95 ;  /* 0x000000ffff5f7224 */ /* 0x000fe400078e0a5f */
[----:B------:R-:W-:Y:S02]  /*60c0*/  @!P6 IMAD.IADD R96, R96, 0x1, -R2 ;  /* 0x000000016060e824 */ /* 0x000fe400078e0a02 */
[C---:B------:R-:W-:Y:S02]  /*60d0*/  IMAD R99, R2.reuse, R98, R99 ;  /* 0x0000006202637224 */ /* 0x040fe400078e0263 */
[C---:B------:R-:W-:Y:S01]  /*60e0*/  IMAD R98, R2.reuse, R95, R100 ;  /* 0x0000005f02627224 */ /* 0x040fe200078e0264 */
[----:B------:R-:W-:Y:S01]  /*60f0*/  ISETP.GT.U32.AND P6, PT, R2, R96, PT ;  /* 0x000000600200720c */ /* 0x000fe20003fc4070 */
[----:B------:R-:W-:-:S04]  /*6100*/  IMAD.HI.U32 R95, R3, R101, RZ ;  /* 0x00000065035f7227 */ /* 0x000fc800078e00ff */
[----:B------:R-:W-:Y:S01]  /*6110*/  @!P5 IMAD.IADD R97, R97, 0x1, -R2 ;  /* 0x000000016161d824 */ /* 0x000fe200078e0a02 */
[----:B------:R-:W-:Y:S01]  /*6120*/  ISETP.GT.U32.AND P5, PT, R2, R99, PT ;  /* 0x000000630200720c */ /* 0x000fe20003fa4070 */
[----:B------:R-:W-:-:S04]  /*6130*/  IMAD.HI.U32 R100, R3, R103, RZ ;  /* 0x0000006703647227 */ /* 0x000fc800078e00ff */
[----:B------:R-:W-:Y:S02]  /*6140*/  IMAD.MOV R102, RZ, RZ, -R95 ;  /* 0x000000ffff667224 */ /* 0x000fe400078e0a5f */
[----:B------:R-:W-:Y:S02]  /*6150*/  IMAD.MOV R100, RZ, RZ, -R100 ;  /* 0x000000ffff647224 */ /* 0x000fe400078e0a64 */
[C---:B------:R-:W-:Y:S01]  /*6160*/  IMAD R101, R2.reuse, R102, R101 ;  /* 0x0000006602657224 */ /* 0x040fe200078e0265 */
[----:B------:R-:W-:Y:S01]  /*6170*/  IABS R102, R109 ;  /* 0x0000006d00667213 */ /* 0x000fe20000000000 */
[----:B------:R-:W-:Y:S02]  /*6180*/  IMAD R100, R2, R100, R103 ;  /* 0x0000006402647224 */ /* 0x000fe400078e0267 */
[--C-:B------:R-:W-:Y:S01]  /*6190*/  @!P6 IMAD.IADD R96, R96, 0x1, -R2.reuse ;  /* 0x000000016060e824 */ /* 0x100fe200078e0a02 */
[C---:B------:R-:W-:Y:S01]  /*61a0*/  ISETP.GT.U32.AND P6, PT, R2.reuse, R101, PT ;  /* 0x000000650200720c */ /* 0x040fe20003fc4070 */
[----:B------:R-:W-:Y:S01]  /*61b0*/  @!P5 IMAD.IADD R99, R99, 0x1, -R2 ;  /* 0x000000016363d824 */ /* 0x000fe200078e0a02 */
[----:B------:R-:W-:Y:S01]  /*61c0*/  ISETP.GT.U32.AND P5, PT, R2, R100, PT ;  /* 0x000000640200720c */ /* 0x000fe20003fa4070 */
[----:B------:R-:W-:-:S02]  /*61d0*/  IMAD.MOV.U32 R95, RZ, RZ, R97 ;  /* 0x000000ffff5f7224 */ /* 0x000fc400078e0061 */
[----:B------:R-:W-:-:S04]  /*61e0*/  IMAD.HI.U32 R97, R3, R104, RZ ;  /* 0x0000006803617227 */ /* 0x000fc800078e00ff */
[----:B------:R-:W-:Y:S01]  /*61f0*/  @!P0 IMAD.MOV R95, RZ, RZ, -R95 ;  /* 0x000000ffff5f8224 */ /* 0x000fe200078e0a5f */
[----:B------:R-:W-:Y:S01]  /*6200*/  ISETP.GT.U32.AND P0, PT, R2, R98, PT ;  /* 0x000000620200720c */ /* 0x000fe20003f04070 */
[----:B------:R-:W-:Y:S02]  /*6210*/  IMAD.MOV R97, RZ, RZ, -R97 ;  /* 0x000000ffff617224 */ /* 0x000fe400078e0a61 */
[--C-:B------:R-:W-:Y:S02]  /*6220*/  @!P6 IMAD.IADD R101, R101, 0x1, -R2.reuse ;  /* 0x000000016565e824 */ /* 0x100fe400078e0a02 */
[----:B------:R-:W-:Y:S02]  /*6230*/  @!P5 IMAD.IADD R100, R100, 0x1, -R2 ;  /* 0x000000016464d824 */ /* 0x000fe400078e0a02 */
[C---:B------:R-:W-:Y:S01]  /*6240*/  IMAD R103, R2.reuse, R97, R104 ;  /* 0x0000006102677224 */ /* 0x040fe200078e0268 */
[----:B------:R-:W-:Y:S01]  /*6250*/  ISETP.GT.U32.AND P5, PT, R2, R101, PT ;  /* 0x000000650200720c */ /* 0x000fe20003fa4070 */
[----:B------:R-:W-:-:S04]  /*6260*/  IMAD.HI.U32 R97, R3, R102, RZ ;  /* 0x0000006603617227 */ /* 0x000fc800078e00ff */
[----:B------:R-:W-:Y:S02]  /*6270*/  IMAD.MOV R97, RZ, RZ, -R97 ;  /* 0x000000ffff617224 */ /* 0x000fe400078e0a61 */
[----:B------:R-:W-:Y:S01]  /*6280*/  @!P0 IMAD.IADD R98, R98, 0x1, -R2 ;  /* 0x0000000162628824 */ /* 0x000fe200078e0a02 */
[C---:B------:R-:W-:Y:S01]  /*6290*/  ISETP.GT.U32.AND P0, PT, R2.reuse, R99, PT ;  /* 0x000000630200720c */ /* 0x040fe20003f04070 */
[C---:B------:R-:W-:Y:S02]  /*62a0*/  IMAD R102, R2.reuse, R97, R102 ;  /* 0x0000006102667224 */ /* 0x040fe400078e0266 */
[----:B------:R-:W-:Y:S01]  /*62b0*/  @!P2 IMAD.MOV R96, RZ, RZ, -R96 ;  /* 0x000000ffff60a224 */ /* 0x000fe200078e0a60 */
[C---:B------:R-:W-:Y:S01]  /*62c0*/  ISETP.GT.U32.AND P2, PT, R2.reuse, R100, PT ;  /* 0x000000640200720c */ /* 0x040fe20003f44070 */
[----:B------:R-:W-:Y:S01]  /*62d0*/  @!P5 IMAD.IADD R101, R101, 0x1, -R2 ;  /* 0x000000016565d824 */ /* 0x000fe200078e0a02 */
[C---:B------:R-:W-:Y:S01]  /*62e0*/  ISETP.GT.U32.AND P5, PT, R2.reuse, R102, PT ;  /* 0x000000660200720c */ /* 0x040fe20003fa4070 */
[----:B------:R-:W-:Y:S01]  /*62f0*/  IMAD.HI.U32 R97, R3, R105, RZ ;  /* 0x0000006903617227 */ /* 0x000fe200078e00ff */
[----:B------:R-:W-:-:S03]  /*6300*/  ISETP.GT.U32.AND P6, PT, R2, R98, PT ;  /* 0x000000620200720c */ /* 0x000fc60003fc4070 */
[----:B------:R-:W-:Y:S02]  /*6310*/  IMAD.MOV R97, RZ, RZ, -R97 ;  /* 0x000000ffff617224 */ /* 0x000fe400078e0a61 */
[----:B------:R-:W-:Y:S01]  /*6320*/  @!P0 IMAD.IADD R99, R99, 0x1, -R2 ;  /* 0x0000000163638824 */ /* 0x000fe200078e0a02 */
[----:B------:R-:W-:Y:S01]  /*6330*/  ISETP.GT.U32.AND P0, PT, R2, R103, PT ;  /* 0x000000670200720c */ /* 0x000fe20003f04070 */
[----:B------:R-:W-:-:S04]  /*6340*/  IMAD.HI.U32 R104, R3, R106, RZ ;  /* 0x0000006a03687227 */ /* 0x000fc800078e00ff */
[--C-:B------:R-:W-:Y:S01]  /*6350*/  @!P2 IMAD.IADD R100, R100, 0x1, -R2.reuse ;  /* 0x000000016464a824 */ /* 0x100fe200078e0a02 */
[----:B------:R-:W-:Y:S01]  /*6360*/  ISETP.GE.AND P2, PT, R108, RZ, PT ;  /* 0x000000ff6c00720c */ /* 0x000fe20003f46270 */
[--C-:B------:R-:W-:Y:S01]  /*6370*/  @!P5 IMAD.IADD R102, R102, 0x1, -R2.reuse ;  /* 0x000000016666d824 */ /* 0x100fe200078e0a02 */
[----:B------:R-:W-:Y:S01]  /*6380*/  IABS R108, R112 ;  /* 0x00000070006c7213 */ /* 0x000fe20000000000 */
[----:B------:R-:W-:Y:S01]  /*6390*/  @!P6 IMAD.IADD R98, R98, 0x1, -R2 ;  /* 0x000000016262e824 */ /* 0x000fe200078e0a02 */
[----:B------:R-:W-:Y:S01]  /*63a0*/  ISETP.GE.AND P6, PT, R107, RZ, PT ;  /* 0x000000ff6b00720c */ /* 0x000fe20003fc6270 */
[C---:B------:R-:W-:Y:S01]  /*63b0*/  IMAD R105, R2.reuse, R97, R105 ;  /* 0x0000006102697224 */ /* 0x040fe200078e0269 */
[----:B------:R-:W-:Y:S01]  /*63c0*/  ISETP.GT.U32.AND P5, PT, R2, R102, PT ;  /* 0x000000660200720c */ /* 0x000fe20003fa4070 */
[----:B------:R-:W-:Y:S02]  /*63d0*/  IMAD.MOV R107, RZ, RZ, -R104 ;  /* 0x000000ffff6b7224 */ /* 0x000fe400078e0a68 */
[----:B------:R-:W-:-:S02]  /*63e0*/  IMAD.MOV.U32 R97, RZ, RZ, R99 ;  /* 0x000000ffff617224 */ /* 0x000fc400078e0063 */
[----:B------:R-:W-:-:S04]  /*63f0*/  IMAD.HI.U32 R99, R3, R108, RZ ;  /* 0x0000006c03637227 */ /* 0x000fc800078e00ff */
[C---:B------:R-:W-:Y:S01]  /*6400*/  IMAD R104, R2.reuse, R107, R106 ;  /* 0x0000006b02687224 */ /* 0x040fe200078e026a */
[----:B------:R-:W-:Y:S01]  /*6410*/  IABS R106, R113 ;  /* 0x00000071006a7213 */ /* 0x000fe20000000000 */
[----:B------:R-:W-:Y:S01]  /*6420*/  @!P0 IMAD.IADD R103, R103, 0x1, -R2 ;  /* 0x0000000167678824 */ /* 0x000fe200078e0a02 */
[----:B------:R-:W-:Y:S01]  /*6430*/  ISETP.GE.AND P0, PT, R109, RZ, PT ;  /* 0x000000ff6d00720c */ /* 0x000fe20003f06270 */
[----:B------:R-:W-:Y:S02]  /*6440*/  IMAD.MOV R107, RZ, RZ, -R99 ;  /* 0x000000ffff6b7224 */ /* 0x000fe400078e0a63 */
[----:B------:R-:W-:Y:S01]  /*6450*/  @!P1 IMAD.MOV R97, RZ, RZ, -R97 ;  /* 0x000000ffff619224 */ /* 0x000fe200078e0a61 */
[C---:B------:R-:W-:Y:S01]  /*6460*/  ISETP.GT.U32.AND P1, PT, R2.reuse, R103, PT ;  /* 0x000000670200720c */ /* 0x040fe20003f24070 */
[----:B------:R-:W-:Y:S01]  /*6470*/  IMAD R107, R2, R107, R108 ;  /* 0x0000006b026b7224 */ /* 0x000fe200078e026c */
[----:B------:R-:W-:Y:S01]  /*6480*/  IABS R108, R114 ;  /* 0x00000072006c7213 */ /* 0x000fe20000000000 */
[----:B------:R-:W-:-:S02]  /*6490*/  @!P5 IMAD.IADD R102, R102, 0x1, -R2 ;  /* 0x000000016666d824 */ /* 0x000fc400078e0a02 */
[----:B------:R-:W-:Y:S01]  /*64a0*/  @!P3 IMAD.MOV R98, RZ, RZ, -R98 ;  /* 0x000000ffff62b224 */ /* 0x000fe200078e0a62 */
[C---:B------:R-:W-:Y:S01]  /*64b0*/  ISETP.GT.U32.AND P5, PT, R2.reuse, R107, PT ;  /* 0x0000006b0200720c */ /* 0x040fe20003fa4070 */
[----:B------:R-:W-:Y:S01]  /*64c0*/  IMAD.MOV.U32 R99, RZ, RZ, R101 ;  /* 0x000000ffff637224 */ /* 0x000fe200078e0065 */
[C---:B------:R-:W-:Y:S01]  /*64d0*/  ISETP.GT.U32.AND P3, PT, R2.reuse, R105, PT ;  /* 0x000000690200720c */ /* 0x040fe20003f64070 */
[----:B------:R-:W-:Y:S01]  /*64e0*/  @!P6 IMAD.MOV R100, RZ, RZ, -R100 ;  /* 0x000000ffff64e224 */ /* 0x000fe200078e0a64 */
[----:B------:R-:W-:Y:S01]  /*64f0*/  ISETP.GT.U32.AND P6, PT, R2, R104, PT ;  /* 0x000000680200720c */ /* 0x000fe20003fc4070 */
[----:B------:R-:W-:Y:S01]  /*6500*/  @!P4 IMAD.MOV R99, RZ, RZ, -R99 ;  /* 0x000000ffff63c224 */ /* 0x000fe200078e0a63 */
[----:B------:R-:W-:Y:S01]  /*6510*/  ISETP.GE.AND P4, PT, R110, RZ, PT ;  /* 0x000000ff6e00720c */ /* 0x000fe20003f86270 */
[----:B------:R-:W-:Y:S01]  /*6520*/  @!P1 IMAD.IADD R103, R103, 0x1, -R2 ;  /* 0x0000000167679824 */ /* 0x000fe200078e0a02 */
[----:B------:R-:W-:Y:S01]  /*6530*/  IABS R110, R115 ;  /* 0x00000073006e7213 */ /* 0x000fe20000000000 */
[----:B------:R-:W-:Y:S01]  /*6540*/  @!P0 IMAD.MOV R102, RZ, RZ, -R102 ;  /* 0x000000ffff668224 */ /* 0x000fe200078e0a66 */
[----:B------:R-:W-:Y:S01]  /*6550*/  ISETP.GE.AND P1, PT, R111, RZ, PT ;  /* 0x000000ff6f00720c */ /* 0x000fe20003f26270 */
[----:B------:R-:W-:Y:S01]  /*6560*/  IMAD.MOV.U32 R101, RZ, RZ, R103 ;  /* 0x000000ffff657224 */ /* 0x000fe200078e0067 */
[----:B------:R-:W-:Y:S01]  /*6570*/  IABS R111, R116 ;  /* 0x00000074006f7213 */ /* 0x000fe20000000000 */
[----:B------:R-:W-:-:S02]  /*6580*/  @!P5 IMAD.IADD R107, R107, 0x1, -R2 ;  /* 0x000000016b6bd824 */ /* 0x000fc400078e0a02 */
[----:B------:R-:W-:-:S03]  /*6590*/  IMAD.HI.U32 R103, R3, R106, RZ ;  /* 0x0000006a03677227 */ /* 0x000fc600078e00ff */
[----:B------:R-:W-:Y:S01]  /*65a0*/  ISETP.GT.U32.AND P5, PT, R2, R107, PT ;  /* 0x0000006b0200720c */ /* 0x000fe20003fa4070 */
[----:B------:R-:W-:Y:S02]  /*65b0*/  IMAD.MOV R109, RZ, RZ, -R103 ;  /* 0x000000ffff6d7224 */ /* 0x000fe400078e0a67 */
[----:B------:R-:W-:-:S04]  /*65c0*/  IMAD.HI.U32 R103, R3, R108, RZ ;  /* 0x0000006c03677227 */ /* 0x000fc800078e00ff */
[--C-:B------:R-:W-:Y:S01]  /*65d0*/  @!P3 IMAD.IADD R105, R105, 0x1, -R2.reuse ;  /* 0x000000016969b824 */ /* 0x100fe200078e0a02 */
[----:B------:R-:W-:Y:S01]  /*65e0*/  ISETP.GE.AND P3, PT, R112, RZ, PT ;  /* 0x000000ff7000720c */ /* 0x000fe20003f66270 */
[----:B------:R-:W-:Y:S02]  /*65f0*/  IMAD.MOV R103, RZ, RZ, -R103 ;  /* 0x000000ffff677224 */ /* 0x000fe400078e0a67 */
[----:B------:R-:W-:Y:S01]  /*6600*/  @!P6 IMAD.IADD R104, R104, 0x1, -R2 ;  /* 0x000000016868e824 */ /* 0x000fe200078e0a02 */
[C---:B------:R-:W-:Y:S01]  /*6610*/  ISETP.GT.U32.AND P6, PT, R2.reuse, R105, PT ;  /* 0x000000690200720c */ /* 0x040fe20003fc4070 */
[C---:B------:R-:W-:Y:S02]  /*6620*/  IMAD R106, R2.reuse, R109, R106 ;  /* 0x0000006d026a7224 */ /* 0x040fe400078e026a */
[C---:B------:R-:W-:Y:S02]  /*6630*/  IMAD R109, R2.reuse, R103, R108 ;  /* 0x00000067026d7224 */ /* 0x040fe400078e026c */
[----:B------:R-:W-:Y:S01]  /*6640*/  @!P2 IMAD.MOV R101, RZ, RZ, -R101 ;  /* 0x000000ffff65a224 */ /* 0x000fe200078e0a65 */
[C---:B------:R-:W-:Y:S01]  /*6650*/  ISETP.GT.U32.AND P2, PT, R2.reuse, R104, PT ;  /* 0x000000680200720c */ /* 0x040fe20003f44070 */
[----:B------:R-:W-:Y:S01]  /*6660*/  @!P5 IMAD.IADD R107, R107, 0x1, -R2 ;  /* 0x000000016b6bd824 */ /* 0x000fe200078e0a02 */
[----:B------:R-:W-:Y:S01]  /*6670*/  ISETP.GT.U32.AND P5, PT, R2, R109, PT ;  /* 0x0000006d0200720c */ /* 0x000fe20003fa4070 */
[----:B------:R-:W-:-:S04]  /*6680*/  IMAD.HI.U32 R103, R3, R110, RZ ;  /* 0x0000006e03677227 */ /* 0x000fc800078e00ff */
[----:B------:R-:W-:-:S04]  /*6690*/  IMAD.HI.U32 R108, R3, R111, RZ ;  /* 0x0000006f036c7227 */ /* 0x000fc800078e00ff */
[----:B------:R-:W-:Y:S01]  /*66a0*/  @!P6 IMAD.IADD R105, R105, 0x1, -R2 ;  /* 0x000000016969e824 */ /* 0x000fe200078e0a02 */
[----:B------:R-:W-:Y:S01]  /*66b0*/  ISETP.GT.U32.AND P6, PT, R2, R106, PT ;  /* 0x0000006a0200720c */ /* 0x000fe20003fc4070 */
[----:B------:R-:W-:Y:S02]  /*66c0*/  IMAD.MOV R103, RZ, RZ, -R103 ;  /* 0x000000ffff677224 */ /* 0x000fe400078e0a67 */
[----:B------:R-:W-:Y:S02]  /*66d0*/  IMAD.MOV R112, RZ, RZ, -R108 ;  /* 0x000000ffff707224 */ /* 0x000fe400078e0a6c */
[----:B------:R-:W-:Y:S01]  /*66e0*/  @!P2 IMAD.IADD R104, R104, 0x1, -R2 ;  /* 0x000000016868a824 */ /* 0x000fe200078e0a02 */
[----:B------:R-:W-:Y:S01]  /*66f0*/  ISETP.GE.AND P2, PT, R113, RZ, PT ;  /* 0x000000ff7100720c */ /* 0x000fe20003f46270 */
[----:B------:R-:W-:Y:S01]  /*6700*/  IMAD R108, R2, R103, R110 ;  /* 0x00000067026c7224 */ /* 0x000fe200078e026e */
[----:B------:R-:W-:Y:S01]  /*6710*/  IABS R113, R117 ;  /* 0x0000007500717213 */ /* 0x000fe20000000000 */
[----:B------:R-:W-:-:S02]  /*6720*/  @!P5 IMAD.IADD R109, R109, 0x1, -R2 ;  /* 0x000000016d6dd824 */ /* 0x000fc400078e0a02 */
[----:B------:R-:W-:Y:S01]  /*6730*/  IMAD.MOV.U32 R103, RZ, RZ, R105 ;  /* 0x000000ffff677224 */ /* 0x000fe200078e0069 */
[----:B------:R-:W-:Y:S01]  /*6740*/  ISETP.GT.U32.AND P5, PT, R2, R108, PT ;  /* 0x0000006c0200720c */ /* 0x000fe20003fa4070 */
[----:B------:R-:W-:-:S04]  /*6750*/  IMAD.HI.U32 R110, R3, R113, RZ ;  /* 0x00000071036e7227 */ /* 0x000fc800078e00ff */
[----:B------:R-:W-:Y:S01]  /*6760*/  @!P4 IMAD.MOV R103, RZ, RZ, -R103 ;  /* 0x000000ffff67c224 */ /* 0x000fe200078e0a67 */
[----:B------:R-:W-:Y:S01]  /*6770*/  ISETP.GT.U32.AND P4, PT, R2, R109, PT ;  /* 0x0000006d0200720c */ /* 0x000fe20003f84070 */
[----:B------:R-:W-:Y:S01]  /*6780*/  @!P6 IMAD.IADD R106, R106, 0x1, -R2 ;  /* 0x000000016a6ae824 */ /* 0x000fe200078e0a02 */
[----:B------:R-:W-:Y:S01]  /*6790*/  ISETP.GE.AND P6, PT, R114, RZ, PT ;  /* 0x000000ff7200720c */ /* 0x000fe20003fc6270 */
[----:B------:R-:W-:Y:S01]  /*67a0*/  IMAD.MOV R110, RZ, RZ, -R110 ;  /* 0x000000ffff6e7224 */ /* 0x000fe200078e0a6e */
[----:B------:R-:W-:Y:S01]  /*67b0*/  LOP3.LUT R114, R242, 0xee, RZ, 0xfc, !PT ;  /* 0x000000eef2727812 */ /* 0x000fe200078efcff */
[C---:B------:R-:W-:Y:S01]  /*67c0*/  IMAD R111, R2.reuse, R112, R111 ;  /* 0x00000070026f7224 */ /* 0x040fe200078e026f */
[C---:B------:R-:W-:Y:S01]  /*67d0*/  ISETP.GT.U32.AND P0, PT, R2.reuse, R106, PT ;  /* 0x0000006a0200720c */ /* 0x040fe20003f04070 */
[----:B------:R-:W-:Y:S01]  /*67e0*/  IMAD R110, R2, R110, R113 ;  /* 0x0000006e026e7224 */ /* 0x000fe200078e0271 */
[----:B------:R-:W-:Y:S01]  /*67f0*/  IABS R112, R114 ;  /* 0x0000007200707213 */ /* 0x000fe20000000000 */
[----:B------:R-:W-:-:S02]  /*6800*/  IMAD.MOV.U32 R105, RZ, RZ, R107 ;  /* 0x000000ffff697224 */ /* 0x000fc400078e006b */
[--C-:B------:R-:W-:Y:S01]  /*6810*/  @!P5 IMAD.IADD R108, R108, 0x1, -R2.reuse ;  /* 0x000000016c6cd824 */ /* 0x100fe200078e0a02 */
[----:B------:R-:W-:Y:S01]  /*6820*/  ISETP.GE.AND P5, PT, R117, RZ, PT ;  /* 0x000000ff7500720c */ /* 0x000fe20003fa6270 */
[----:B------:R-:W-:Y:S01]  /*6830*/  @!P4 IMAD.IADD R109, R109, 0x1, -R2 ;  /* 0x000000016d6dc824 */ /* 0x000fe200078e0a02 */
[----:B------:R-:W-:Y:S01]  /*6840*/  ISETP.GT.U32.AND P4, PT, R2, R110, PT ;  /* 0x0000006e0200720c */ /* 0x000fe20003f84070 */
[----:B------:R-:W-:Y:S01]  /*6850*/  IMAD.MOV.U32 R113, RZ, RZ, R112 ;  /* 0x000000ffff717224 */ /* 0x000fe200078e0070 */
[----:B------:R-:W-:Y:S01]  /*6860*/  LOP3.LUT R117, R242, 0xf2, RZ, 0xfc, !PT ;  /* 0x000000f2f2757812 */ /* 0x000fe200078efcff */
[----:B------:R-:W-:Y:S01]  /*6870*/  @!P3 IMAD.MOV R105, RZ, RZ, -R105 ;  /* 0x000000ffff69b224 */ /* 0x000fe200078e0a69 */
[----:B------:R-:W-:Y:S01]  /*6880*/  ISETP.GT.U32.AND P3, PT, R2, R111, PT ;  /* 0x0000006f0200720c */ /* 0x000fe20003f64070 */
[----:B------:R-:W-:Y:S01]  /*6890*/  @!P0 IMAD.IADD R106, R106, 0x1, -R2 ;  /* 0x000000016a6a8824 */ /* 0x000fe200078e0a02 */
[----:B------:R-:W-:Y:S01]  /*68a0*/  ISETP.GE.AND P0, PT, R116, RZ, PT ;  /* 0x000000ff7400720c */ /* 0x000fe20003f06270 */
[----:B------:R-:W-:Y:S01]  /*68b0*/  IMAD.HI.U32 R107, R3, R113, RZ ;  /* 0x00000071036b7227 */ /* 0x000fe200078e00ff */
[----:B------:R-:W-:-:S03]  /*68c0*/  LOP3.LUT R116, R242, 0xf0, RZ, 0xfc, !PT ;  /* 0x000000f0f2747812 */ /* 0x000fc600078efcff */
[----:B------:R-:W-:Y:S01]  /*68d0*/  IMAD.MOV R107, RZ, RZ, -R107 ;  /* 0x000000ffff6b7224 */ /* 0x000fe200078e0a6b */
[----:B------:R-:W-:Y:S01]  /*68e0*/  IABS R112, R116 ;  /* 0x0000007400707213 */ /* 0x000fe20000000000 */
[--C-:B------:R-:W-:Y:S02]  /*68f0*/  @!P4 IMAD.IADD R110, R110, 0x1, -R2.reuse ;  /* 0x000000016e6ec824 */ /* 0x100fe400078e0a02 */
[C---:B------:R-:W-:Y:S02]  /*6900*/  IMAD R113, R2.reuse, R107, R113 ;  /* 0x0000006b02717224 */ /* 0x040fe400078e0271 */
[----:B------:R-:W-:Y:S01]  /*6910*/  IMAD.MOV.U32 R107, RZ, RZ, R109 ;  /* 0x000000ffff6b7224 */ /* 0x000fe200078e006d */
[C---:B------:R-:W-:Y:S01]  /*6920*/  ISETP.GT.U32.AND P4, PT, R2.reuse, R110, PT ;  /* 0x0000006e0200720c */ /* 0x040fe20003f84070 */
[----:B------:R-:W-:Y:S01]  /*6930*/  @!P3 IMAD.IADD R111, R111, 0x1, -R2 ;  /* 0x000000016f6fb824 */ /* 0x000fe200078e0a02 */
[----:B------:R-:W-:Y:S01]  /*6940*/  ISETP.GT.U32.AND P3, PT, R2, R108, PT ;  /* 0x0000006c0200720c */ /* 0x000fe20003f64070 */
[----:B------:R-:W-:-:S04]  /*6950*/  IMAD.HI.U32 R109, R3, R112, RZ ;  /* 0x00000070036d7227 */ /* 0x000fc800078e00ff */
[----:B------:R-:W-:Y:S02]  /*6960*/  IMAD.MOV R109, RZ, RZ, -R109 ;  /* 0x000000ffff6d7224 */ /* 0x000fe400078e0a6d */
[----:B------:R-:W-:Y:S01]  /*6970*/  @!P2 IMAD.MOV R106, RZ, RZ, -R106 ;  /* 0x000000ffff6aa224 */ /* 0x000fe200078e0a6a */
[C---:B------:R-:W-:Y:S01]  /*6980*/  ISETP.GT.U32.AND P2, PT, R2.reuse, R111, PT ;  /* 0x0000006f0200720c */ /* 0x040fe20003f44070 */
[----:B------:R-:W-:Y:S02]  /*6990*/  IMAD R112, R2, R109, R112 ;  /* 0x0000006d02707224 */ /* 0x000fe400078e0270 */
[----:B------:R-:W-:Y:S02]  /*69a0*/  @!P4 IMAD.IADD R110, R110, 0x1, -R2 ;  /* 0x000000016e6ec824 */ /* 0x000fe400078e0a02 */
[----:B------:R-:W-:Y:S01]  /*69b0*/  @!P1 IMAD.MOV R104, RZ, RZ, -R104 ;  /* 0x000000ffff689224 */ /* 0x000fe200078e0a68 */
[----:B------:R-:W-:Y:S01]  /*69c0*/  ISETP.GT.U32.AND P4, PT, R2, R112, PT ;  /* 0x000000700200720c */ /* 0x000fe20003f84070 */
[----:B------:R-:W-:Y:S01]  /*69d0*/  @!P3 IMAD.IADD R108, R108, 0x1, -R2 ;  /* 0x000000016c6cb824 */ /* 0x000fe200078e0a02 */
[----:B------:R-:W-:Y:S01]  /*69e0*/  ISETP.GE.AND P1, PT, R115, RZ, PT ;  /* 0x000000ff7300720c */ /* 0x000fe20003f26270 */
[----:B------:R-:W-:Y:S01]  /*69f0*/  @!P6 IMAD.MOV R107, RZ, RZ, -R107 ;  /* 0x000000ffff6be224 */ /* 0x000fe200078e0a6b */
[----:B------:R-:W-:Y:S01]  /*6a00*/  ISETP.GT.U32.AND P3, PT, R2, R113, PT ;  /* 0x000000710200720c */ /* 0x000fe20003f64070 */
[----:B------:R-:W-:Y:S01]  /*6a10*/  @!P5 IMAD.MOV R110, RZ, RZ, -R110 ;  /* 0x000000ffff6ed224 */ /* 0x000fe200078e0a6e */
[----:B------:R-:W-:Y:S01]  /*6a20*/  IABS R115, R117 ;  /* 0x0000007500737213 */ /* 0x000fe20000000000 */
[----:B------:R-:W-:Y:S01]  /*6a30*/  @!P2 IMAD.IADD R111, R111, 0x1, -R2 ;  /* 0x000000016f6fa824 */ /* 0x000fe200078e0a02 */
[----:B------:R-:W-:-:S02]  /*6a40*/  ISETP.GE.AND P2, PT, R116, RZ, PT ;  /* 0x000000ff7400720c */ /* 0x000fc40003f46270 */
[----:B------:R-:W-:Y:S01]  /*6a50*/  IABS R116, R119 ;  /* 0x0000007700747213 */ /* 0x000fe20000000000 */
[----:B------:R-:W-:Y:S01]  /*6a60*/  IMAD.HI.U32 R109, R3, R115, RZ ;  /* 0x00000073036d7227 */ /* 0x000fe200078e00ff */
[----:B------:R-:W-:Y:S02]  /*6a70*/  ISETP.GE.AND P6, PT, R114, RZ, PT ;  /* 0x000000ff7200720c */ /* 0x000fe40003fc6270 */
[----:B------:R-:W-:Y:S01]  /*6a80*/  ISETP.GE.AND P5, PT, R119, RZ, PT ;  /* 0x000000ff7700720c */ /* 0x000fe20003fa6270 */
[----:B------:R-:W-:Y:S01]  /*6a90*/  IMAD.MOV R109, RZ, RZ, -R109 ;  /* 0x000000ffff6d7224 */ /* 0x000fe200078e0a6d */
[----:B------:R-:W-:Y:S01]  /*6aa0*/  LOP3.LUT R119, R242, 0xf8, RZ, 0xfc, !PT ;  /* 0x000000f8f2777812 */ /* 0x000fe200078efcff */
[--C-:B------:R-:W-:Y:S02]  /*6ab0*/  @!P4 IMAD.IADD R112, R112, 0x1, -R2.reuse ;  /* 0x000000017070c824 */ /* 0x100fe400078e0a02 */
[----:B------:R-:W-:Y:S01]  /*6ac0*/  @!P3 IMAD.IADD R113, R113, 0x1, -R2 ;  /* 0x000000017171b824 */ /* 0x000fe200078e0a02 */
[----:B------:R-:W-:Y:S01]  /*6ad0*/  ISETP.GE.AND P3, PT, R117, RZ, PT ;  /* 0x000000ff7500720c */ /* 0x000fe20003f66270 */
[C---:B------:R-:W-:Y:S01]  /*6ae0*/  IMAD R115, R2.reuse, R109, R115 ;  /* 0x0000006d02737224 */ /* 0x040fe200078e0273 */
[----:B------:R-:W-:Y:S01]  /*6af0*/  ISETP.GT.U32.AND P4, PT, R2, R112, PT ;  /* 0x000000700200720c */ /* 0x000fe20003f84070 */
[----:B------:R-:W-:-:S02]  /*6b00*/  IMAD.MOV.U32 R109, RZ, RZ, R111 ;  /* 0x000000ffff6d7224 */ /* 0x000fc400078e006f */
[----:B------:R-:W-:Y:S01]  /*6b10*/  @!P1 IMAD.MOV R108, RZ, RZ, -R108 ;  /* 0x000000ffff6c9224 */ /* 0x000fe200078e0a6c */
[----:B------:R-:W-:Y:S01]  /*6b20*/  ISETP.GT.U32.AND P1, PT, R2, R113, PT ;  /* 0x000000710200720c */ /* 0x000fe20003f24070 */
[----:B------:R-:W-:-:S04]  /*6b30*/  IMAD.HI.U32 R114, R3, R116, RZ ;  /* 0x0000007403727227 */ /* 0x000fc800078e00ff */
[----:B------:R-:W-:Y:S01]  /*6b40*/  @!P0 IMAD.MOV R109, RZ, RZ, -R109 ;  /* 0x000000ffff6d8224 */ /* 0x000fe200078e0a6d */
[----:B------:R-:W-:Y:S01]  /*6b50*/  ISETP.GT.U32.AND P0, PT, R2, R115, PT ;  /* 0x000000730200720c */ /* 0x000fe20003f04070 */
[----:B------:R-:W-:Y:S02]  /*6b60*/  IMAD.MOV R117, RZ, RZ, -R114 ;  /* 0x000000ffff757224 */ /* 0x000fe400078e0a72 */
[----:B------:R-:W-:-:S04]  /*6b70*/  IMAD.HI.U32 R111, R3, R118, RZ ;  /* 0x00000076036f7227 */ /* 0x000fc800078e00ff */
[----:B------:R-:W-:Y:S01]  /*6b80*/  IMAD R114, R2, R117, R116 ;  /* 0x0000007502727224 */ /* 0x000fe200078e0274 */
[----:B------:R-:W-:Y:S01]  /*6b90*/  IABS R116, R119 ;  /* 0x0000007700747213 */ /* 0x000fe20000000000 */
[--C-:B------:R-:W-:Y:S02]  /*6ba0*/  @!P4 IMAD.IADD R112, R112, 0x1, -R2.reuse ;  /* 0x000000017070c824 */ /* 0x100fe400078e0a02 */
[----:B------:R-:W-:Y:S01]  /*6bb0*/  IMAD.MOV R111, RZ, RZ, -R111 ;  /* 0x000000ffff6f7224 */ /* 0x000fe200078e0a6f */
[----:B------:R-:W-:Y:S01]  /*6bc0*/  ISETP.GT.U32.AND P4, PT, R2, R114, PT ;  /* 0x000000720200720c */ /* 0x000fe20003f84070 */
[--C-:B------:R-:W-:Y:S01]  /*6bd0*/  @!P1 IMAD.IADD R113, R113, 0x1, -R2.reuse ;  /* 0x0000000171719824 */ /* 0x100fe200078e0a02 */
[----:B------:R-:W-:Y:S01]  /*6be0*/  ISETP.GE.AND P1, PT, R120, RZ, PT ;  /* 0x000000ff7800720c */ /* 0x000fe20003f26270 */
[----:B------:R-:W-:Y:S02]  /*6bf0*/  @!P0 IMAD.IADD R115, R115, 0x1, -R2 ;  /* 0x0000000173738824 */ /* 0x000fe400078e0a02 */
[----:B------:R-:W-:Y:S01]  /*6c00*/  IMAD R117, R2, R111, R118 ;  /* 0x0000006f02757224 */ /* 0x000fe200078e0276 */
[----:B------:R-:W-:Y:S01]  /*6c10*/  LOP3.LUT R118, R242, 0xfa, RZ, 0xfc, !PT ;  /* 0x000000faf2767812 */ /* 0x000fe200078efcff */
[----:B------:R-:W-:Y:S01]  /*6c20*/  IMAD.MOV.U32 R111, RZ, RZ, R113 ;  /* 0x000000ffff6f7224 */ /* 0x000fe200078e0071 */
[----:B------:R-:W-:Y:S01]  /*6c30*/  ISETP.GT.U32.AND P0, PT, R2, R115, PT ;  /* 0x000000730200720c */ /* 0x000fe20003f04070 */
[----:B------:R-:W-:Y:S01]  /*6c40*/  IMAD.HI.U32 R113, R3, R116, RZ ;  /* 0x0000007403717227 */ /* 0x000fe200078e00ff */
[----:B------:R-:W-:-:S03]  /*6c50*/  IABS R120, R118 ;  /* 0x0000007600787213 */ /* 0x000fc60000000000 */
[----:B------:R-:W-:Y:S01]  /*6c60*/  @!P6 IMAD.MOV R111, RZ, RZ, -R111 ;  /* 0x000000ffff6fe224 */ /* 0x000fe200078e0a6f */
[----:B------:R-:W-:Y:S01]  /*6c70*/  ISETP.GT.U32.AND P6, PT, R2, R117, PT ;  /* 0x000000750200720c */ /* 0x000fe20003fc4070 */
[----:B------:R-:W-:Y:S02]  /*6c80*/  @!P4 IMAD.IADD R114, R114, 0x1, -R2 ;  /* 0x000000017272c824 */ /* 0x000fe400078e0a02 */
[----:B------:R-:W-:Y:S02]  /*6c90*/  IMAD.MOV R113, RZ, RZ, -R113 ;  /* 0x000000ffff717224 */ /* 0x000fe400078e0a71 */
[----:B------:R-:W-:Y:S01]  /*6ca0*/  @!P2 IMAD.MOV R112, RZ, RZ, -R112 ;  /* 0x000000ffff70a224 */ /* 0x000fe200078e0a70 */
[----:B------:R-:W-:Y:S01]  /*6cb0*/  ISETP.GT.U32.AND P4, PT, R2, R114, PT ;  /* 0x000000720200720c */ /* 0x000fe20003f84070 */
[----:B------:R-:W-:Y:S01]  /*6cc0*/  @!P0 IMAD.IADD R115, R115, 0x1, -R2 ;  /* 0x0000000173738824 */ /* 0x000fe200078e0a02 */
[----:B------:R-:W-:Y:S01]  /*6cd0*/  ISETP.GE.AND P0, PT, R118, RZ, PT ;  /* 0x000000ff7600720c */ /* 0x000fe20003f06270 */
[----:B------:R-:W-:Y:S01]  /*6ce0*/  IMAD.HI.U32 R118, R3, R120, RZ ;  /* 0x0000007803767227 */ /* 0x000fe200078e00ff */
[----:B------:R-:W-:-:S03]  /*6cf0*/  ISETP.GE.AND P2, PT, R119, RZ, PT ;  /* 0x000000ff7700720c */ /* 0x000fc60003f46270 */
[----:B------:R-:W-:Y:S02]  /*6d00*/  @!P6 IMAD.IADD R117, R117, 0x1, -R2 ;  /* 0x000000017575e824 */ /* 0x000fe400078e0a02 */
[C---:B------:R-:W-:Y:S02]  /*6d10*/  IMAD R116, R2.reuse, R113, R116 ;  /* 0x0000007102747224 */ /* 0x040fe400078e0274 */
[----:B------:R-:W-:Y:S01]  /*6d20*/  IMAD.HI.U32 R119, R3, R121, RZ ;  /* 0x0000007903777227 */ /* 0x000fe200078e00ff */
[----:B------:R-:W-:-:S03]  /*6d30*/  ISETP.GT.U32.AND P6, PT, R2, R117, PT ;  /* 0x000000750200720c */ /* 0x000fc60003fc4070 */
[----:B------:R-:W-:Y:S02]  /*6d40*/  IMAD.MOV.U32 R113, RZ, RZ, R115 ;  /* 0x000000ffff717224 */ /* 0x000fe400078e0073 */
[----:B------:R-:W-:Y:S02]  /*6d50*/  IMAD.MOV R115, RZ, RZ, -R118 ;  /* 0x000000ffff737224 */ /* 0x000fe400078e0a76 */
[----:B------:R-:W-:Y:S02]  /*6d60*/  IMAD.MOV R118, RZ, RZ, -R119 ;  /* 0x000000ffff767224 */ /* 0x000fe400078e0a77 */
[----:B------:R-:W-:Y:S01]  /*6d70*/  @!P4 IMAD.IADD R114, R114, 0x1, -R2 ;  /* 0x000000017272c824 */ /* 0x000fe200078e0a02 */
[C---:B------:R-:W-:Y:S01]  /*6d80*/  ISETP.GT.U32.AND P4, PT, R2.reuse, R116, PT ;  /* 0x000000740200720c */ /* 0x040fe20003f84070 */
[----:B------:R-:W-:Y:S01]  /*6d90*/  IMAD R119, R2, R115, R120 ;  /* 0x0000007302777224 */ /* 0x000fe200078e0278 */
[----:B------:R-:W-:Y:S01]  /*6da0*/  LOP3.LUT R115, R242, 0xfe, RZ, 0xfc, !PT ;  /* 0x000000fef2737812 */ /* 0x000fe200078efcff */
[----:B------:R-:W-:-:S02]  /*6db0*/  @!P5 IMAD.MOV R114, RZ, RZ, -R114 ;  /* 0x000000ffff72d224 */ /* 0x000fc400078e0a72 */
[----:B------:R-:W-:Y:S01]  /*6dc0*/  @!P6 IMAD.IADD R117, R117, 0x1, -R2 ;  /* 0x000000017575e824 */ /* 0x000fe200078e0a02 */
[C---:B------:R-:W-:Y:S01]  /*6dd0*/  ISETP.GT.U32.AND P5, PT, R2.reuse, R119, PT ;  /* 0x000000770200720c */ /* 0x040fe20003fa4070 */
[----:B------:R-:W-:Y:S01]  /*6de0*/  IMAD R118, R2, R118, R121 ;  /* 0x0000007602767224 */ /* 0x000fe200078e0279 */
[----:B------:R-:W-:Y:S01]  /*6df0*/  ISETP.GE.AND P6, PT, R115, RZ, PT ;  /* 0x000000ff7300720c */ /* 0x000fe20003fc6270 */
[----:B------:R-:W-:Y:S01]  /*6e00*/  @!P3 IMAD.MOV R113, RZ, RZ, -R113 ;  /* 0x000000ffff71b224 */ /* 0x000fe200078e0a71 */
[----:B------:R-:W-:Y:S01]  /*6e10*/  IABS R121, R115 ;  /* 0x0000007300797213 */ /* 0x000fe20000000000 */
[----:B------:R-:W-:Y:S01]  /*6e20*/  IMAD.MOV.U32 R115, RZ, RZ, R117 ;  /* 0x000000ffff737224 */ /* 0x000fe200078e0075 */
[----:B------:R-:W-:Y:S01]  /*6e30*/  ISETP.GE.AND P3, PT, R122, RZ, PT ;  /* 0x000000ff7a00720c */ /* 0x000fe20003f66270 */
[----:B------:R-:W-:-:S04]  /*6e40*/  IMAD.HI.U32 R120, R3, R123, RZ ;  /* 0x0000007b03787227 */ /* 0x000fc800078e00ff */
[----:B------:R-:W-:Y:S01]  /*6e50*/  @!P1 IMAD.MOV R115, RZ, RZ, -R115 ;  /* 0x000000ffff739224 */ /* 0x000fe200078e0a73 */
[----:B------:R-:W-:Y:S01]  /*6e60*/  ISETP.GT.U32.AND P1, PT, R2, R118, PT ;  /* 0x000000760200720c */ /* 0x000fe20003f24070 */
[----:B------:R-:W-:Y:S02]  /*6e70*/  @!P5 IMAD.IADD R119, R119, 0x1, -R2 ;  /* 0x000000017777d824 */ /* 0x000fe400078e0a02 */
[----:B------:R-:W-:-:S03]  /*6e80*/  IMAD.HI.U32 R117, R3, R121, RZ ;  /* 0x0000007903757227 */ /* 0x000fc600078e00ff */
[C---:B------:R-:W-:Y:S01]  /*6e90*/  ISETP.GT.U32.AND P5, PT, R2.reuse, R119, PT ;  /* 0x000000770200720c */ /* 0x040fe20003fa4070 */
[----:B------:R-:W-:Y:S02]  /*6ea0*/  IMAD.MOV R122, RZ, RZ, -R117 ;  /* 0x000000ffff7a7224 */ /* 0x000fe400078e0a75 */
[----:B------:R-:W-:Y:S02]  /*6eb0*/  IMAD.MOV R120, RZ, RZ, -R120 ;  /* 0x000000ffff787224 */ /* 0x000fe400078e0a78 */
[----:B------:R-:W-:Y:S02]  /*6ec0*/  IMAD R121, R2, R122, R121 ;  /* 0x0000007a02797224 */ /* 0x000fe400078e0279 */
[----:B------:R-:W-:Y:S02]  /*6ed0*/  @!P1 IMAD.IADD R118, R118, 0x1, -R2 ;  /* 0x0000000176769824 */ /* 0x000fe400078e0a02 */
[----:B------:R-:W-:-:S03]  /*6ee0*/  IMAD.HI.U32 R122, R3, R125, RZ ;  /* 0x0000007d037a7227 */ /* 0x000fc600078e00ff */
[C---:B------:R-:W-:Y:S01]  /*6ef0*/  ISETP.GT.U32.AND P1, PT, R2.reuse, R118, PT ;  /* 0x000000760200720c */ /* 0x040fe20003f24070 */
[----:B------:R-:W-:Y:S01]  /*6f00*/  @!P5 IMAD.IADD R119, R119, 0x1, -R2 ;  /* 0x000000017777d824 */ /* 0x000fe200078e0a02 */
[----:B------:R-:W-:Y:S01]  /*6f10*/  ISETP.GT.U32.AND P5, PT, R2, R121, PT ;  /* 0x000000790200720c */ /* 0x000fe20003fa4070 */
[----:B------:R-:W-:-:S04]  /*6f20*/  IMAD.HI.U32 R117, R3, R124, RZ ;  /* 0x0000007c03757227 */ /* 0x000fc800078e00ff */
[----:B------:R-:W-:Y:S02]  /*6f30*/  @!P4 IMAD.IADD R116, R116, 0x1, -R2 ;  /* 0x000000017474c824 */ /* 0x000fe400078e0a02 */
[C---:B------:R-:W-:Y:S02]  /*6f40*/  IMAD R120, R2.reuse, R120, R123 ;  /* 0x0000007802787224 */ /* 0x040fe400078e027b */
[----:B------:R-:W-:Y:S01]  /*6f50*/  IMAD.MOV R122, RZ, RZ, -R122 ;  /* 0x000000ffff7a7224 */ /* 0x000fe200078e0a7a */
[C---:B------:R-:W-:Y:S01]  /*6f60*/  ISETP.GT.U32.AND P4, PT, R2.reuse, R116, PT ;  /* 0x000000740200720c */ /* 0x040fe20003f84070 */
[----:B------:R-:W-:Y:S02]  /*6f70*/  IMAD.MOV R123, RZ, RZ, -R117 ;  /* 0x000000ffff7b7224 */ /* 0x000fe400078e0a75 */
[----:B------:R-:W-:Y:S02]  /*6f80*/  IMAD.MOV.U32 R117, RZ, RZ, R119 ;  /* 0x000000ffff757224 */ /* 0x000fe400078e0077 */
[----:B------:R-:W-:-:S02]  /*6f90*/  IMAD R122, R2, R122, R125 ;  /* 0x0000007a027a7224 */ /* 0x000fc400078e027d */
[--C-:B------:R-:W-:Y:S02]  /*6fa0*/  @!P5 IMAD.IADD R121, R121, 0x1, -R2.reuse ;  /* 0x000000017979d824 */ /* 0x100fe400078e0a02 */
[----:B------:R-:W-:Y:S02]  /*6fb0*/  @!P1 IMAD.IADD R118, R118, 0x1, -R2 ;  /* 0x0000000176769824 */ /* 0x000fe400078e0a02 */
[----:B------:R-:W-:Y:S01]  /*6fc0*/  @!P0 IMAD.MOV R117, RZ, RZ, -R117 ;  /* 0x000000ffff758224 */ /* 0x000fe200078e0a75 */
[----:B------:R-:W-:Y:S01]  /*6fd0*/  ISETP.GE.AND P0, PT, R127, RZ, PT ;  /* 0x000000ff7f00720c */ /* 0x000fe20003f06270 */
[----:B------:R-:W-:Y:S01]  /*6fe0*/  @!P3 IMAD.MOV R118, RZ, RZ, -R118 ;  /* 0x000000ffff76b224 */ /* 0x000fe200078e0a76 */
[----:B------:R-:W-:Y:S01]  /*6ff0*/  LOP3.LUT R127, R242, 0x106, RZ, 0xfc, !PT ;  /* 0x00000106f27f7812 */ /* 0x000fe200078efcff */
[C---:B------:R-:W-:Y:S01]  /*7000*/  IMAD R123, R2.reuse, R123, R124 ;  /* 0x0000007b027b7224 */ /* 0x040fe200078e027c */
[----:B------:R-:W-:Y:S01]  /*7010*/  ISETP.GT.U32.AND P5, PT, R2, R121, PT ;  /* 0x000000790200720c */ /* 0x000fe20003fa4070 */
[----:B------:R-:W-:Y:S01]  /*7020*/  @!P4 IMAD.IADD R116, R116, 0x1, -R2 ;  /* 0x000000017474c824 */ /* 0x000fe200078e0a02 */
[----:B------:R-:W-:-:S02]  /*7030*/  ISETP.GT.U32.AND P3, PT, R2, R122, PT ;  /* 0x0000007a0200720c */ /* 0x000fc40003f64070 */
[----:B------:R-:W-:Y:S01]  /*7040*/  IABS R125, R127 ;  /* 0x0000007f007d7213 */ /* 0x000fe20000000000 */
[----:B------:R-:W-:Y:S01]  /*7050*/  @!P2 IMAD.MOV R116, RZ, RZ, -R116 ;  /* 0x000000ffff74a224 */ /* 0x000fe200078e0a74 */
[----:B------:R-:W-:Y:S02]  /*7060*/  ISETP.GT.U32.AND P1, PT, R2, R123, PT ;  /* 0x0000007b0200720c */ /* 0x000fe40003f24070 */
[----:B------:R-:W-:Y:S01]  /*7070*/  ISETP.GE.AND P4, PT, R126, RZ, PT ;  /* 0x000000ff7e00720c */ /* 0x000fe20003f86270 */
[----:B------:R-:W-:Y:S01]  /*7080*/  IMAD.HI.U32 R119, R3, R125, RZ ;  /* 0x0000007d03777227 */ /* 0x000fe200078e00ff */
[----:B------:R-:W-:Y:S02]  /*7090*/  ISETP.GT.U32.AND P2, PT, R2, R120, PT ;  /* 0x000000780200720c */ /* 0x000fe40003f44070 */
[----:B------:R-:W-:Y:S01]  /*70a0*/  IABS R126, R130 ;  /* 0x00000082007e7213 */ /* 0x000fe20000000000 */
[----:B------:R-:W-:Y:S02]  /*70b0*/  IMAD.MOV R119, RZ, RZ, -R119 ;  /* 0x000000ffff777224 */ /* 0x000fe400078e0a77 */
[--C-:B------:R-:W-:Y:S01]  /*70c0*/  @!P5 IMAD.IADD R121, R121, 0x1, -R2.reuse ;  /* 0x000000017979d824 */ /* 0x100fe200078e0a02 */
[----:B------:R-:W-:Y:S01]  /*70d0*/  ISETP.GE.AND P5, PT, R129, RZ, PT ;  /* 0x000000ff8100720c */ /* 0x000fe20003fa6270 */
[----:B------:R-:W-:-:S02]  /*70e0*/  @!P3 IMAD.IADD R122, R122, 0x1, -R2 ;  /* 0x000000017a7ab824 */ /* 0x000fc400078e0a02 */
[C---:B------:R-:W-:Y:S02]  /*70f0*/  IMAD R125, R2.reuse, R119, R125 ;  /* 0x00000077027d7224 */ /* 0x040fe400078e027d */
[----:B------:R-:W-:Y:S01]  /*7100*/  IMAD.MOV.U32 R119, RZ, RZ, R121 ;  /* 0x000000ffff777224 */ /* 0x000fe200078e0079 */
[----:B------:R-:W-:Y:S01]  /*7110*/  ISETP.GT.U32.AND P3, PT, R2, R122, PT ;  /* 0x0000007a0200720c */ /* 0x000fe20003f64070 */
[----:B------:R-:W-:-:S04]  /*7120*/  IMAD.HI.U32 R124, R3, R126, RZ ;  /* 0x0000007e037c7227 */ /* 0x000fc800078e00ff */
[----:B------:R-:W-:Y:S01]  /*7130*/  @!P6 IMAD.MOV R119, RZ, RZ, -R119 ;  /* 0x000000ffff77e224 */ /* 0x000fe200078e0a77 */
[----:B------:R-:W-:Y:S01]  /*7140*/  ISETP.GE.AND P6, PT, R127, RZ, PT ;  /* 0x000000ff7f00720c */ /* 0x000fe20003fc6270 */
[----:B------:R-:W-:Y:S02]  /*7150*/  @!P1 IMAD.IADD R123, R123, 0x1, -R2 ;  /* 0x000000017b7b9824 */ /* 0x000fe400078e0a02 */
[----:B------:R-:W-:Y:S02]  /*7160*/  IMAD.MOV R127, RZ, RZ, -R124 ;  /* 0x000000ffff7f7224 */ /* 0x000fe400078e0a7c */
[----:B------:R-:W-:Y:S01]  /*7170*/  @!P2 IMAD.IADD R120, R120, 0x1, -R2 ;  /* 0x000000017878a824 */ /* 0x000fe200078e0a02 */
[C---:B------:R-:W-:Y:S01]  /*7180*/  ISETP.GT.U32.AND P1, PT, R2.reuse, R123, PT ;  /* 0x0000007b0200720c */ /* 0x040fe20003f24070 */
[----:B------:R-:W-:Y:S01]  /*7190*/  IMAD R124, R2, R127, R126 ;  /* 0x0000007f027c7224 */ /* 0x000fe200078e027e */
[----:B------:R-:W-:Y:S01]  /*71a0*/  LOP3.LUT R126, R242, 0x10c, RZ, 0xfc, !PT ;  /* 0x0000010cf27e7812 */ /* 0x000fe200078efcff */
[----:B------:R-:W-:Y:S01]  /*71b0*/  @!P3 IMAD.IADD R122, R122, 0x1, -R2 ;  /* 0x000000017a7ab824 */ /* 0x000fe200078e0a02 */
[C---:B------:R-:W-:Y:S01]  /*71c0*/  ISETP.GT.U32.AND P2, PT, R2.reuse, R120, PT ;  /* 0x000000780200720c */ /* 0x040fe20003f44070 */
[----:B------:R-:W-:Y:S01]  /*71d0*/  IMAD.HI.U32 R121, R3, R128, RZ ;  /* 0x0000008003797227 */ /* 0x000fe200078e00ff */
[----:B------:R-:W-:-:S03]  /*71e0*/  ISETP.GT.U32.AND P3, PT, R2, R124, PT ;  /* 0x0000007c0200720c */ /* 0x000fc60003f64070 */
[----:B------:R-:W-:Y:S02]  /*71f0*/  IMAD.MOV R121, RZ, RZ, -R121 ;  /* 0x000000ffff797224 */ /* 0x000fe400078e0a79 */
[----:B------:R-:W-:Y:S02]  /*7200*/  @!P5 IMAD.MOV R122, RZ, RZ, -R122 ;  /* 0x000000ffff7ad224 */ /* 0x000fe400078e0a7a */
[----:B------:R-:W-:Y:S01]  /*7210*/  @!P1 IMAD.IADD R123, R123, 0x1, -R2 ;  /* 0x000000017b7b9824 */ /* 0x000fe200078e0a02 */
[----:B------:R-:W-:Y:S01]  /*7220*/  ISETP.GE.AND P1, PT, R131, RZ, PT ;  /* 0x000000ff8300720c */ /* 0x000fe20003f26270 */
[----:B------:R-:W-:Y:S01]  /*7230*/  IMAD R127, R2, R121, R128 ;  /* 0x00000079027f7224 */ /* 0x000fe200078e0280 */
[----:B------:R-:W-:Y:S01]  /*7240*/  IABS R128, R126 ;  /* 0x0000007e00807213 */ /* 0x000fe20000000000 */
[--C-:B------:R-:W-:Y:S01]  /*7250*/  @!P2 IMAD.IADD R120, R120, 0x1, -R2.reuse ;  /* 0x000000017878a824 */ /* 0x100fe200078e0a02 */
[----:B------:R-:W-:Y:S01]  /*7260*/  ISETP.GT.U32.AND P2, PT, R2, R125, PT ;  /* 0x0000007d0200720c */ /* 0x000fe20003f44070 */
[----:B------:R-:W-:Y:S01]  /*7270*/  IMAD.MOV.U32 R121, RZ, RZ, R123 ;  /* 0x000000ffff797224 */ /* 0x000fe200078e007b */
[----:B------:R-:W-:Y:S01]  /*7280*/  LOP3.LUT R123, R242, 0x10e, RZ, 0xfc, !PT ;  /* 0x0000010ef27b7812 */ /* 0x000fe200078efcff */
[----:B------:R-:W-:Y:S01]  /*7290*/  @!P3 IMAD.IADD R124, R124, 0x1, -R2 ;  /* 0x000000017c7cb824 */ /* 0x000fe200078e0a02 */
[----:B------:R-:W-:Y:S01]  /*72a0*/  IABS R131, R133 ;  /* 0x0000008500837213 */ /* 0x000fe20000000000 */
[----:B------:R-:W-:Y:S01]  /*72b0*/  @!P0 IMAD.MOV R121, RZ, RZ, -R121 ;  /* 0x000000ffff798224 */ /* 0x000fe200078e0a79 */
[----:B------:R-:W-:Y:S01]  /*72c0*/  IABS R129, R123 ;  /* 0x0000007b00817213 */ /* 0x000fe20000000000 */
[----:B------:R-:W-:Y:S01]  /*72d0*/  @!P4 IMAD.MOV R120, RZ, RZ, -R120 ;  /* 0x000000ffff78c224 */ /* 0x000fe200078e0a78 */
[----:B------:R-:W-:Y:S01]  /*72e0*/  ISETP.GE.AND P5, PT, R123, RZ, PT ;  /* 0x000000ff7b00720c */ /* 0x000fe20003fa6270 */
[----:B------:R-:W-:Y:S01]  /*72f0*/  IMAD.HI.U32 R123, R3, R128, RZ ;  /* 0x00000080037b7227 */ /* 0x000fe200078e00ff */
[----:B------:R-:W-:-:S02]  /*7300*/  ISETP.GT.U32.AND P3, PT, R2, R124, PT ;  /* 0x0000007c0200720c */ /* 0x000fc40003f64070 */
[----:B------:R-:W-:Y:S01]  /*7310*/  ISETP.GE.AND P0, PT, R126, RZ, PT ;  /* 0x000000ff7e00720c */ /* 0x000fe20003f06270 */
[----:B------:R-:W-:Y:S01]  /*7320*/  IMAD.HI.U32 R126, R3, R129, RZ ;  /* 0x00000081037e7227 */ /* 0x000fe200078e00ff */
[----:B------:R-:W-:-:S03]  /*7330*/  ISETP.GE.AND P4, PT, R130, RZ, PT ;  /* 0x000000ff8200720c */ /* 0x000fc60003f86270 */
[----:B------:R-:W-:Y:S02]  /*7340*/  IMAD.MOV R123, RZ, RZ, -R123 ;  /* 0x000000ffff7b7224 */ /* 0x000fe400078e0a7b */
[----:B------:R-:W-:Y:S02]  /*7350*/  @!P2 IMAD.IADD R125, R125, 0x1, -R2 ;  /* 0x000000017d7da824 */ /* 0x000fe400078e0a02 */
[----:B------:R-:W-:Y:S02]  /*7360*/  IMAD.MOV R130, RZ, RZ, -R126 ;  /* 0x000000ffff827224 */ /* 0x000fe400078e0a7e */
[C---:B------:R-:W-:Y:S01]  /*7370*/  IMAD R126, R2.reuse, R123, R128 ;  /* 0x0000007b027e7224 */ /* 0x040fe200078e0280 */
[----:B------:R-:W-:Y:S01]  /*7380*/  ISETP.GT.U32.AND P2, PT, R2, R125, PT ;  /* 0x0000007d0200720c */ /* 0x000fe20003f44070 */
[----:B------:R-:W-:Y:S02]  /*7390*/  @!P3 IMAD.IADD R124, R124, 0x1, -R2 ;  /* 0x000000017c7cb824 */ /* 0x000fe400078e0a02 */
[C---:B------:R-:W-:Y:S01]  /*73a0*/  IMAD R129, R2.reuse, R130, R129 ;  /* 0x0000008202817224 */ /* 0x040fe200078e0281 */
[----:B------:R-:W-:Y:S01]  /*73b0*/  ISETP.GT.U32.AND P3, PT, R2, R126, PT ;  /* 0x0000007e0200720c */ /* 0x000fe20003f64070 */
[----:B------:R-:W-:-:S04]  /*73c0*/  IMAD.HI.U32 R128, R3, R131, RZ ;  /* 0x0000008303807227 */ /* 0x000fc800078e00ff */
[----:B------:R-:W-:-:S04]  /*73d0*/  IMAD.HI.U32 R130, R3, R132, RZ ;  /* 0x0000008403827227 */ /* 0x000fc800078e00ff */
[----:B------:R-:W-:Y:S01]  /*73e0*/  @!P2 IMAD.IADD R125, R125, 0x1, -R2 ;  /* 0x000000017d7da824 */ /* 0x000fe200078e0a02 */
[----:B------:R-:W-:Y:S01]  /*73f0*/  ISETP.GT.U32.AND P2, PT, R2, R127, PT ;  /* 0x0000007f0200720c */ /* 0x000fe20003f44070 */
[----:B------:R-:W-:Y:S02]  /*7400*/  IMAD.MOV R128, RZ, RZ, -R128 ;  /* 0x000000ffff807224 */ /* 0x000fe400078e0a80 */
[----:B------:R-:W-:Y:S02]  /*7410*/  @!P3 IMAD.IADD R126, R126, 0x1, -R2 ;  /* 0x000000017e7eb824 */ /* 0x000fe400078e0a02 */
[----:B------:R-:W-:Y:S02]  /*7420*/  IMAD.MOV.U32 R123, RZ, RZ, R125 ;  /* 0x000000ffff7b7224 */ /* 0x000fe400078e007d */
[----:B------:R-:W-:Y:S01]  /*7430*/  IMAD.MOV R125, RZ, RZ, -R130 ;  /* 0x000000ffff7d7224 */ /* 0x000fe200078e0a82 */
[C---:B------:R-:W-:Y:S01]  /*7440*/  ISETP.GT.U32.AND P3, PT, R2.reuse, R126, PT ;  /* 0x0000007e0200720c */ /* 0x040fe20003f64070 */
[----:B------:R-:W-:Y:S01]  /*7450*/  @!P6 IMAD.MOV R123, RZ, RZ, -R123 ;  /* 0x000000ffff7be224 */ /* 0x000fe200078e0a7b */
[C---:B------:R-:W-:Y:S01]  /*7460*/  ISETP.GT.U32.AND P6, PT, R2.reuse, R129, PT ;  /* 0x000000810200720c */ /* 0x040fe20003fc4070 */
[C---:B------:R-:W-:Y:S01]  /*7470*/  IMAD R128, R2.reuse, R128, R131 ;  /* 0x0000008002807224 */ /* 0x040fe200078e0283 */
[----:B------:R-:W-:Y:S01]  /*7480*/  IABS R130, R140 ;  /* 0x0000008c00827213 */ /* 0x000fe20000000000 */
[----:B------:R-:W-:-:S02]  /*7490*/  IMAD R131, R2, R125, R132 ;  /* 0x0000007d02837224 */ /* 0x000fc400078e0284 */
[----:B------:R-:W-:Y:S01]  /*74a0*/  @!P4 IMAD.MOV R124, RZ, RZ, -R124 ;  /* 0x000000ffff7cc224 */ /* 0x000fe200078e0a7c */
[----:B------:R-:W-:Y:S01]  /*74b0*/  ISETP.GE.AND P4, PT, R133, RZ, PT ;  /* 0x000000ff8500720c */ /* 0x000fe20003f86270 */
[----:B------:R-:W-:-:S04]  /*74c0*/  IMAD.HI.U32 R125, R3, R130, RZ ;  /* 0x00000082037d7227 */ /* 0x000fc800078e00ff */
[--C-:B------:R-:W-:Y:S01]  /*74d0*/  @!P3 IMAD.IADD R126, R126, 0x1, -R2.reuse ;  /* 0x000000017e7eb824 */ /* 0x100fe200078e0a02 */
[C---:B------:R-:W-:Y:S01]  /*74e0*/  ISETP.GT.U32.AND P3, PT, R2.reuse, R128, PT ;  /* 0x000000800200720c */ /* 0x040fe20003f64070 */
[--C-:B------:R-:W-:Y:S02]  /*74f0*/  @!P6 IMAD.IADD R129, R129, 0x1, -R2.reuse ;  /* 0x000000018181e824 */ /* 0x100fe400078e0a02 */
[----:B------:R-:W-:Y:S02]  /*7500*/  IMAD.MOV R133, RZ, RZ, -R125 ;  /* 0x000000ffff857224 */ /* 0x000fe400078e0a7d */
[----:B------:R-:W-:Y:S01]  /*7510*/  @!P2 IMAD.IADD R127, R127, 0x1, -R2 ;  /* 0x000000017f7fa824 */ /* 0x000fe200078e0a02 */
[C---:B------:R-:W-:Y:S01]  /*7520*/  ISETP.GT.U32.AND P6, PT, R2.reuse, R129, PT ;  /* 0x000000810200720c */ /* 0x040fe20003fc4070 */
[C---:B------:R-:W-:Y:S02]  /*7530*/  IMAD R130, R2.reuse, R133, R130 ;  /* 0x0000008502827224 */ /* 0x040fe400078e0282 */
[----:B------:R-:W-:Y:S01]  /*7540*/  IMAD.HI.U32 R125, R3, R135, RZ ;  /* 0x00000087037d7227 */ /* 0x000fe200078e00ff */
[----:B------:R-:W-:-:S03]  /*7550*/  ISETP.GT.U32.AND P2, PT, R2, R127, PT ;  /* 0x0000007f0200720c */ /* 0x000fc60003f44070 */
[----:B------:R-:W-:Y:S01]  /*7560*/  @!P3 IMAD.IADD R128, R128, 0x1, -R2 ;  /* 0x000000018080b824 */ /* 0x000fe200078e0a02 */
[----:B------:R-:W-:Y:S01]  /*7570*/  ISETP.GT.U32.AND P3, PT, R2, R130, PT ;  /* 0x000000820200720c */ /* 0x000fe20003f64070 */
[----:B------:R-:W-:Y:S02]  /*7580*/  IMAD.MOV R133, RZ, RZ, -R125 ;  /* 0x000000ffff857224 */ /* 0x000fe400078e0a7d */
[----:B------:R-:W-:-:S04]  /*7590*/  IMAD.HI.U32 R125, R3, R139, RZ ;  /* 0x0000008b037d7227 */ /* 0x000fc800078e00ff */
[--C-:B------:R-:W-:Y:S01]  /*75a0*/  @!P6 IMAD.IADD R129, R129, 0x1, -R2.reuse ;  /* 0x000000018181e824 */ /* 0x100fe200078e0a02 */
[----:B------:R-:W-:Y:S01]  /*75b0*/  ISETP.GT.U32.AND P6, PT, R2, R131, PT ;  /* 0x000000830200720c */ /* 0x000fe20003fc4070 */
[----:B------:R-:W-:Y:S01]  /*75c0*/  @!P2 IMAD.IADD R127, R127, 0x1, -R2 ;  /* 0x000000017f7fa824 */ /* 0x000fe200078e0a02 */
[----:B------:R-:W-:Y:S01]  /*75d0*/  ISETP.GE.AND P2, PT, R134, RZ, PT ;  /* 0x000000ff8600720c */ /* 0x000fe20003f46270 */
[----:B------:R-:W-:-:S04]  /*75e0*/  IMAD.HI.U32 R134, R3, R138, RZ ;  /* 0x0000008a03867227 */ /* 0x000fc800078e00ff */
[----:B------:R-:W-:Y:S02]  /*75f0*/  @!P3 IMAD.IADD R130, R130, 0x1, -R2 ;  /* 0x000000018282b824 */ /* 0x000fe400078e0a02 */
[----:B------:R-:W-:Y:S02]  /*7600*/  IMAD.MOV R125, RZ, RZ, -R125 ;  /* 0x000000ffff7d7224 */ /* 0x000fe400078e0a7d */
[----:B------:R-:W-:-:S04]  /*7610*/  IMAD.HI.U32 R132, R3, R136, RZ ;  /* 0x0000008803847227 */ /* 0x000fc800078e00ff */
[C---:B------:R-:W-:Y:S02]  /*7620*/  IMAD R133, R2.reuse, R133, R135 ;  /* 0x0000008502857224 */ /* 0x040fe400078e0287 */
[----:B------:R-:W-:Y:S02]  /*7630*/  IMAD.MOV R135, RZ, RZ, -R134 ;  /* 0x000000ffff877224 */ /* 0x000fe400078e0a86 */
[----:B------:R-:W-:Y:S01]  /*7640*/  @!P0 IMAD.MOV R126, RZ, RZ, -R126 ;  /* 0x000000ffff7e8224 */ /* 0x000fe200078e0a7e */
[C---:B------:R-:W-:Y:S01]  /*7650*/  ISETP.GT.U32.AND P0, PT, R2.reuse, R130, PT ;  /* 0x000000820200720c */ /* 0x040fe20003f04070 */
[----:B------:R-:W-:Y:S02]  /*7660*/  IMAD R134, R2, R125, R139 ;  /* 0x0000007d02867224 */ /* 0x000fe400078e028b */
[----:B------:R-:W-:Y:S02]  /*7670*/  IMAD.MOV R137, RZ, RZ, -R132 ;  /* 0x000000ffff897224 */ /* 0x000fe400078e0a84 */
[----:B------:R-:W-:-:S02]  /*7680*/  IMAD.MOV.U32 R125, RZ, RZ, R127 ;  /* 0x000000ffff7d7224 */ /* 0x000fc400078e007f */
[----:B------:R-:W-:Y:S01]  /*7690*/  @!P6 IMAD.IADD R131, R131, 0x1, -R2 ;  /* 0x000000018383e824 */ /* 0x000fe200078e0a02 */
[C---:B------:R-:W-:Y:S01]  /*76a0*/  ISETP.GT.U32.AND P6, PT, R2.reuse, R133, PT ;  /* 0x000000850200720c */ /* 0x040fe20003fc4070 */
[C---:B------:R-:W-:Y:S01]  /*76b0*/  IMAD R132, R2.reuse, R137, R136 ;  /* 0x0000008902847224 */ /* 0x040fe200078e0288 */
[----:B------:R-:W-:Y:S01]  /*76c0*/  IABS R137, R145 ;  /* 0x0000009100897213 */ /* 0x000fe20000000000 */
[----:B------:R-:W-:Y:S01]  /*76d0*/  @!P1 IMAD.MOV R125, RZ, RZ, -R125 ;  /* 0x000000ffff7d9224 */ /* 0x000fe200078e0a7d */
[C---:B------:R-:W-:Y:S01]  /*76e0*/  ISETP.GT.U32.AND P1, PT, R2.reuse, R128, PT ;  /* 0x000000800200720c */ /* 0x040fe20003f24070 */
[----:B------:R-:W-:Y:S01]  /*76f0*/  IMAD.MOV.U32 R127, RZ, RZ, R129 ;  /* 0x000000ffff7f7224 */ /* 0x000fe200078e0081 */
[----:B------:R-:W-:Y:S01]  /*7700*/  ISETP.GT.U32.AND P3, PT, R2, R131, PT ;  /* 0x000000830200720c */ /* 0x000fe20003f64070 */
[----:B------:R-:W-:Y:S01]  /*7710*/  @!P0 IMAD.IADD R130, R130, 0x1, -R2 ;  /* 0x0000000182828824 */ /* 0x000fe200078e0a02 */
[C---:B------:R-:W-:Y:S01]  /*7720*/  ISETP.GT.U32.AND P0, PT, R2.reuse, R134, PT ;  /* 0x000000860200720c */ /* 0x040fe20003f04070 */
[----:B------:R-:W-:Y:S01]  /*7730*/  @!P5 IMAD.MOV R127, RZ, RZ, -R127 ;  /* 0x000000ffff7fd224 */ /* 0x000fe200078e0a7f */
[C---:B------:R-:W-:Y:S01]  /*7740*/  ISETP.GT.U32.AND P5, PT, R2.reuse, R132, PT ;  /* 0x000000840200720c */ /* 0x040fe20003fa4070 */
[----:B------:R-:W-:Y:S01]  /*7750*/  IMAD R135, R2, R135, R138 ;  /* 0x0000008702877224 */ /* 0x000fe200078e028a */
[----:B------:R-:W-:Y:S01]  /*7760*/  IABS R138, R146 ;  /* 0x00000092008a7213 */ /* 0x000fe20000000000 */
[----:B------:R-:W-:-:S02]  /*7770*/  @!P6 IMAD.IADD R133, R133, 0x1, -R2 ;  /* 0x000000018585e824 */ /* 0x000fc400078e0a02 */
[----:B------:R-:W-:-:S03]  /*7780*/  IMAD.HI.U32 R129, R3, R137, RZ ;  /* 0x0000008903817227 */ /* 0x000fc600078e00ff */
[----:B------:R-:W-:Y:S01]  /*7790*/  ISETP.GT.U32.AND P6, PT, R2, R133, PT ;  /* 0x000000850200720c */ /* 0x000fe20003fc4070 */
[--C-:B------:R-:W-:Y:S01]  /*77a0*/  @!P1 IMAD.IADD R128, R128, 0x1, -R2.reuse ;  /* 0x0000000180809824 */ /* 0x100fe200078e0a02 */
[----:B------:R-:W-:Y:S01]  /*77b0*/  ISETP.GT.U32.AND P1, PT, R2, R135, PT ;  /* 0x000000870200720c */ /* 0x000fe20003f24070 */
[--C-:B------:R-:W-:Y:S02]  /*77c0*/  @!P0 IMAD.IADD R134, R134, 0x1, -R2.reuse ;  /* 0x0000000186868824 */ /* 0x100fe400078e0a02 */
[--C-:B------:R-:W-:Y:S01]  /*77d0*/  @!P5 IMAD.IADD R132, R132, 0x1, -R2.reuse ;  /* 0x000000018484d824 */ /* 0x100fe200078e0a02 */
[----:B------:R-:W-:Y:S01]  /*77e0*/  ISETP.GE.AND P5, PT, R142, RZ, PT ;  /* 0x000000ff8e00720c */ /* 0x000fe20003fa6270 */
[----:B------:R-:W-:Y:S01]  /*77f0*/  IMAD.MOV R129, RZ, RZ, -R129 ;  /* 0x000000ffff817224 */ /* 0x000fe200078e0a81 */
[----:B------:R-:W-:Y:S01]  /*7800*/  LOP3.LUT R142, R242, 0x124, RZ, 0xfc, !PT ;  /* 0x00000124f28e7812 */ /* 0x000fe200078efcff */
[----:B------:R-:W-:Y:S01]  /*7810*/  @!P3 IMAD.IADD R131, R131, 0x1, -R2 ;  /* 0x000000018383b824 */ /* 0x000fe200078e0a02 */
[----:B------:R-:W-:Y:S01]  /*7820*/  ISETP.GT.U32.AND P0, PT, R2, R132, PT ;  /* 0x000000840200720c */ /* 0x000fe20003f04070 */
[----:B------:R-:W-:Y:S01]  /*7830*/  IMAD.HI.U32 R136, R3, R138, RZ ;  /* 0x0000008a03887227 */ /* 0x000fe200078e00ff */
[----:B------:R-:W-:-:S03]  /*7840*/  ISETP.GE.AND P3, PT, R140, RZ, PT ;  /* 0x000000ff8c00720c */ /* 0x000fc60003f66270 */
[C---:B------:R-:W-:Y:S02]  /*7850*/  IMAD R137, R2.reuse, R129, R137 ;  /* 0x0000008102897224 */ /* 0x040fe400078e0289 */
[----:B------:R-:W-:Y:S02]  /*7860*/  IMAD.MOV R139, RZ, RZ, -R136 ;  /* 0x000000ffff8b7224 */ /* 0x000fe400078e0a88 */
[--C-:B------:R-:W-:Y:S01]  /*7870*/  @!P1 IMAD.IADD R135, R135, 0x1, -R2.reuse ;  /* 0x0000000187879824 */ /* 0x100fe200078e0a02 */
[----:B------:R-:W-:Y:S01]  /*7880*/  ISETP.GE.AND P1, PT, R143, RZ, PT ;  /* 0x000000ff8f00720c */ /* 0x000fe20003f26270 */
[----:B------:R-:W-:Y:S02]  /*7890*/  IMAD.MOV.U32 R129, RZ, RZ, R131 ;  /* 0x000000ffff817224 */ /* 0x000fe400078e0083 */
[----:B------:R-:W-:Y:S01]  /*78a0*/  @!P6 IMAD.IADD R133, R133, 0x1, -R2 ;  /* 0x000000018585e824 */ /* 0x000fe200078e0a02 */
[----:B------:R-:W-:Y:S01]  /*78b0*/  ISETP.GE.AND P6, PT, R141, RZ, PT ;  /* 0x000000ff8d00720c */ /* 0x000fe20003fc6270 */
[----:B------:R-:W-:Y:S01]  /*78c0*/  IMAD R136, R2, R139, R138 ;  /* 0x0000008b02887224 */ /* 0x000fe200078e028a */
[----:B------:R-:W-:Y:S01]  /*78d0*/  LOP3.LUT R138, R242, 0x122, RZ, 0xfc, !PT ;  /* 0x00000122f28a7812 */ /* 0x000fe200078efcff */
[----:B------:R-:W-:Y:S01]  /*78e0*/  @!P2 IMAD.MOV R129, RZ, RZ, -R129 ;  /* 0x000000ffff81a224 */ /* 0x000fe200078e0a81 */
[----:B------:R-:W-:Y:S01]  /*78f0*/  ISETP.GT.U32.AND P2, PT, R2, R135, PT ;  /* 0x000000870200720c */ /* 0x000fe20003f44070 */
[----:B------:R-:W-:Y:S01]  /*7900*/  @!P0 IMAD.IADD R132, R132, 0x1, -R2 ;  /* 0x0000000184848824 */ /* 0x000fe200078e0a02 */
[C---:B------:R-:W-:Y:S01]  /*7910*/  ISETP.GT.U32.AND P0, PT, R2.reuse, R136, PT ;  /* 0x000000880200720c */ /* 0x040fe20003f04070 */
[----:B------:R-:W-:Y:S01]  /*7920*/  @!P4 IMAD.MOV R128, RZ, RZ, -R128 ;  /* 0x000000ffff80c224 */ /* 0x000fe200078e0a80 */
[C---:B------:R-:W-:Y:S01]  /*7930*/  ISETP.GT.U32.AND P4, PT, R2.reuse, R134, PT ;  /* 0x000000860200720c */ /* 0x040fe20003f84070 */
[----:B------:R-:W-:Y:S01]  /*7940*/  IMAD.MOV.U32 R131, RZ, RZ, R133 ;  /* 0x000000ffff837224 */ /* 0x000fe200078e0085 */
[----:B------:R-:W-:Y:S01]  /*7950*/  IABS R139, R138 ;  /* 0x0000008a008b7213 */ /* 0x000fe20000000000 */
[----:B------:R-:W-:Y:S01]  /*7960*/  @!P3 IMAD.MOV R130, RZ, RZ, -R130 ;  /* 0x000000ffff82b224 */ /* 0x000fe200078e0a82 */
[----:B------:R-:W-:Y:S01]  /*7970*/  ISETP.GT.U32.AND P3, PT, R2, R137, PT ;  /* 0x000000890200720c */ /* 0x000fe20003f64070 */
[----:B------:R-:W-:Y:S01]  /*7980*/  @!P6 IMAD.MOV R131, RZ, RZ, -R131 ;  /* 0x000000ffff83e224 */ /* 0x000fe200078e0a83 */
[----:B------:R-:W-:Y:S01]  /*7990*/  ISETP.GE.AND P6, PT, R144, RZ, PT ;  /* 0x000000ff9000720c */ /* 0x000fe20003fc6270 */
[----:B------:R-:W-:Y:S01]  /*79a0*/  IMAD.HI.U32 R133, R3, R139, RZ ;  /* 0x0000008b03857227 */ /* 0x000fe200078e00ff */
[----:B------:R-:W-:-:S03]  /*79b0*/  IABS R141, R142 ;  /* 0x0000008e008d7213 */ /* 0x000fc60000000000 */
[--C-:B------:R-:W-:Y:S01]  /*79c0*/  @!P2 IMAD.IADD R135, R135, 0x1, -R2.reuse ;  /* 0x000000018787a824 */ /* 0x100fe200078e0a02 */
[----:B------:R-:W-:Y:S01]  /*79d0*/  ISETP.GE.AND P2, PT, R145, RZ, PT ;  /* 0x000000ff9100720c */ /* 0x000fe20003f46270 */
[----:B------:R-:W-:Y:S01]  /*79e0*/  IMAD.MOV R140, RZ, RZ, -R133 ;  /* 0x000000ffff8c7224 */ /* 0x000fe200078e0a85 */
[----:B------:R-:W-:Y:S01]  /*79f0*/  LOP3.LUT R145, R242, 0x12a, RZ, 0xfc, !PT ;  /* 0x0000012af2917812 */ /* 0x000fe200078efcff */
[--C-:B------:R-:W-:Y:S02]  /*7a00*/  @!P0 IMAD.IADD R136, R136, 0x1, -R2.reuse ;  /* 0x0000000188888824 */ /* 0x100fe400078e0a02 */
[----:B------:R-:W-:Y:S01]  /*7a10*/  IMAD.MOV.U32 R133, RZ, RZ, R135 ;  /* 0x000000ffff857224 */ /* 0x000fe200078e0087 */
[----:B------:R-:W-:Y:S01]  /*7a20*/  LOP3.LUT R135, R242, 0x126, RZ, 0xfc, !PT ;  /* 0x00000126f2877812 */ /* 0x000fe200078efcff */
[--C-:B------:R-:W-:Y:S01]  /*7a30*/  @!P4 IMAD.IADD R134, R134, 0x1, -R2.reuse ;  /* 0x000000018686c824 */ /* 0x100fe200078e0a02 */
[----:B------:R-:W-:Y:S01]  /*7a40*/  IABS R144, R145 ;  /* 0x0000009100907213 */ /* 0x000fe20000000000 */
[----:B------:R-:W-:Y:S01]  /*7a50*/  IMAD R139, R2, R140, R139 ;  /* 0x0000008c028b7224 */ /* 0x000fe200078e028b */
[----:B------:R-:W-:Y:S01]  /*7a60*/  LOP3.LUT R140, R242, 0x128, RZ, 0xfc, !PT ;  /* 0x00000128f28c7812 */ /* 0x000fe200078efcff */
[----:B------:R-:W-:Y:S01]  /*7a70*/  @!P3 IMAD.IADD R137, R137, 0x1, -R2 ;  /* 0x000000018989b824 */ /* 0x000fe200078e0a02 */
[----:B------:R-:W-:Y:S01]  /*7a80*/  ISETP.GE.AND P3, PT, R138, RZ, PT ;  /* 0x000000ff8a00720c */ /* 0x000fe20003f66270 */
[----:B------:R-:W-:Y:S01]  /*7a90*/  @!P1 IMAD.MOV R133, RZ, RZ, -R133 ;  /* 0x000000ffff859224 */ /* 0x000fe200078e0a85 */
[C---:B------:R-:W-:Y:S01]  /*7aa0*/  ISETP.GT.U32.AND P1, PT, R2.reuse, R136, PT ;  /* 0x000000880200720c */ /* 0x040fe20003f24070 */
[----:B------:R-:W-:Y:S01]  /*7ab0*/  IMAD.HI.U32 R138, R3, R141, RZ ;  /* 0x0000008d038a7227 */ /* 0x000fe200078e00ff */
[----:B------:R-:W-:-:S02]  /*7ac0*/  ISETP.GT.U32.AND P0, PT, R2, R137, PT ;  /* 0x000000890200720c */ /* 0x000fc40003f04070 */
[----:B------:R-:W-:Y:S01]  /*7ad0*/  IABS R143, R140 ;  /* 0x0000008c008f7213 */ /* 0x000fe20000000000 */
[----:B------:R-:W-:Y:S01]  /*7ae0*/  @!P6 IMAD.MOV R134, RZ, RZ, -R134 ;  /* 0x000000ffff86e224 */ /* 0x000fe200078e0a86 */
[----:B------:R-:W-:Y:S01]  /*7af0*/  ISETP.GT.U32.AND P6, PT, R2, R139, PT ;  /* 0x0000008b0200720c */ /* 0x000fe20003fc4070 */
[----:B------:R-:W-:Y:S01]  /*7b00*/  IMAD.MOV R138, RZ, RZ, -R138 ;  /* 0x000000ffff8a7224 */ /* 0x000fe200078e0a8a */
[----:B------:R-:W-:Y:S01]  /*7b10*/  ISETP.GE.AND P4, PT, R146, RZ, PT ;  /* 0x000000ff9200720c */ /* 0x000fe20003f86270 */
[----:B------:R-:W-:Y:S01]  /*7b20*/  @!P5 IMAD.MOV R132, RZ, RZ, -R132 ;  /* 0x000000ffff84d224 */ /* 0x000fe200078e0a84 */
[----:B------:R-:W-:Y:S01]  /*7b30*/  ISETP.GE.AND P5, PT, R142, RZ, PT ;  /* 0x000000ff8e00720c */ /* 0x000fe20003fa6270 */
[----:B------:R-:W-:Y:S01]  /*7b40*/  IMAD R138, R2, R138, R141 ;  /* 0x0000008a028a7224 */ /* 0x000fe200078e028d */
[----:B------:R-:W-:Y:S01]  /*7b50*/  IABS R141, R135 ;  /* 0x00000087008d7213 */ /* 0x000fe20000000000 */
[--C-:B------:R-:W-:Y:S01]  /*7b60*/  @!P1 IMAD.IADD R136, R136, 0x1, -R2.reuse ;  /* 0x0000000188889824 */ /* 0x100fe200078e0a02 */
[----:B------:R-:W-:Y:S01]  /*7b70*/  LOP3.LUT R146, R242, 0x12c, RZ, 0xfc, !PT ;  /* 0x0000012cf2927812 */ /* 0x000fe200078efcff */
[----:B------:R-:W-:Y:S01]  /*7b80*/  @!P0 IMAD.IADD R137, R137, 0x1, -R2 ;  /* 0x0000000189898824 */ /* 0x000fe200078e0a02 */
[----:B------:R-:W-:Y:S01]  /*7b90*/  ISETP.GT.U32.AND P1, PT, R2, R138, PT ;  /* 0x0000008a0200720c */ /* 0x000fe20003f24070 */
[----:B------:R-:W-:Y:S01]  /*7ba0*/  IMAD.HI.U32 R142, R3, R144, RZ ;  /* 0x00000090038e7227 */ /* 0x000fe200078e00ff */
[----:B------:R-:W-:-:S03]  /*7bb0*/  ISETP.GE.AND P0, PT, R135, RZ, PT ;  /* 0x000000ff8700720c */ /* 0x000fc60003f06270 */
[----:B------:R-:W-:Y:S02]  /*7bc0*/  @!P6 IMAD.IADD R139, R139, 0x1, -R2 ;  /* 0x000000018b8be824 */ /* 0x000fe400078e0a02 */
[----:B------:R-:W-:Y:S02]  /*7bd0*/  IMAD.MOV.U32 R135, RZ, RZ, R137 ;  /* 0x000000ffff877224 */ /* 0x000fe400078e0089 */
[----:B------:R-:W-:Y:S01]  /*7be0*/  IMAD.HI.U32 R137, R3, R141, RZ ;  /* 0x0000008d03897227 */ /* 0x000fe200078e00ff */
[----:B------:R-:W-:-:S03]  /*7bf0*/  ISETP.GT.U32.AND P6, PT, R2, R139, PT ;  /* 0x0000008b0200720c */ /* 0x000fc60003fc4070 */
[----:B------:R-:W-:Y:S02]  /*7c00*/  IMAD.MOV R137, RZ, RZ, -R137 ;  /* 0x000000ffff897224 */ /* 0x000fe400078e0a89 */
[----:B------:R-:W-:Y:S02]  /*7c10*/  @!P1 IMAD.IADD R138, R138, 0x1, -R2 ;  /* 0x000000018a8a9824 */ /* 0x000fe400078e0a02 */
[----:B------:R-:W-:Y:S02]  /*7c20*/  IMAD R141, R2, R137, R141 ;  /* 0x00000089028d7224 */ /* 0x000fe400078e028d */
[----:B------:R-:W-:Y:S01]  /*7c30*/  @!P2 IMAD.MOV R135, RZ, RZ, -R135 ;  /* 0x000000ffff87a224 */ /* 0x000fe200078e0a87 */
[----:B------:R-:W-:Y:S01]  /*7c40*/  ISETP.GE.AND P2, PT, R140, RZ, PT ;  /* 0x000000ff8c00720c */ /* 0x000fe20003f46270 */
[----:B------:R-:W-:Y:S01]  /*7c50*/  IMAD.HI.U32 R140, R3, R143, RZ ;  /* 0x0000008f038c7227 */ /* 0x000fe200078e00ff */
[----:B------:R-:W-:-:S03]  /*7c60*/  ISETP.GT.U32.AND P1, PT, R2, R138, PT ;  /* 0x0000008a0200720c */ /* 0x000fc60003f24070 */
[----:B------:R-:W-:Y:S01]  /*7c70*/  @!P6 IMAD.IADD R139, R139, 0x1, -R2 ;  /* 0x000000018b8be824 */ /* 0x000fe200078e0a02 */
[C---:B------:R-:W-:Y:S01]  /*7c80*/  ISETP.GT.U32.AND P6, PT, R2.reuse, R141, PT ;  /* 0x0000008d0200720c */ /* 0x040fe20003fc4070 */
[----:B------:R-:W-:Y:S02]  /*7c90*/  IMAD.MOV R140, RZ, RZ, -R140 ;  /* 0x000000ffff8c7224 */ /* 0x000fe400078e0a8c */
[----:B------:R-:W-:Y:S01]  /*7ca0*/  IMAD.MOV R137, RZ, RZ, -R142 ;  /* 0x000000ffff897224 */ /* 0x000fe200078e0a8e */
[----:B------:R-:W-:Y:S01]  /*7cb0*/  IABS R142, R146 ;  /* 0x00000092008e7213 */ /* 0x000fe20000000000 */
[C---:B------:R-:W-:Y:S02]  /*7cc0*/  IMAD R140, R2.reuse, R140, R143 ;  /* 0x0000008c028c7224 */ /* 0x040fe400078e028f */
[----:B------:R-:W-:Y:S02]  /*7cd0*/  IMAD R143, R2, R137, R144 ;  /* 0x00000089028f7224 */ /* 0x000fe400078e0290 */
[----:B------:R-:W-:-:S02]  /*7ce0*/  IMAD.MOV.U32 R137, RZ, RZ, R139 ;  /* 0x000000ffff897224 */ /* 0x000fc400078e008b */
[--C-:B------:R-:W-:Y:S01]  /*7cf0*/  @!P1 IMAD.IADD R138, R138, 0x1, -R2.reuse ;  /* 0x000000018a8a9824 */ /* 0x100fe200078e0a02 */
[C---:B------:R-:W-:Y:S01]  /*7d00*/  ISETP.GT.U32.AND P1, PT, R2.reuse, R140, PT ;  /* 0x0000008c0200720c */ /* 0x040fe20003f24070 */
[----:B------:R-:W-:Y:S01]  /*7d10*/  @!P3 IMAD.MOV R137, RZ, RZ, -R137 ;  /* 0x000000ffff89b224 */ /* 0x000fe200078e0a89 */
[----:B------:R-:W-:Y:S01]  /*7d20*/  ISETP.GT.U32.AND P3, PT, R2, R143, PT ;  /* 0x0000008f0200720c */ /* 0x000fe20003f64070 */
[----:B------:R-:W-:Y:S02]  /*7d30*/  @!P6 IMAD.IADD R141, R141, 0x1, -R2 ;  /* 0x000000018d8de824 */ /* 0x000fe400078e0a02 */
[----:B------:R-:W-:-:S03]  /*7d40*/  IMAD.HI.U32 R139, R3, R142, RZ ;  /* 0x0000008e038b7227 */ /* 0x000fc600078e00ff */
[----:B------:R-:W-:Y:S01]  /*7d50*/  ISETP.GT.U32.AND P6, PT, R2, R141, PT ;  /* 0x0000008d0200720c */ /* 0x000fe20003fc4070 */
[----:B------:R-:W-:Y:S02]  /*7d60*/  IMAD.MOV R139, RZ, RZ, -R139 ;  /* 0x000000ffff8b7224 */ /* 0x000fe400078e0a8b */
[----:B------:R-:W-:Y:S01]  /*7d70*/  @!P4 IMAD.MOV R136, RZ, RZ, -R136 ;  /* 0x000000ffff88c224 */ /* 0x000fe200078e0a88 */
[----:B------:R-:W-:Y:S01]  /*7d80*/  ISETP.GE.AND P4, PT, R145, RZ, PT ;  /* 0x000000ff9100720c */ /* 0x000fe20003f86270 */
[--C-:B------:R-:W-:Y:S01]  /*7d90*/  @!P1 IMAD.IADD R140, R140, 0x1, -R2.reuse ;  /* 0x000000018c8c9824 */ /* 0x100fe200078e0a02 */
[----:B------:R-:W-:Y:S01]  /*7da0*/  IABS R145, R149 ;  /* 0x0000009500917213 */ /* 0x000fe20000000000 */
[----:B------:R-:W-:Y:S02]  /*7db0*/  @!P3 IMAD.IADD R143, R143, 0x1, -R2 ;  /* 0x000000018f8fb824 */ /* 0x000fe400078e0a02 */
[C---:B------:R-:W-:Y:S01]  /*7dc0*/  IMAD R142, R2.reuse, R139, R142 ;  /* 0x0000008b028e7224 */ /* 0x040fe200078e028e */
[C---:B------:R-:W-:Y:S01]  /*7dd0*/  ISETP.GT.U32.AND P1, PT, R2.reuse, R140, PT ;  /* 0x0000008c0200720c */ /* 0x040fe20003f24070 */
[----:B------:R-:W-:Y:S01]  /*7de0*/  IMAD.HI.U32 R139, R3, R145, RZ ;  /* 0x00000091038b7227 */ /* 0x000fe200078e00ff */
[----:B------:R-:W-:-:S03]  /*7df0*/  ISETP.GT.U32.AND P3, PT, R2, R143, PT ;  /* 0x0000008f0200720c */ /* 0x000fc60003f64070 */
[----:B------:R-:W-:Y:S01]  /*7e00*/  @!P6 IMAD.IADD R141, R141, 0x1, -R2 ;  /* 0x000000018d8de824 */ /* 0x000fe200078e0a02 */
[----:B------:R-:W-:Y:S01]  /*7e10*/  ISETP.GT.U32.AND P6, PT, R2, R142, PT ;  /* 0x0000008e0200720c */ /* 0x000fe20003fc4070 */
[----:B------:R-:W-:-:S04]  /*7e20*/  IMAD.HI.U32 R144, R3, R147, RZ ;  /* 0x0000009303907227 */ /* 0x000fc800078e00ff */
[----:B------:R-:W-:Y:S02]  /*7e30*/  IMAD.MOV R139, RZ, RZ, -R139 ;  /* 0x000000ffff8b7224 */ /* 0x000fe400078e0a8b */
[----:B------:R-:W-:Y:S01]  /*7e40*/  @!P5 IMAD.MOV R138, RZ, RZ, -R138 ;  /* 0x000000ffff8ad224 */ /* 0x000fe200078e0a8a */
[----:B------:R-:W-:Y:S01]  /*7e50*/  ISETP.GE.AND P5, PT, R146, RZ, PT ;  /* 0x000000ff9200720c */ /* 0x000fe20003fa6270 */
[----:B------:R-:W-:-:S04]  /*7e60*/  IMAD.HI.U32 R146, R3, R148, RZ ;  /* 0x0000009403927227 */ /* 0x000fc800078e00ff */
[----:B------:R-:W-:Y:S02]  /*7e70*/  IMAD.MOV R144, RZ, RZ, -R144 ;  /* 0x000000ffff907224 */ /* 0x000fe400078e0a90 */
[----:B------:R-:W-:Y:S02]  /*7e80*/  IMAD R145, R2, R139, R145 ;  /* 0x0000008b02917224 */ /* 0x000fe400078e0291 */
[----:B------:R-:W-:Y:S01]  /*7e90*/  @!P1 IMAD.IADD R140, R140, 0x1, -R2 ;  /* 0x000000018c8c9824 */ /* 0x000fe200078e0a02 */
[----:B------:R-:W-:Y:S01]  /*7ea0*/  ISETP.GE.AND P1, PT, R149, RZ, PT ;  /* 0x000000ff9500720c */ /* 0x000fe20003f26270 */
[----:B------:R-:W-:Y:S01]  /*7eb0*/  IMAD.MOV R149, RZ, RZ, -R146 ;  /* 0x000000ffff957224 */ /* 0x000fe200078e0a92 */
[----:B------:R-:W-:Y:S01]  /*7ec0*/  IABS R146, R152 ;  /* 0x0000009800927213 */ /* 0x000fe20000000000 */
[----:B------:R-:W-:Y:S02]  /*7ed0*/  @!P3 IMAD.IADD R143, R143, 0x1, -R2 ;  /* 0x000000018f8fb824 */ /* 0x000fe400078e0a02 */
[----:B------:R-:W-:-:S02]  /*7ee0*/  IMAD R144, R2, R144, R147 ;  /* 0x0000009002907224 */ /* 0x000fc400078e0293 */
[----:B------:R-:W-:Y:S01]  /*7ef0*/  @!P6 IMAD.IADD R142, R142, 0x1, -R2 ;  /* 0x000000018e8ee824 */ /* 0x000fe200078e0a02 */
[C---:B------:R-:W-:Y:S01]  /*7f00*/  ISETP.GT.U32.AND P6, PT, R2.reuse, R145, PT ;  /* 0x000000910200720c */ /* 0x040fe20003fc4070 */
[----:B------:R-:W-:Y:S01]  /*7f10*/  IMAD.MOV.U32 R139, RZ, RZ, R141 ;  /* 0x000000ffff8b7224 */ /* 0x000fe200078e008d */
[C---:B------:R-:W-:Y:S01]  /*7f20*/  ISETP.GT.U32.AND P3, PT, R2.reuse, R144, PT ;  /* 0x000000900200720c */ /* 0x040fe20003f64070 */
[----:B------:R-:W-:Y:S01]  /*7f30*/  IMAD R147, R2, R149, R148 ;  /* 0x0000009502937224 */ /* 0x000fe200078e0294 */
[----:B------:R-:W-:Y:S01]  /*7f40*/  LOP3.LUT R148, R242, 0x136, RZ, 0xfc, !PT ;  /* 0x00000136f2947812 */ /* 0x000fe200078efcff */
[----:B------:R-:W-:Y:S02]  /*7f50*/  IMAD.MOV.U32 R141, RZ, RZ, R143 ;  /* 0x000000ffff8d7224 */ /* 0x000fe400078e008f */
[----:B------:R-:W-:Y:S01]  /*7f60*/  @!P0 IMAD.MOV R139, RZ, RZ, -R139 ;  /* 0x000000ffff8b8224 */ /* 0x000fe200078e0a8b */
[C---:B------:R-:W-:Y:S01]  /*7f70*/  ISETP.GT.U32.AND P0, PT, R2.reuse, R142, PT ;  /* 0x0000008e0200720c */ /* 0x040fe20003f04070 */
[----:B------:R-:W-:Y:S01]  /*7f80*/  @!P4 IMAD.MOV R141, RZ, RZ, -R141 ;  /* 0x000000ffff8dc224 */ /* 0x000fe200078e0a8d */
[----:B------:R-:W-:Y:S01]  /*7f90*/  ISETP.GT.U32.AND P4, PT, R2, R147, PT ;  /* 0x000000930200720c */ /* 0x000fe20003f84070 */
[----:B------:R-:W-:Y:S01]  /*7fa0*/  IMAD.HI.U32 R143, R3, R146, RZ ;  /* 0x00000092038f7227 */ /* 0x000fe200078e00ff */
[----:B------:R-:W-:-:S03]  /*7fb0*/  IABS R149, R148 ;  /* 0x0000009400957213 */ /* 0x000fc60000000000 */
[--C-:B------:R-:W-:Y:S01]  /*7fc0*/  @!P6 IMAD.IADD R145, R145, 0x1, -R2.reuse ;  /* 0x000000019191e824 */ /* 0x100fe200078e0a02 */
[----:B------:R-:W-:Y:S01]  /*7fd0*/  ISETP.GE.AND P6, PT, R152, RZ, PT ;  /* 0x000000ff9800720c */ /* 0x000fe20003fc6270 */
[--C-:B------:R-:W-:Y:S02]  /*7fe0*/  @!P3 IMAD.IADD R144, R144, 0x1, -R2.reuse ;  /* 0x000000019090b824 */ /* 0x100fe400078e0a02 */
[----:B------:R-:W-:Y:S01]  /*7ff0*/  IMAD.MOV R143, RZ, RZ, -R143 ;  /* 0x000000ffff8f7224 */ /* 0x000fe200078e0a8f */
[----:B------:R-:W-:Y:S01]  /*8000*/  ISETP.GT.U32.AND P3, PT, R2, R145, PT ;  /* 0x000000910200720c */ /* 0x000fe20003f64070 */
[--C-:B------:R-:W-:Y:S01]  /*8010*/  @!P0 IMAD.IADD R142, R142, 0x1, -R2.reuse ;  /* 0x000000018e8e8824 */ /* 0x100fe200078e0a02 */
[----:B------:R-:W-:Y:S01]  /*8020*/  ISETP.GE.AND P0, PT, R151, RZ, PT ;  /* 0x000000ff9700720c */ /* 0x000fe20003f06270 */
[----:B------:R-:W-:Y:S01]  /*8030*/  @!P4 IMAD.IADD R147, R147, 0x1, -R2 ;  /* 0x000000019393c824 */ /* 0x000fe200078e0a02 */
[----:B------:R-:W-:Y:S01]  /*8040*/  LOP3.LUT R151, R242, 0x138, RZ, 0xfc, !PT ;  /* 0x00000138f2977812 */ /* 0x000fe200078efcff */
[----:B------:R-:W-:Y:S01]  /*8050*/  @!P5 IMAD.MOV R142, RZ, RZ, -R142 ;  /* 0x000000ffff8ed224 */ /* 0x000fe200078e0a8e */
[C---:B------:R-:W-:Y:S01]  /*8060*/  ISETP.GT.U32.AND P5, PT, R2.reuse, R144, PT ;  /* 0x000000900200720c */ /* 0x040fe20003fa4070 */
[C---:B------:R-:W-:Y:S01]  /*8070*/  IMAD R146, R2.reuse, R143, R146 ;  /* 0x0000008f02927224 */ /* 0x040fe200078e0292 */
[----:B------:R-:W-:Y:S01]  /*8080*/  ISETP.GT.U32.AND P4, PT, R2, R147, PT ;  /* 0x000000930200720c */ /* 0x000fe20003f84070 */
[----:B------:R-:W-:Y:S01]  /*8090*/  IMAD.HI.U32 R143, R3, R149, RZ ;  /* 0x00000095038f7227 */ /* 0x000fe200078e00ff */
[----:B------:R-:W-:-:S03]  /*80a0*/  IABS R152, R151 ;  /* 0x0000009700987213 */ /* 0x000fc60000000000 */
[----:B------:R-:W-:Y:S01]  /*80b0*/  @!P3 IMAD.IADD R145, R145, 0x1, -R2 ;  /* 0x000000019191b824 */ /* 0x000fe200078e0a02 */
[----:B------:R-:W-:Y:S01]  /*80c0*/  ISETP.GT.U32.AND P3, PT, R2, R146, PT ;  /* 0x000000920200720c */ /* 0x000fe20003f64070 */
[----:B------:R-:W-:Y:S02]  /*80d0*/  IMAD.MOV R143, RZ, RZ, -R143 ;  /* 0x000000ffff8f7224 */ /* 0x000fe400078e0a8f */
[----:B------:R-:W-:Y:S01]  /*80e0*/  @!P2 IMAD.MOV R140, RZ, RZ, -R140 ;  /* 0x000000ffff8ca224 */ /* 0x000fe200078e0a8c */
[----:B------:R-:W-:Y:S01]  /*80f0*/  ISETP.GE.AND P2, PT, R150, RZ, PT ;  /* 0x000000ff9600720c */ /* 0x000fe20003f46270 */
[----:B------:R-:W-:Y:S02]  /*8100*/  IMAD R149, R2, R143, R149 ;  /* 0x0000008f02957224 */ /* 0x000fe400078e0295 */
[--C-:B------:R-:W-:Y:S01]  /*8110*/  @!P4 IMAD.IADD R147, R147, 0x1, -R2.reuse ;  /* 0x000000019393c824 */ /* 0x100fe200078e0a02 */
[----:B------:R-:W-:Y:S01]  /*8120*/  ISETP.GE.AND P4, PT, R148, RZ, PT ;  /* 0x000000ff9400720c */ /* 0x000fe20003f86270 */
[----:B------:R-:W-:Y:S01]  /*8130*/  @!P5 IMAD.IADD R144, R144, 0x1, -R2 ;  /* 0x000000019090d824 */ /* 0x000fe200078e0a02 */
[----:B------:R-:W-:Y:S01]  /*8140*/  ISETP.GT.U32.AND P5, PT, R2, R149, PT ;  /* 0x000000950200720c */ /* 0x000fe20003fa4070 */
[----:B------:R-:W-:-:S04]  /*8150*/  IMAD.HI.U32 R148, R3, R152, RZ ;  /* 0x0000009803947227 */ /* 0x000fc800078e00ff */
[----:B------:R-:W-:Y:S02]  /*8160*/  IMAD.MOV.U32 R143, RZ, RZ, R145 ;  /* 0x000000ffff8f7224 */ /* 0x000fe400078e0091 */
[----:B------:R-:W-:-:S04]  /*8170*/  IMAD.HI.U32 R150, R3, R153, RZ ;  /* 0x0000009903967227 */ /* 0x000fc800078e00ff */
[----:B------:R-:W-:Y:S02]  /*8180*/  IMAD.MOV R145, RZ, RZ, -R148 ;  /* 0x000000ffff917224 */ /* 0x000fe400078e0a94 */
[----:B------:R-:W-:Y:S01]  /*8190*/  @!P3 IMAD.IADD R146, R146, 0x1, -R2 ;  /* 0x000000019292b824 */ /* 0x000fe200078e0a02 */
[----:B------:R-:W-:Y:S01]  /*81a0*/  ISETP.GE.AND P3, PT, R151, RZ, PT ;  /* 0x000000ff9700720c */ /* 0x000fe20003f66270 */
[----:B------:R-:W-:-:S04]  /*81b0*/  IMAD.HI.U32 R151, R3, R154, RZ ;  /* 0x0000009a03977227 */ /* 0x000fc800078e00ff */
[----:B------:R-:W-:Y:S02]  /*81c0*/  IMAD.MOV R150, RZ, RZ, -R150 ;  /* 0x000000ffff967224 */ /* 0x000fe400078e0a96 */
[C---:B------:R-:W-:Y:S02]  /*81d0*/  IMAD R148, R2.reuse, R145, R152 ;  /* 0x0000009102947224 */ /* 0x040fe400078e0298 */
[----:B------:R-:W-:Y:S02]  /*81e0*/  IMAD.MOV R155, RZ, RZ, -R151 ;  /* 0x000000ffff9b7224 */ /* 0x000fe400078e0a97 */
[C---:B------:R-:W-:Y:S01]  /*81f0*/  IMAD R151, R2.reuse, R150, R153 ;  /* 0x0000009602977224 */ /* 0x040fe200078e0299 */
[----:B------:R-:W-:Y:S01]  /*8200*/  IABS R153, R158 ;  /* 0x0000009e00997213 */ /* 0x000fe20000000000 */
[----:B------:R-:W-:Y:S02]  /*8210*/  IMAD.MOV.U32 R145, RZ, RZ, R147 ;  /* 0x000000ffff917224 */ /* 0x000fe400078e0093 */
[----:B------:R-:W-:Y:S01]  /*8220*/  @!P2 IMAD.MOV R144, RZ, RZ, -R144 ;  /* 0x000000ffff90a224 */ /* 0x000fe200078e0a90 */
[----:B------:R-:W-:Y:S01]  /*8230*/  ISETP.GT.U32.AND P2, PT, R2, R148, PT ;  /* 0x000000940200720c */ /* 0x000fe20003f44070 */
[----:B------:R-:W-:-:S02]  /*8240*/  @!P5 IMAD.IADD R149, R149, 0x1, -R2 ;  /* 0x000000019595d824 */ /* 0x000fc400078e0a02 */
[----:B------:R-:W-:Y:S01]  /*8250*/  @!P0 IMAD.MOV R145, RZ, RZ, -R145 ;  /* 0x000000ffff918224 */ /* 0x000fe200078e0a91 */
[C---:B------:R-:W-:Y:S01]  /*8260*/  ISETP.GT.U32.AND P0, PT, R2.reuse, R151, PT ;  /* 0x000000970200720c */ /* 0x040fe20003f04070 */
[----:B------:R-:W-:Y:S01]  /*8270*/  @!P1 IMAD.MOV R143, RZ, RZ, -R143 ;  /* 0x000000ffff8f9224 */ /* 0x000fe200078e0a8f */
[C---:B------:R-:W-:Y:S01]  /*8280*/  ISETP.GT.U32.AND P1, PT, R2.reuse, R146, PT ;  /* 0x000000920200720c */ /* 0x040fe20003f24070 */
[C---:B------:R-:W-:Y:S01]  /*8290*/  IMAD R150, R2.reuse, R155, R154 ;  /* 0x0000009b02967224 */ /* 0x040fe200078e029a */
[----:B------:R-:W-:Y:S01]  /*82a0*/  ISETP.GT.U32.AND P5, PT, R2, R149, PT ;  /* 0x000000950200720c */ /* 0x000fe20003fa4070 */
[----:B------:R-:W-:Y:S01]  /*82b0*/  IMAD.HI.U32 R147, R3, R153, RZ ;  /* 0x0000009903937227 */ /* 0x000fe200078e00ff */
[----:B------:R-:W-:Y:S02]  /*82c0*/  IABS R154, R159 ;  /* 0x0000009f009a7213 */ /* 0x000fe40000000000 */
[----:B------:R-:W-:Y:S01]  /*82d0*/  IABS R155, R160 ;  /* 0x000000a0009b7213 */ /* 0x000fe20000000000 */
[----:B------:R-:W-:Y:S01]  /*82e0*/  @!P2 IMAD.IADD R148, R148, 0x1, -R2 ;  /* 0x000000019494a824 */ /* 0x000fe200078e0a02 */
[----:B------:R-:W-:Y:S01]  /*82f0*/  ISETP.GE.AND P2, PT, R157, RZ, PT ;  /* 0x000000ff9d00720c */ /* 0x000fe20003f46270 */
[----:B------:R-:W-:-:S02]  /*8300*/  IMAD.MOV R152, RZ, RZ, -R147 ;  /* 0x000000ffff987224 */ /* 0x000fc400078e0a93 */
[--C-:B------:R-:W-:Y:S01]  /*8310*/  @!P0 IMAD.IADD R151, R151, 0x1, -R2.reuse ;  /* 0x0000000197978824 */ /* 0x100fe200078e0a02 */
[----:B------:R-:W-:Y:S01]  /*8320*/  ISETP.GT.U32.AND P0, PT, R2, R148, PT ;  /* 0x000000940200720c */ /* 0x000fe20003f04070 */
[--C-:B------:R-:W-:Y:S01]  /*8330*/  @!P1 IMAD.IADD R146, R146, 0x1, -R2.reuse ;  /* 0x0000000192929824 */ /* 0x100fe200078e0a02 */
[----:B------:R-:W-:Y:S01]  /*8340*/  ISETP.GE.AND P1, PT, R156, RZ, PT ;  /* 0x000000ff9c00720c */ /* 0x000fe20003f26270 */
[----:B------:R-:W-:Y:S01]  /*8350*/  @!P5 IMAD.IADD R149, R149, 0x1, -R2 ;  /* 0x000000019595d824 */ /* 0x000fe200078e0a02 */
[C---:B------:R-:W-:Y:S01]  /*8360*/  ISETP.GT.U32.AND P5, PT, R2.reuse, R150, PT ;  /* 0x000000960200720c */ /* 0x040fe20003fa4070 */
[----:B------:R-:W-:Y:S01]  /*8370*/  @!P6 IMAD.MOV R146, RZ, RZ, -R146 ;  /* 0x000000ffff92e224 */ /* 0x000fe200078e0a92 */
[----:B------:R-:W-:Y:S01]  /*8380*/  ISETP.GT.U32.AND P6, PT, R2, R151, PT ;  /* 0x000000970200720c */ /* 0x000fe20003fc4070 */
[----:B------:R-:W-:Y:S01]  /*8390*/  IMAD.HI.U32 R147, R3, R154, RZ ;  /* 0x0000009a03937227 */ /* 0x000fe200078e00ff */
[----:B------:R-:W-:-:S03]  /*83a0*/  IABS R156, R161 ;  /* 0x000000a1009c7213 */ /* 0x000fc60000000000 */
[----:B------:R-:W-:Y:S02]  /*83b0*/  IMAD R153, R2, R152, R153 ;  /* 0x0000009802997224 */ /* 0x000fe400078e0299 */
[----:B------:R-:W-:Y:S02]  /*83c0*/  IMAD.MOV R147, RZ, RZ, -R147 ;  /* 0x000000ffff937224 */ /* 0x000fe400078e0a93 */
[----:B------:R-:W-:Y:S01]  /*83d0*/  @!P0 IMAD.IADD R148, R148, 0x1, -R2 ;  /* 0x0000000194948824 */ /* 0x000fe200078e0a02 */
[C---:B------:R-:W-:Y:S01]  /*83e0*/  ISETP.GT.U32.AND P0, PT, R2.reuse, R153, PT ;  /* 0x000000990200720c */ /* 0x040fe20003f04070 */
[----:B------:R-:W-:Y:S02]  /*83f0*/  IMAD R152, R2, R147, R154 ;  /* 0x0000009302987224 */ /* 0x000fe400078e029a */
[----:B------:R-:W-:Y:S02]  /*8400*/  @!P5 IMAD.IADD R150, R150, 0x1, -R2 ;  /* 0x000000019696d824 */ /* 0x000fe400078e0a02 */
[----:B------:R-:W-:-:S03]  /*8410*/  IMAD.HI.U32 R147, R3, R155, RZ ;  /* 0x0000009b03937227 */ /* 0x000fc600078e00ff */
[C---:B------:R-:W-:Y:S01]  /*8420*/  ISETP.GT.U32.AND P5, PT, R2.reuse, R150, PT ;  /* 0x000000960200720c */ /* 0x040fe20003fa4070 */
[--C-:B------:R-:W-:Y:S01]  /*8430*/  @!P6 IMAD.IADD R151, R151, 0x1, -R2.reuse ;  /* 0x000000019797e824 */ /* 0x100fe200078e0a02 */
[C---:B------:R-:W-:Y:S01]  /*8440*/  ISETP.GT.U32.AND P6, PT, R2.reuse, R152, PT ;  /* 0x000000980200720c */ /* 0x040fe20003fc4070 */
[----:B------:R-:W-:Y:S02]  /*8450*/  IMAD.MOV R147, RZ, RZ, -R147 ;  /* 0x000000ffff937224 */ /* 0x000fe400078e0a93 */
[----:B------:R-:W-:Y:S01]  /*8460*/  @!P0 IMAD.IADD R153, R153, 0x1, -R2 ;  /* 0x0000000199998824 */ /* 0x000fe200078e0a02 */
[----:B------:R-:W-:Y:S01]  /*8470*/  ISETP.GE.AND P0, PT, R159, RZ, PT ;  /* 0x000000ff9f00720c */ /* 0x000fe20003f06270 */
[----:B------:R-:W-:Y:S02]  /*8480*/  IMAD R155, R2, R147, R155 ;  /* 0x00000093029b7224 */ /* 0x000fe400078e029b */
[----:B------:R-:W-:Y:S02]  /*8490*/  IMAD.MOV.U32 R147, RZ, RZ, R149 ;  /* 0x000000ffff937224 */ /* 0x000fe400078e0095 */
[----:B------:R-:W-:-:S04]  /*84a0*/  IMAD.HI.U32 R154, R3, R156, RZ ;  /* 0x0000009c039a7227 */ /* 0x000fc800078e00ff */
[----:B------:R-:W-:Y:S01]  /*84b0*/  @!P4 IMAD.MOV R147, RZ, RZ, -R147 ;  /* 0x000000ffff93c224 */ /* 0x000fe200078e0a93 */
[----:B------:R-:W-:Y:S01]  /*84c0*/  ISETP.GT.U32.AND P4, PT, R2, R153, PT ;  /* 0x000000990200720c */ /* 0x000fe20003f84070 */
[--C-:B------:R-:W-:Y:S01]  /*84d0*/  @!P6 IMAD.IADD R152, R152, 0x1, -R2.reuse ;  /* 0x000000019898e824 */ /* 0x100fe200078e0a02 */
[----:B------:R-:W-:Y:S01]  /*84e0*/  ISETP.GT.U32.AND P6, PT, R2, R155, PT ;  /* 0x0000009b0200720c */ /* 0x000fe20003fc4070 */
[----:B------:R-:W-:Y:S01]  /*84f0*/  @!P5 IMAD.IADD R150, R150, 0x1, -R2 ;  /* 0x000000019696d824 */ /* 0x000fe200078e0a02 */
[----:B------:R-:W-:Y:S01]  /*8500*/  ISETP.GE.AND P5, PT, R158, RZ, PT ;  /* 0x000000ff9e00720c */ /* 0x000fe20003fa6270 */
[----:B------:R-:W-:Y:S01]  /*8510*/  IMAD.MOV R157, RZ, RZ, -R154 ;  /* 0x000000ffff9d7224 */ /* 0x000fe200078e0a9a */
[----:B------:R-:W-:Y:S01]  /*8520*/  IABS R158, R162 ;  /* 0x000000a2009e7213 */ /* 0x000fe20000000000 */
[----:B------:R-:W-:Y:S02]  /*8530*/  IMAD.MOV.U32 R149, RZ, RZ, R151 ;  /* 0x000000ffff957224 */ /* 0x000fe400078e0097 */
[----:B------:R-:W-:Y:S01]  /*8540*/  IMAD R154, R2, R157, R156 ;  /* 0x0000009d029a7224 */ /* 0x000fe200078e029c */
[----:B------:R-:W-:Y:S01]  /*8550*/  LOP3.LUT R157, R242, 0x148, RZ, 0xfc, !PT ;  /* 0x00000148f29d7812 */ /* 0x000fe200078efcff */
[----:B------:R-:W-:-:S03]  /*8560*/  IMAD.HI.U32 R151, R3, R158, RZ ;  /* 0x0000009e03977227 */ /* 0x000fc600078e00ff */
[----:B------:R-:W-:Y:S01]  /*8570*/  IABS R156, R157 ;  /* 0x0000009d009c7213 */ /* 0x000fe20000000000 */
[----:B------:R-:W-:Y:S02]  /*8580*/  IMAD.MOV R151, RZ, RZ, -R151 ;  /* 0x000000ffff977224 */ /* 0x000fe400078e0a97 */
[----:B------:R-:W-:Y:S01]  /*8590*/  @!P3 IMAD.MOV R148, RZ, RZ, -R148 ;  /* 0x000000ffff94b224 */ /* 0x000fe200078e0a94 */
[C---:B------:R-:W-:Y:S01]  /*85a0*/  ISETP.GT.U32.AND P3, PT, R2.reuse, R152, PT ;  /* 0x000000980200720c */ /* 0x040fe20003f64070 */
[--C-:B------:R-:W-:Y:S01]  /*85b0*/  @!P4 IMAD.IADD R153, R153, 0x1, -R2.reuse ;  /* 0x000000019999c824 */ /* 0x100fe200078e0a02 */
[C---:B------:R-:W-:Y:S01]  /*85c0*/  ISETP.GT.U32.AND P4, PT, R2.reuse, R154, PT ;  /* 0x0000009a0200720c */ /* 0x040fe20003f84070 */
[----:B------:R-:W-:Y:S01]  /*85d0*/  @!P6 IMAD.IADD R155, R155, 0x1, -R2 ;  /* 0x000000019b9be824 */ /* 0x000fe200078e0a02 */
[----:B------:R-:W-:Y:S01]  /*85e0*/  ISETP.GE.AND P6, PT, R157, RZ, PT ;  /* 0x000000ff9d00720c */ /* 0x000fe20003fc6270 */
[----:B------:R-:W-:Y:S02]  /*85f0*/  IMAD R157, R2, R151, R158 ;  /* 0x00000097029d7224 */ /* 0x000fe400078e029e */
[----:B------:R-:W-:-:S02]  /*8600*/  IMAD.MOV.U32 R151, RZ, RZ, R153 ;  /* 0x000000ffff977224 */ /* 0x000fc400078e0099 */
[----:B------:R-:W-:-:S04]  /*8610*/  IMAD.HI.U32 R153, R3, R156, RZ ;  /* 0x0000009c03997227 */ /* 0x000fc800078e00ff */
[----:B------:R-:W-:Y:S01]  /*8620*/  @!P5 IMAD.MOV R151, RZ, RZ, -R151 ;  /* 0x000000ffff97d224 */ /* 0x000fe200078e0a97 */
[----:B------:R-:W-:Y:S01]  /*8630*/  ISETP.GT.U32.AND P5, PT, R2, R155, PT ;  /* 0x0000009b0200720c */ /* 0x000fe20003fa4070 */
[----:B------:R-:W-:Y:S01]  /*8640*/  @!P3 IMAD.IADD R152, R152, 0x1, -R2 ;  /* 0x000000019898b824 */ /* 0x000fe200078e0a02 */
[----:B------:R-:W-:Y:S01]  /*8650*/  ISETP.GE.AND P3, PT, R162, RZ, PT ;  /* 0x000000ffa200720c */ /* 0x000fe20003f66270 */
[----:B------:R-:W-:Y:S01]  /*8660*/  IMAD.MOV R153, RZ, RZ, -R153 ;  /* 0x000000ffff997224 */ /* 0x000fe200078e0a99 */
[----:B------:R-:W-:Y:S01]  /*8670*/  IABS R162, R167 ;  /* 0x000000a700a27213 */ /* 0x000fe20000000000 */
[----:B------:R-:W-:Y:S01]  /*8680*/  @!P0 IMAD.MOV R152, RZ, RZ, -R152 ;  /* 0x000000ffff988224 */ /* 0x000fe200078e0a98 */
[C---:B------:R-:W-:Y:S01]  /*8690*/  ISETP.GT.U32.AND P0, PT, R2.reuse, R157, PT ;  /* 0x0000009d0200720c */ /* 0x040fe20003f04070 */
[----:B------:R-:W-:Y:S02]  /*86a0*/  IMAD R156, R2, R153, R156 ;  /* 0x00000099029c7224 */ /* 0x000fe400078e029c */
[----:B------:R-:W-:Y:S01]  /*86b0*/  @!P1 IMAD.MOV R149, RZ, RZ, -R149 ;  /* 0x000000ffff959224 */ /* 0x000fe200078e0a95 */
[----:B------:R-:W-:Y:S01]  /*86c0*/  ISETP.GE.AND P1, PT, R160, RZ, PT ;  /* 0x000000ffa000720c */ /* 0x000fe20003f26270 */
[--C-:B------:R-:W-:Y:S01]  /*86d0*/  @!P4 IMAD.IADD R154, R154, 0x1, -R2.reuse ;  /* 0x000000019a9ac824 */ /* 0x100fe200078e0a02 */
[----:B------:R-:W-:Y:S01]  /*86e0*/  LOP3.LUT R160, R242, 0x14a, RZ, 0xfc, !PT ;  /* 0x0000014af2a07812 */ /* 0x000fe200078efcff */
[----:B------:R-:W-:Y:S01]  /*86f0*/  @!P5 IMAD.IADD R155, R155, 0x1, -R2 ;  /* 0x000000019b9bd824 */ /* 0x000fe200078e0a02 */
[----:B------:R-:W-:Y:S01]  /*8700*/  ISETP.GT.U32.AND P5, PT, R2, R156, PT ;  /* 0x0000009c0200720c */ /* 0x000fe20003fa4070 */
[----:B------:R-:W-:Y:S01]  /*8710*/  @!P2 IMAD.MOV R150, RZ, RZ, -R150 ;  /* 0x000000ffff96a224 */ /* 0x000fe200078e0a96 */
[----:B------:R-:W-:-:S02]  /*8720*/  IABS R159, R160 ;  /* 0x000000a0009f7213 */ /* 0x000fc40000000000 */
[----:B------:R-:W-:Y:S01]  /*8730*/  ISETP.GT.U32.AND P4, PT, R2, R154, PT ;  /* 0x0000009a0200720c */ /* 0x000fe20003f84070 */
[--C-:B------:R-:W-:Y:S01]  /*8740*/  @!P0 IMAD.IADD R157, R157, 0x1, -R2.reuse ;  /* 0x000000019d9d8824 */ /* 0x100fe200078e0a02 */
[----:B------:R-:W-:Y:S01]  /*8750*/  ISETP.GE.AND P2, PT, R161, RZ, PT ;  /* 0x000000ffa100720c */ /* 0x000fe20003f46270 */
[----:B------:R-:W-:Y:S01]  /*8760*/  IMAD.HI.U32 R153, R3, R159, RZ ;  /* 0x0000009f03997227 */ /* 0x000fe200078e00ff */
[----:B------:R-:W-:Y:S02]  /*8770*/  IABS R161, R163 ;  /* 0x000000a300a17213 */ /* 0x000fe40000000000 */
[----:B------:R-:W-:Y:S01]  /*8780*/  ISETP.GE.AND P0, PT, R163, RZ, PT ;  /* 0x000000ffa300720c */ /* 0x000fe20003f06270 */
[----:B------:R-:W-:Y:S02]  /*8790*/  IMAD.MOV R153, RZ, RZ, -R153 ;  /* 0x000000ffff997224 */ /* 0x000fe400078e0a99 */
[----:B------:R-:W-:Y:S01]  /*87a0*/  @!P5 IMAD.IADD R156, R156, 0x1, -R2 ;  /* 0x000000019c9cd824 */ /* 0x000fe200078e0a02 */
[----:B------:R-:W-:Y:S01]  /*87b0*/  ISETP.GT.U32.AND P5, PT, R2, R157, PT ;  /* 0x0000009d0200720c */ /* 0x000fe20003fa4070 */
[----:B------:R-:W-:-:S04]  /*87c0*/  IMAD.HI.U32 R158, R3, R161, RZ ;  /* 0x000000a1039e7227 */ /* 0x000fc800078e00ff */
[----:B------:R-:W-:Y:S01]  /*87d0*/  @!P4 IMAD.IADD R154, R154, 0x1, -R2 ;  /* 0x000000019a9ac824 */ /* 0x000fe200078e0a02 */
[----:B------:R-:W-:Y:S01]  /*87e0*/  ISETP.GE.AND P4, PT, R160, RZ, PT ;  /* 0x000000ffa000720c */ /* 0x000fe20003f86270 */
[----:B------:R-:W-:Y:S02]  /*87f0*/  IMAD.MOV R158, RZ, RZ, -R158 ;  /* 0x000000ffff9e7224 */ /* 0x000fe400078e0a9e */
[----:B------:R-:W-:Y:S02]  /*8800*/  IMAD R159, R2, R153, R159 ;  /* 0x00000099029f7224 */ /* 0x000fe400078e029f */
[----:B------:R-:W-:-:S04]  /*8810*/  IMAD.HI.U32 R160, R3, R162, RZ ;  /* 0x000000a203a07227 */ /* 0x000fc800078e00ff */
[C---:B------:R-:W-:Y:S02]  /*8820*/  IMAD R158, R2.reuse, R158, R161 ;  /* 0x0000009e029e7224 */ /* 0x040fe400078e02a1 */
[----:B------:R-:W-:Y:S01]  /*8830*/  @!P2 IMAD.MOV R154, RZ, RZ, -R154 ;  /* 0x000000ffff9aa224 */ /* 0x000fe200078e0a9a */
[C---:B------:R-:W-:Y:S01]  /*8840*/  ISETP.GT.U32.AND P2, PT, R2.reuse, R159, PT ;  /* 0x0000009f0200720c */ /* 0x040fe20003f44070 */
[----:B------:R-:W-:Y:S02]  /*8850*/  IMAD.MOV.U32 R153, RZ, RZ, R155 ;  /* 0x000000ffff997224 */ /* 0x000fe400078e009b */
[----:B------:R-:W-:Y:S02]  /*8860*/  IMAD.MOV R155, RZ, RZ, -R160 ;  /* 0x000000ffff9b7224 */ /* 0x000fe400078e0aa0 */
[----:B------:R-:W-:Y:S01]  /*8870*/  @!P5 IMAD.IADD R157, R157, 0x1, -R2 ;  /* 0x000000019d9dd824 */ /* 0x000fe200078e0a02 */
[C---:B------:R-:W-:Y:S01]  /*8880*/  ISETP.GT.U32.AND P5, PT, R2.reuse, R158, PT ;  /* 0x0000009e0200720c */ /* 0x040fe20003fa4070 */
[C---:B------:R-:W-:Y:S01]  /*8890*/  IMAD R161, R2.reuse, R155, R162 ;  /* 0x0000009b02a17224 */ /* 0x040fe200078e02a2 */
[----:B------:R-:W-:Y:S01]  /*88a0*/  IABS R162, R168 ;  /* 0x000000a800a27213 */ /* 0x000fe20000000000 */
[----:B------:R-:W-:Y:S01]  /*88b0*/  @!P1 IMAD.MOV R153, RZ, RZ, -R153 ;  /* 0x000000ffff999224 */ /* 0x000fe200078e0a99 */
[----:B------:R-:W-:Y:S01]  /*88c0*/  ISETP.GT.U32.AND P1, PT, R2, R156, PT ;  /* 0x0000009c0200720c */ /* 0x000fe20003f24070 */
[----:B------:R-:W-:-:S04]  /*88d0*/  IMAD.HI.U32 R160, R3, R164, RZ ;  /* 0x000000a403a07227 */ /* 0x000fc800078e00ff */
[----:B------:R-:W-:-:S04]  /*88e0*/  IMAD.HI.U32 R155, R3, R162, RZ ;  /* 0x000000a2039b7227 */ /* 0x000fc800078e00ff */
[--C-:B------:R-:W-:Y:S01]  /*88f0*/  @!P2 IMAD.IADD R159, R159, 0x1, -R2.reuse ;  /* 0x000000019f9fa824 */ /* 0x100fe200078e0a02 */
[----:B------:R-:W-:Y:S01]  /*8900*/  ISETP.GE.AND P2, PT, R167, RZ, PT ;  /* 0x000000ffa700720c */ /* 0x000fe20003f46270 */
[----:B------:R-:W-:Y:S02]  /*8910*/  IMAD.MOV R163, RZ, RZ, -R155 ;  /* 0x000000ffffa37224 */ /* 0x000fe400078e0a9b */
[--C-:B------:R-:W-:Y:S01]  /*8920*/  @!P5 IMAD.IADD R158, R158, 0x1, -R2.reuse ;  /* 0x000000019e9ed824 */ /* 0x100fe200078e0a02 */
[----:B------:R-:W-:Y:S01]  /*8930*/  ISETP.GT.U32.AND P5, PT, R2, R159, PT ;  /* 0x0000009f0200720c */ /* 0x000fe20003fa4070 */
[----:B------:R-:W-:Y:S02]  /*8940*/  IMAD.MOV.U32 R155, RZ, RZ, R157 ;  /* 0x000000ffff9b7224 */ /* 0x000fe400078e009d */
[----:B------:R-:W-:Y:S01]  /*8950*/  @!P1 IMAD.IADD R156, R156, 0x1, -R2 ;  /* 0x000000019c9c9824 */ /* 0x000fe200078e0a02 */
[C---:B------:R-:W-:Y:S01]  /*8960*/  ISETP.GT.U32.AND P1, PT, R2.reuse, R161, PT ;  /* 0x000000a10200720c */ /* 0x040fe20003f24070 */
[----:B------:R-:W-:Y:S01]  /*8970*/  @!P3 IMAD.MOV R155, RZ, RZ, -R155 ;  /* 0x000000ffff9bb224 */ /* 0x000fe200078e0a9b */
[----:B------:R-:W-:Y:S01]  /*8980*/  ISETP.GT.U32.AND P3, PT, R2, R158, PT ;  /* 0x0000009e0200720c */ /* 0x000fe20003f64070 */
[----:B------:R-:W-:-:S02]  /*8990*/  IMAD.MOV R157, RZ, RZ, -R160 ;  /* 0x000000ffff9d7224 */ /* 0x000fc400078e0aa0 */
[C---:B------:R-:W-:Y:S02]  /*89a0*/  IMAD R160, R2.reuse, R163, R162 ;  /* 0x000000a302a07224 */ /* 0x040fe400078e02a2 */
[C---:B------:R-:W-:Y:S02]  /*89b0*/  IMAD R163, R2.reuse, R157, R164 ;  /* 0x0000009d02a37224 */ /* 0x040fe400078e02a4 */
[----:B------:R-:W-:Y:S01]  /*89c0*/  @!P5 IMAD.IADD R159, R159, 0x1, -R2 ;  /* 0x000000019f9fd824 */ /* 0x000fe200078e0a02 */
[----:B------:R-:W-:Y:S01]  /*89d0*/  ISETP.GT.U32.AND P5, PT, R2, R160, PT ;  /* 0x000000a00200720c */ /* 0x000fe20003fa4070 */
[----:B------:R-:W-:-:S04]  /*89e0*/  IMAD.HI.U32 R157, R3, R165, RZ ;  /* 0x000000a5039d7227 */ /* 0x000fc800078e00ff */
[----:B------:R-:W-:Y:S01]  /*89f0*/  @!P3 IMAD.IADD R158, R158, 0x1, -R2 ;  /* 0x000000019e9eb824 */ /* 0x000fe200078e0a02 */
[----:B------:R-:W-:Y:S01]  /*8a00*/  ISETP.GT.U32.AND P3, PT, R2, R163, PT ;  /* 0x000000a30200720c */ /* 0x000fe20003f64070 */
[----:B------:R-:W-:-:S04]  /*8a10*/  IMAD.HI.U32 R162, R3, R166, RZ ;  /* 0x000000a603a27227 */ /* 0x000fc800078e00ff */
[----:B------:R-:W-:Y:S02]  /*8a20*/  @!P1 IMAD.IADD R161, R161, 0x1, -R2 ;  /* 0x00000001a1a19824 */ /* 0x000fe400078e0a02 */
[----:B------:R-:W-:Y:S02]  /*8a30*/  IMAD.MOV R157, RZ, RZ, -R157 ;  /* 0x000000ffff9d7224 */ /* 0x000fe400078e0a9d */
[----:B------:R-:W-:Y:S01]  /*8a40*/  IMAD.MOV R167, RZ, RZ, -R162 ;  /* 0x000000ffffa77224 */ /* 0x000fe200078e0aa2 */
[C---:B------:R-:W-:Y:S01]  /*8a50*/  ISETP.GT.U32.AND P1, PT, R2.reuse, R161, PT ;  /* 0x000000a10200720c */ /* 0x040fe20003f24070 */
[----:B------:R-:W-:Y:S02]  /*8a60*/  IMAD R162, R2, R157, R165 ;  /* 0x0000009d02a27224 */ /* 0x000fe400078e02a5 */
[----:B------:R-:W-:Y:S01]  /*8a70*/  @!P6 IMAD.MOV R156, RZ, RZ, -R156 ;  /* 0x000000ffff9ce224 */ /* 0x000fe200078e0a9c */
[----:B------:R-:W-:Y:S01]  /*8a80*/  ISETP.GE.AND P6, PT, R168, RZ, PT ;  /* 0x000000ffa800720c */ /* 0x000fe20003fc6270 */
[----:B------:R-:W-:Y:S01]  /*8a90*/  IMAD R165, R2, R167, R166 ;  /* 0x000000a702a57224 */ /* 0x000fe200078e02a6 */
[----:B------:R-:W-:Y:S01]  /*8aa0*/  LOP3.LUT R168, R242, 0x158, RZ, 0xfc, !PT ;  /* 0x00000158f2a87812 */ /* 0x000fe200078efcff */
[--C-:B------:R-:W-:Y:S01]  /*8ab0*/  @!P5 IMAD.IADD R160, R160, 0x1, -R2.reuse ;  /* 0x00000001a0a0d824 */ /* 0x100fe200078e0a02 */
[C---:B------:R-:W-:Y:S01]  /*8ac0*/  ISETP.GT.U32.AND P5, PT, R2.reuse, R162, PT ;  /* 0x000000a20200720c */ /* 0x040fe20003fa4070 */
[----:B------:R-:W-:Y:S01]  /*8ad0*/  @!P3 IMAD.IADD R163, R163, 0x1, -R2 ;  /* 0x00000001a3a3b824 */ /* 0x000fe200078e0a02 */
[----:B------:R-:W-:Y:S01]  /*8ae0*/  IABS R164, R168 ;  /* 0x000000a800a47213 */ /* 0x000fe20000000000 */
[----:B------:R-:W-:Y:S01]  /*8af0*/  @!P0 IMAD.MOV R158, RZ, RZ, -R158 ;  /* 0x000000ffff9e8224 */ /* 0x000fe200078e0a9e */
[C---:B------:R-:W-:Y:S01]  /*8b00*/  ISETP.GT.U32.AND P3, PT, R2.reuse, R160, PT ;  /* 0x000000a00200720c */ /* 0x040fe20003f64070 */
[----:B------:R-:W-:Y:S01]  /*8b10*/  IMAD.MOV.U32 R157, RZ, RZ, R159 ;  /* 0x000000ffff9d7224 */ /* 0x000fe200078e009f */
[----:B------:R-:W-:Y:S01]  /*8b20*/  ISETP.GT.U32.AND P0, PT, R2, R165, PT ;  /* 0x000000a50200720c */ /* 0x000fe20003f04070 */
[----:B------:R-:W-:-:S04]  /*8b30*/  IMAD.HI.U32 R159, R3, R164, RZ ;  /* 0x000000a4039f7227 */ /* 0x000fc800078e00ff */
[----:B------:R-:W-:Y:S01]  /*8b40*/  @!P4 IMAD.MOV R157, RZ, RZ, -R157 ;  /* 0x000000ffff9dc224 */ /* 0x000fe200078e0a9d */
[----:B------:R-:W-:Y:S01]  /*8b50*/  ISETP.GT.U32.AND P4, PT, R2, R163, PT ;  /* 0x000000a30200720c */ /* 0x000fe20003f84070 */
[--C-:B------:R-:W-:Y:S01]  /*8b60*/  @!P1 IMAD.IADD R161, R161, 0x1, -R2.reuse ;  /* 0x00000001a1a19824 */ /* 0x100fe200078e0a02 */
[----:B------:R-:W-:Y:S01]  /*8b70*/  ISETP.GE.AND P1, PT, R169, RZ, PT ;  /* 0x000000ffa900720c */ /* 0x000fe20003f26270 */
[----:B------:R-:W-:Y:S01]  /*8b80*/  IMAD.MOV R167, RZ, RZ, -R159 ;  /* 0x000000ffffa77224 */ /* 0x000fe200078e0a9f */
[----:B------:R-:W-:Y:S01]  /*8b90*/  LOP3.LUT R169, R242, 0x15a, RZ, 0xfc, !PT ;  /* 0x0000015af2a97812 */ /* 0x000fe200078efcff */
[--C-:B------:R-:W-:Y:S01]  /*8ba0*/  @!P3 IMAD.IADD R160, R160, 0x1, -R2.reuse ;  /* 0x00000001a0a0b824 */ /* 0x100fe200078e0a02 */
[----:B------:R-:W-:Y:S01]  /*8bb0*/  ISETP.GE.AND P3, PT, R171, RZ, PT ;  /* 0x000000ffab00720c */ /* 0x000fe20003f66270 */
[----:B------:R-:W-:Y:S01]  /*8bc0*/  @!P0 IMAD.IADD R165, R165, 0x1, -R2 ;  /* 0x00000001a5a58824 */ /* 0x000fe200078e0a02 */
[----:B------:R-:W-:Y:S01]  /*8bd0*/  IABS R166, R169 ;  /* 0x000000a900a67213 */ /* 0x000fe20000000000 */
[----:B------:R-:W-:Y:S01]  /*8be0*/  IMAD R164, R2, R167, R164 ;  /* 0x000000a702a47224 */ /* 0x000fe200078e02a4 */
[----:B------:R-:W-:Y:S01]  /*8bf0*/  ISETP.GE.AND P0, PT, R168, RZ, PT ;  /* 0x000000ffa800720c */ /* 0x000fe20003f06270 */
[----:B------:R-:W-:Y:S01]  /*8c00*/  @!P6 IMAD.MOV R160, RZ, RZ, -R160 ;  /* 0x000000ffffa0e224 */ /* 0x000fe200078e0aa0 */
[----:B------:R-:W-:Y:S01]  /*8c10*/  ISETP.GT.U32.AND P6, PT, R2, R165, PT ;  /* 0x000000a50200720c */ /* 0x000fe20003fc4070 */
[----:B------:R-:W-:Y:S01]  /*8c20*/  IMAD.MOV.U32 R159, RZ, RZ, R161 ;  /* 0x000000ffff9f7224 */ /* 0x000fe200078e00a1 */
[----:B------:R-:W-:Y:S01]  /*8c30*/  LOP3.LUT R171, R242, 0x162, RZ, 0xfc, !PT ;  /* 0x00000162f2ab7812 */ /* 0x000fe200078efcff */
[----:B------:R-:W-:Y:S01]  /*8c40*/  @!P4 IMAD.IADD R163, R163, 0x1, -R2 ;  /* 0x00000001a3a3c824 */ /* 0x000fe200078e0a02 */
[----:B------:R-:W-:Y:S01]  /*8c50*/  ISETP.GT.U32.AND P4, PT, R2, R164, PT ;  /* 0x000000a40200720c */ /* 0x000fe20003f84070 */
[----:B------:R-:W-:Y:S01]  /*8c60*/  IMAD.HI.U32 R161, R3, R166, RZ ;  /* 0x000000a603a17227 */ /* 0x000fe200078e00ff */
[----:B------:R-:W-:-:S02]  /*8c70*/  LOP3.LUT R168, R242, 0x15e, RZ, 0xfc, !PT ;  /* 0x0000015ef2a87812 */ /* 0x000fc400078efcff */
[----:B------:R-:W-:Y:S01]  /*8c80*/  IABS R172, R171 ;  /* 0x000000ab00ac7213 */ /* 0x000fe20000000000 */
[----:B------:R-:W-:Y:S01]  /*8c90*/  @!P5 IMAD.IADD R162, R162, 0x1, -R2 ;  /* 0x00000001a2a2d824 */ /* 0x000fe200078e0a02 */
[----:B------:R-:W-:Y:S01]  /*8ca0*/  ISETP.GE.AND P5, PT, R170, RZ, PT ;  /* 0x000000ffaa00720c */ /* 0x000fe20003fa6270 */
[----:B------:R-:W-:Y:S01]  /*8cb0*/  IMAD.MOV R161, RZ, RZ, -R161 ;  /* 0x000000ffffa17224 */ /* 0x000fe200078e0aa1 */
[----:B------:R-:W-:Y:S01]  /*8cc0*/  IABS R170, R168 ;  /* 0x000000a800aa7213 */ /* 0x000fe20000000000 */
[----:B------:R-:W-:Y:S01]  /*8cd0*/  @!P2 IMAD.MOV R159, RZ, RZ, -R159 ;  /* 0x000000ffff9fa224 */ /* 0x000fe200078e0a9f */
[C---:B------:R-:W-:Y:S01]  /*8ce0*/  ISETP.GT.U32.AND P2, PT, R2.reuse, R162, PT ;  /* 0x000000a20200720c */ /* 0x040fe20003f44070 */
[----:B------:R-:W-:Y:S01]  /*8cf0*/  IMAD R167, R2, R161, R166 ;  /* 0x000000a102a77224 */ /* 0x000fe200078e02a6 */
[----:B------:R-:W-:Y:S01]  /*8d00*/  LOP3.LUT R166, R242, 0x15c, RZ, 0xfc, !PT ;  /* 0x0000015cf2a67812 */ /* 0x000fe200078efcff */
[--C-:B------:R-:W-:Y:S02]  /*8d10*/  @!P6 IMAD.IADD R165, R165, 0x1, -R2.reuse ;  /* 0x00000001a5a5e824 */ /* 0x100fe400078e0a02 */
[----:B------:R-:W-:Y:S01]  /*8d20*/  IMAD.MOV.U32 R161, RZ, RZ, R163 ;  /* 0x000000ffffa17224 */ /* 0x000fe200078e00a3 */
[----:B------:R-:W-:Y:S01]  /*8d30*/  ISETP.GT.U32.AND P6, PT, R2, R167, PT ;  /* 0x000000a70200720c */ /* 0x000fe20003fc4070 */
[--C-:B------:R-:W-:Y:S01]  /*8d40*/  @!P4 IMAD.IADD R164, R164, 0x1, -R2.reuse ;  /* 0x00000001a4a4c824 */ /* 0x100fe200078e0a02 */
[----:B------:R-:W-:Y:S01]  /*8d50*/  ISETP.GE.AND P4, PT, R166, RZ, PT ;  /* 0x000000ffa600720c */ /* 0x000fe20003f86270 */
[----:B------:R-:W-:Y:S01]  /*8d60*/  @!P1 IMAD.MOV R161, RZ, RZ, -R161 ;  /* 0x000000ffffa19224 */ /* 0x000fe200078e0aa1 */
[----:B------:R-:W-:Y:S01]  /*8d70*/  IABS R166, R166 ;  /* 0x000000a600a67213 */ /* 0x000fe20000000000 */
[----:B------:R-:W-:Y:S01]  /*8d80*/  IMAD.MOV.U32 R163, RZ, RZ, R165 ;  /* 0x000000ffffa37224 */ /* 0x000fe200078e00a5 */
[----:B------:R-:W-:Y:S01]  /*8d90*/  ISETP.GT.U32.AND P1, PT, R2, R164, PT ;  /* 0x000000a40200720c */ /* 0x000fe20003f24070 */
[----:B------:R-:W-:Y:S01]  /*8da0*/  @!P2 IMAD.IADD R162, R162, 0x1, -R2 ;  /* 0x00000001a2a2a824 */ /* 0x000fe200078e0a02 */
[----:B------:R-:W-:Y:S01]  /*8db0*/  ISETP.GE.AND P2, PT, R169, RZ, PT ;  /* 0x000000ffa900720c */ /* 0x000fe20003f46270 */
[----:B------:R-:W-:Y:S01]  /*8dc0*/  @!P3 IMAD.MOV R163, RZ, RZ, -R163 ;  /* 0x000000ffffa3b224 */ /* 0x000fe200078e0aa3 */
[----:B------:R-:W-:Y:S01]  /*8dd0*/  LOP3.LUT R169, R242, 0x160, RZ, 0xfc, !PT ;  /* 0x00000160f2a97812 */ /* 0x000fe200078efcff */
[----:B------:R-:W-:-:S03]  /*8de0*/  IMAD.HI.U32 R165, R3, R166, RZ ;  /* 0x000000a603a57227 */ /* 0x000fc600078e00ff */
[----:B------:R-:W-:Y:S01]  /*8df0*/  ISETP.GE.AND P3, PT, R169, RZ, PT ;  /* 0x000000ffa900720c */ /* 0x000fe20003f66270 */
[----:B------:R-:W-:Y:S01]  /*8e00*/  @!P6 IMAD.IADD R167, R167, 0x1, -R2 ;  /* 0x00000001a7a7e824 */ /* 0x000fe200078e0a02 */
[----:B------:R-:W-:Y:S01]  /*8e10*/  IABS R169, R169 ;  /* 0x000000a900a97213 */ /* 0x000fe20000000000 */
[----:B------:R-:W-:Y:S01]  /*8e20*/  @!P5 IMAD.MOV R162, RZ, RZ, -R162 ;  /* 0x000000ffffa2d224 */ /* 0x000fe200078e0aa2 */
[----:B------:R-:W-:Y:S01]  /*8e30*/  ISETP.GE.AND P5, PT, R168, RZ, PT ;  /* 0x000000ffa800720c */ /* 0x000fe20003fa6270 */
[----:B------:R-:W-:Y:S01]  /*8e40*/  @!P1 IMAD.IADD R164, R164, 0x1, -R2 ;  /* 0x00000001a4a49824 */ /* 0x000fe200078e0a02 */
[----:B------:R-:W-:Y:S02]  /*8e50*/  ISETP.GT.U32.AND P6, PT, R2, R167, PT ;  /* 0x000000a70200720c */ /* 0x000fe40003fc4070 */
[----:B------:R-:W-:Y:S01]  /*8e60*/  ISETP.GE.AND P1, PT, R171, RZ, PT ;  /* 0x000000ffab00720c */ /* 0x000fe20003f26270 */
[----:B------:R-:W-:Y:S02]  /*8e70*/  IMAD.MOV.U32 R171, RZ, RZ, R169 ;  /* 0x000000ffffab7224 */ /* 0x000fe400078e00a9 */
[----:B------:R-:W-:-:S02]  /*8e80*/  IMAD.MOV R169, RZ, RZ, -R165 ;  /* 0x000000ffffa97224 */ /* 0x000fc400078e0aa5 */
[----:B------:R-:W-:-:S04]  /*8e90*/  IMAD.HI.U32 R165, R3, R170, RZ ;  /* 0x000000aa03a57227 */ /* 0x000fc800078e00ff */
[----:B------:R-:W-:Y:S02]  /*8ea0*/  IMAD R166, R2, R169, R166 ;  /* 0x000000a902a67224 */ /* 0x000fe400078e02a6 */
[----:B------:R-:W-:-:S04]  /*8eb0*/  IMAD.HI.U32 R168, R3, R171, RZ ;  /* 0x000000ab03a87227 */ /* 0x000fc800078e00ff */
[----:B------:R-:W-:Y:S02]  /*8ec0*/  IMAD.MOV R169, RZ, RZ, -R165 ;  /* 0x000000ffffa97224 */ /* 0x000fe400078e0aa5 */
[----:B------:R-:W-:Y:S01]  /*8ed0*/  @!P0 IMAD.MOV R164, RZ, RZ, -R164 ;  /* 0x000000ffffa48224 */ /* 0x000fe200078e0aa4 */
[----:B------:R-:W-:Y:S01]  /*8ee0*/  ISETP.GT.U32.AND P0, PT, R2, R166, PT ;  /* 0x000000a60200720c */ /* 0x000fe20003f04070 */
[----:B------:R-:W-:-:S04]  /*8ef0*/  IMAD.HI.U32 R165, R3, R172, RZ ;  /* 0x000000ac03a57227 */ /* 0x000fc800078e00ff */
[----:B------:R-:W-:Y:S02]  /*8f00*/  IMAD.MOV R168, RZ, RZ, -R168 ;  /* 0x000000ffffa87224 */ /* 0x000fe400078e0aa8 */
[--C-:B------:R-:W-:Y:S02]  /*8f10*/  @!P6 IMAD.IADD R167, R167, 0x1, -R2.reuse ;  /* 0x00000001a7a7e824 */ /* 0x100fe400078e0a02 */
[----:B------:R-:W-:Y:S02]  /*8f20*/  IMAD.MOV R173, RZ, RZ, -R165 ;  /* 0x000000ffffad7224 */ /* 0x000fe400078e0aa5 */
[----:B------:R-:W-:Y:S02]  /*8f30*/  IMAD R168, R2, R168, R171 ;  /* 0x000000a802a87224 */ /* 0x000fe400078e02ab */
[----:B------:R-:W-:Y:S02]  /*8f40*/  IMAD.MOV.U32 R165, RZ, RZ, R167 ;  /* 0x000000ffffa57224 */ /* 0x000fe400078e00a7 */
[----:B------:R-:W-:-:S02]  /*8f50*/  @!P0 IMAD.IADD R166, R166, 0x1, -R2 ;  /* 0x00000001a6a68824 */ /* 0x000fc400078e0a02 */
[----:B------:R-:W-:Y:S01]  /*8f60*/  @!P2 IMAD.MOV R165, RZ, RZ, -R165 ;  /* 0x000000ffffa5a224 */ /* 0x000fe200078e0aa5 */
[C---:B------:R-:W-:Y:S01]  /*8f70*/  ISETP.GT.U32.AND P2, PT, R2.reuse, R168, PT ;  /* 0x000000a80200720c */ /* 0x040fe20003f44070 */
[C---:B------:R-:W-:Y:S01]  /*8f80*/  IMAD R169, R2.reuse, R169, R170 ;  /* 0x000000a902a97224 */ /* 0x040fe200078e02aa */
[C---:B------:R-:W-:Y:S01]  /*8f90*/  ISETP.GT.U32.AND P0, PT, R2.reuse, R166, PT ;  /* 0x000000a60200720c */ /* 0x040fe20003f04070 */
[C---:B------:R-:W-:Y:S01]  /*8fa0*/  IMAD R171, R2.reuse, R173, R172 ;  /* 0x000000ad02ab7224 */ /* 0x040fe200078e02ac */
[----:B------:R-:W-:Y:S02]  /*8fb0*/  IABS R173, R178 ;  /* 0x000000b200ad7213 */ /* 0x000fe40000000000 */
[----:B------:R-:W-:Y:S02]  /*8fc0*/  ISETP.GT.U32.AND P6, PT, R2, R169, PT ;  /* 0x000000a90200720c */ /* 0x000fe40003fc4070 */
[----:B------:R-:W-:Y:S01]  /*8fd0*/  IABS R172, R177 ;  /* 0x000000b100ac7213 */ /* 0x000fe20000000000 */
[----:B------:R-:W-:-:S04]  /*8fe0*/  IMAD.HI.U32 R170, R3, R173, RZ ;  /* 0x000000ad03aa7227 */ /* 0x000fc800078e00ff */
[--C-:B------:R-:W-:Y:S02]  /*8ff0*/  @!P2 IMAD.IADD R168, R168, 0x1, -R2.reuse ;  /* 0x00000001a8a8a824 */ /* 0x100fe400078e0a02 */
[----:B------:R-:W-:Y:S01]  /*9000*/  @!P0 IMAD.IADD R166, R166, 0x1, -R2 ;  /* 0x00000001a6a68824 */ /* 0x000fe200078e0a02 */
[C---:B------:R-:W-:Y:S01]  /*9010*/  ISETP.GT.U32.AND P0, PT, R2.reuse, R171, PT ;  /* 0x000000ab0200720c */ /* 0x040fe20003f04070 */
[----:B------:R-:W-:Y:S01]  /*9020*/  IMAD.MOV R174, RZ, RZ, -R170 ;  /* 0x000000ffffae7224 */ /* 0x000fe200078e0aaa */
[C---:B------:R-:W-:Y:S01]  /*9030*/  ISETP.GT.U32.AND P2, PT, R2.reuse, R168, PT ;  /* 0x000000a80200720c */ /* 0x040fe20003f44070 */
[----:B------:R-:W-:Y:S02]  /*9040*/  @!P6 IMAD.IADD R169, R169, 0x1, -R2 ;  /* 0x00000001a9a9e824 */ /* 0x000fe400078e0a02 */
[C---:B------:R-:W-:Y:S02]  /*9050*/  IMAD R173, R2.reuse, R174, R173 ;  /* 0x000000ae02ad7224 */ /* 0x040fe400078e02ad */
[----:B------:R-:W-:Y:S01]  /*9060*/  IMAD.HI.U32 R167, R3, R172, RZ ;  /* 0x000000ac03a77227 */ /* 0x000fe200078e00ff */
[----:B------:R-:W-:-:S03]  /*9070*/  ISETP.GT.U32.AND P6, PT, R2, R169, PT ;  /* 0x000000a90200720c */ /* 0x000fc60003fc4070 */
[----:B------:R-:W-:Y:S02]  /*9080*/  IMAD.MOV R167, RZ, RZ, -R167 ;  /* 0x000000ffffa77224 */ /* 0x000fe400078e0aa7 */
[--C-:B------:R-:W-:Y:S02]  /*9090*/  @!P0 IMAD.IADD R171, R171, 0x1, -R2.reuse ;  /* 0x00000001abab8824 */ /* 0x100fe400078e0a02 */
[----:B------:R-:W-:Y:S01]  /*90a0*/  @!P2 IMAD.IADD R168, R168, 0x1, -R2 ;  /* 0x00000001a8a8a824 */ /* 0x000fe200078e0a02 */
[C---:B------:R-:W-:Y:S01]  /*90b0*/  ISETP.GT.U32.AND P2, PT, R2.reuse, R173, PT ;  /* 0x000000ad0200720c */ /* 0x040fe20003f44070 */
[----:B------:R-:W-:Y:S01]  /*90c0*/  IMAD.MOV.U32 R174, RZ, RZ, R175 ;  /* 0x000000ffffae7224 */ /* 0x000fe200078e00af */
[C---:B------:R-:W-:Y:S01]  /*90d0*/  ISETP.GT.U32.AND P0, PT, R2.reuse, R171, PT ;  /* 0x000000ab0200720c */ /* 0x040fe20003f04070 */
[----:B------:R-:W-:Y:S02]  /*90e0*/  IMAD R170, R2, R167, R172 ;  /* 0x000000a702aa7224 */ /* 0x000fe400078e02ac */
[----:B------:R-:W-:-:S02]  /*90f0*/  IMAD.MOV.U32 R175, RZ, RZ, R176 ;  /* 0x000000ffffaf7224 */ /* 0x000fc400078e00b0 */
[----:B------:R-:W-:-:S04]  /*9100*/  IMAD.HI.U32 R167, R3, R174, RZ ;  /* 0x000000ae03a77227 */ /* 0x000fc800078e00ff */
[----:B------:R-:W-:-:S04]  /*9110*/  IMAD.HI.U32 R172, R3, R175, RZ ;  /* 0x000000af03ac7227 */ /* 0x000fc800078e00ff */
[----:B------:R-:W-:Y:S01]  /*9120*/  @!P4 IMAD.MOV R166, RZ, RZ, -R166 ;  /* 0x000000ffffa6c224 */ /* 0x000fe200078e0aa6 */
[----:B------:R-:W-:Y:S01]  /*9130*/  ISETP.GE.AND P4, PT, R177, RZ, PT ;  /* 0x000000ffb100720c */ /* 0x000fe20003f86270 */
[----:B------:R-:W-:Y:S01]  /*9140*/  IMAD.MOV R167, RZ, RZ, -R167 ;  /* 0x000000ffffa77224 */ /* 0x000fe200078e0aa7 */
[----:B------:R-:W-:Y:S01]  /*9150*/  IABS R177, R181 ;  /* 0x000000b500b17213 */ /* 0x000fe20000000000 */
[--C-:B------:R-:W-:Y:S02]  /*9160*/  @!P2 IMAD.IADD R173, R173, 0x1, -R2.reuse ;  /* 0x00000001adada824 */ /* 0x100fe400078e0a02 */
[----:B------:R-:W-:Y:S01]  /*9170*/  @!P6 IMAD.IADD R169, R169, 0x1, -R2 ;  /* 0x00000001a9a9e824 */ /* 0x000fe200078e0a02 */
[C---:B------:R-:W-:Y:S01]  /*9180*/  ISETP.GT.U32.AND P6, PT, R2.reuse, R170, PT ;  /* 0x000000aa0200720c */ /* 0x040fe20003fc4070 */
[----:B------:R-:W-:Y:S01]  /*9190*/  IMAD.MOV R176, RZ, RZ, -R172 ;  /* 0x000000ffffb07224 */ /* 0x000fe200078e0aac */
[C---:B------:R-:W-:Y:S01]  /*91a0*/  ISETP.GT.U32.AND P2, PT, R2.reuse, R173, PT ;  /* 0x000000ad0200720c */ /* 0x040fe20003f44070 */
[----:B------:R-:W-:-:S02]  /*91b0*/  IMAD R172, R2, R167, R174 ;  /* 0x000000a702ac7224 */ /* 0x000fc400078e02ae */
[----:B------:R-:W-:Y:S02]  /*91c0*/  IMAD.MOV.U32 R167, RZ, RZ, R169 ;  /* 0x000000ffffa77224 */ /* 0x000fe400078e00a9 */
[----:B------:R-:W-:-:S04]  /*91d0*/  IMAD.HI.U32 R169, R3, R177, RZ ;  /* 0x000000b103a97227 */ /* 0x000fc800078e00ff */
[--C-:B------:R-:W-:Y:S01]  /*91e0*/  @!P0 IMAD.IADD R171, R171, 0x1, -R2.reuse ;  /* 0x00000001abab8824 */ /* 0x100fe200078e0a02 */
[C---:B------:R-:W-:Y:S01]  /*91f0*/  ISETP.GT.U32.AND P0, PT, R2.reuse, R172, PT ;  /* 0x000000ac0200720c */ /* 0x040fe20003f04070 */
[----:B------:R-:W-:Y:S02]  /*9200*/  IMAD.MOV R174, RZ, RZ, -R169 ;  /* 0x000000ffffae7224 */ /* 0x000fe400078e0aa9 */
[C---:B------:R-:W-:Y:S02]  /*9210*/  IMAD R175, R2.reuse, R176, R175 ;  /* 0x000000b002af7224 */ /* 0x040fe400078e02af */
[----:B------:R-:W-:Y:S02]  /*9220*/  IMAD.MOV.U32 R169, RZ, RZ, R171 ;  /* 0x000000ffffa97224 */ /* 0x000fe400078e00ab */
[C---:B------:R-:W-:Y:S01]  /*9230*/  IMAD R174, R2.reuse, R174, R177 ;  /* 0x000000ae02ae7224 */ /* 0x040fe200078e02b1 */
[----:B------:R-:W-:Y:S01]  /*9240*/  IABS R177, R182 ;  /* 0x000000b600b17213 */ /* 0x000fe20000000000 */
[----:B------:R-:W-:Y:S01]  /*9250*/  @!P1 IMAD.MOV R169, RZ, RZ, -R169 ;  /* 0x000000ffffa99224 */ /* 0x000fe200078e0aa9 */
[C---:B------:R-:W-:Y:S01]  /*9260*/  ISETP.GT.U32.AND P1, PT, R2.reuse, R175, PT ;  /* 0x000000af0200720c */ /* 0x040fe20003f24070 */
[--C-:B------:R-:W-:Y:S01]  /*9270*/  @!P2 IMAD.IADD R173, R173, 0x1, -R2.reuse ;  /* 0x00000001adada824 */ /* 0x100fe200078e0a02 */
[----:B------:R-:W-:Y:S01]  /*9280*/  ISETP.GT.U32.AND P2, PT, R2, R174, PT ;  /* 0x000000ae0200720c */ /* 0x000fe20003f44070 */
[--C-:B------:R-:W-:Y:S01]  /*9290*/  @!P6 IMAD.IADD R170, R170, 0x1, -R2.reuse ;  /* 0x00000001aaaae824 */ /* 0x100fe200078e0a02 */
[----:B------:R-:W-:Y:S01]  /*92a0*/  ISETP.GE.AND P6, PT, R178, RZ, PT ;  /* 0x000000ffb200720c */ /* 0x000fe20003fc6270 */
[----:B------:R-:W-:Y:S01]  /*92b0*/  @!P0 IMAD.IADD R172, R172, 0x1, -R2 ;  /* 0x00000001acac8824 */ /* 0x000fe200078e0a02 */
[----:B------:R-:W-:Y:S01]  /*92c0*/  IABS R178, R183 ;  /* 0x000000b700b27213 */ /* 0x000fe20000000000 */
[----:B------:R-:W-:Y:S01]  /*92d0*/  @!P5 IMAD.MOV R167, RZ, RZ, -R167 ;  /* 0x000000ffffa7d224 */ /* 0x000fe200078e0aa7 */
[----:B------:R-:W-:Y:S01]  /*92e0*/  ISETP.GT.U32.AND P5, PT, R2, R170, PT ;  /* 0x000000aa0200720c */ /* 0x000fe20003fa4070 */
[----:B------:R-:W-:Y:S01]  /*92f0*/  IMAD.HI.U32 R171, R3, R177, RZ ;  /* 0x000000b103ab7227 */ /* 0x000fe200078e00ff */
[----:B------:R-:W-:-:S03]  /*9300*/  ISETP.GE.AND P0, PT, R181, RZ, PT ;  /* 0x000000ffb500720c */ /* 0x000fc60003f06270 */
[--C-:B------:R-:W-:Y:S01]  /*9310*/  @!P1 IMAD.IADD R175, R175, 0x1, -R2.reuse ;  /* 0x00000001afaf9824 */ /* 0x100fe200078e0a02 */
[----:B------:R-:W-:Y:S01]  /*9320*/  ISETP.GT.U32.AND P1, PT, R2, R172, PT ;  /* 0x000000ac0200720c */ /* 0x000fe20003f24070 */
[----:B------:R-:W-:Y:S02]  /*9330*/  @!P2 IMAD.IADD R174, R174, 0x1, -R2 ;  /* 0x00000001aeaea824 */ /* 0x000fe400078e0a02 */
[----:B------:R-:W-:Y:S02]  /*9340*/  IMAD.MOV R176, RZ, RZ, -R171 ;  /* 0x000000ffffb07224 */ /* 0x000fe400078e0aab */
[----:B------:R-:W-:Y:S01]  /*9350*/  IMAD.HI.U32 R171, R3, R178, RZ ;  /* 0x000000b203ab7227 */ /* 0x000fe200078e00ff */
[----:B------:R-:W-:-:S03]  /*9360*/  ISETP.GT.U32.AND P2, PT, R2, R174, PT ;  /* 0x000000ae0200720c */ /* 0x000fc60003f44070 */
[----:B------:R-:W-:Y:S02]  /*9370*/  IMAD R177, R2, R176, R177 ;  /* 0x000000b002b17224 */ /* 0x000fe400078e02b1 */
[----:B------:R-:W-:Y:S02]  /*9380*/  IMAD.MOV R171, RZ, RZ, -R171 ;  /* 0x000000ffffab7224 */ /* 0x000fe400078e0aab */
[--C-:B------:R-:W-:Y:S01]  /*9390*/  @!P5 IMAD.IADD R170, R170, 0x1, -R2.reuse ;  /* 0x00000001aaaad824 */ /* 0x100fe200078e0a02 */
[----:B------:R-:W-:Y:S01]  /*93a0*/  ISETP.GE.AND P5, PT, R180, RZ, PT ;  /* 0x000000ffb400720c */ /* 0x000fe20003fa6270 */
[----:B------:R-:W-:Y:S01]  /*93b0*/  @!P1 IMAD.IADD R172, R172, 0x1, -R2 ;  /* 0x00000001acac9824 */ /* 0x000fe200078e0a02 */
[C---:B------:R-:W-:Y:S01]  /*93c0*/  ISETP.GT.U32.AND P1, PT, R2.reuse, R177, PT ;  /* 0x000000b10200720c */ /* 0x040fe20003f24070 */
[C---:B------:R-:W-:Y:S01]  /*93d0*/  IMAD R176, R2.reuse, R171, R178 ;  /* 0x000000ab02b07224 */ /* 0x040fe200078e02b2 */
[----:B------:R-:W-:Y:S01]  /*93e0*/  IABS R180, R185 ;  /* 0x000000b900b47213 */ /* 0x000fe20000000000 */
[----:B------:R-:W-:Y:S01]  /*93f0*/  @!P4 IMAD.MOV R170, RZ, RZ, -R170 ;  /* 0x000000ffffaac224 */ /* 0x000fe200078e0aaa */
[----:B------:R-:W-:Y:S01]  /*9400*/  ISETP.GT.U32.AND P4, PT, R2, R175, PT ;  /* 0x000000af0200720c */ /* 0x000fe20003f84070 */
[----:B------:R-:W-:Y:S01]  /*9410*/  @!P2 IMAD.IADD R174, R174, 0x1, -R2 ;  /* 0x00000001aeaea824 */ /* 0x000fe200078e0a02 */
[----:B------:R-:W-:Y:S01]  /*9420*/  ISETP.GT.U32.AND P2, PT, R2, R176, PT ;  /* 0x000000b00200720c */ /* 0x000fe20003f44070 */
[----:B------:R-:W-:Y:S01]  /*9430*/  @!P3 IMAD.MOV R168, RZ, RZ, -R168 ;  /* 0x000000ffffa8b224 */ /* 0x000fe200078e0aa8 */
[----:B------:R-:W-:Y:S01]  /*9440*/  ISETP.GE.AND P3, PT, R179, RZ, PT ;  /* 0x000000ffb300720c */ /* 0x000fe20003f66270 */
[----:B------:R-:W-:Y:S01]  /*9450*/  IMAD.HI.U32 R178, R3, R180, RZ ;  /* 0x000000b403b27227 */ /* 0x000fe200078e00ff */
[----:B------:R-:W-:-:S03]  /*9460*/  IABS R179, R184 ;  /* 0x000000b800b37213 */ /* 0x000fc60000000000 */
[----:B------:R-:W-:Y:S01]  /*9470*/  @!P1 IMAD.IADD R177, R177, 0x1, -R2 ;  /* 0x00000001b1b19824 */ /* 0x000fe200078e0a02 */
[----:B------:R-:W-:Y:S01]  /*9480*/  ISETP.GE.AND P1, PT, R183, RZ, PT ;  /* 0x000000ffb700720c */ /* 0x000fe20003f26270 */
[----:B------:R-:W-:Y:S01]  /*9490*/  IMAD.MOV R181, RZ, RZ, -R178 ;  /* 0x000000ffffb57224 */ /* 0x000fe200078e0ab2 */
[----:B------:R-:W-:Y:S01]  /*94a0*/  LOP3.LUT R183, R242, 0x178, RZ, 0xfc, !PT ;  /* 0x00000178f2b77812 */ /* 0x000fe200078efcff */
[----:B------:R-:W-:Y:S01]  /*94b0*/  @!P4 IMAD.IADD R175, R175, 0x1, -R2 ;  /* 0x00000001afafc824 */ /* 0x000fe200078e0a02 */
[----:B------:R-:W-:Y:S01]  /*94c0*/  ISETP.GE.AND P4, PT, R182, RZ, PT ;  /* 0x000000ffb600720c */ /* 0x000fe20003f86270 */
[----:B------:R-:W-:Y:S01]  /*94d0*/  IMAD.HI.U32 R171, R3, R179, RZ ;  /* 0x000000b303ab7227 */ /* 0x000fe200078e00ff */
[----:B------:R-:W-:-:S03]  /*94e0*/  IABS R182, R186 ;  /* 0x000000ba00b67213 */ /* 0x000fc60000000000 */
[----:B------:R-:W-:Y:S01]  /*94f0*/  IMAD R178, R2, R181, R180 ;  /* 0x000000b502b27224 */ /* 0x000fe200078e02b4 */
[----:B------:R-:W-:Y:S01]  /*9500*/  IABS R180, R183 ;  /* 0x000000b700b47213 */ /* 0x000fe20000000000 */
[----:B------:R-:W-:Y:S01]  /*9510*/  @!P2 IMAD.IADD R176, R176, 0x1, -R2 ;  /* 0x00000001b0b0a824 */ /* 0x000fe200078e0a02 */
[C---:B------:R-:W-:Y:S01]  /*9520*/  ISETP.GT.U32.AND P2, PT, R2.reuse, R177, PT ;  /* 0x000000b10200720c */ /* 0x040fe20003f44070 */
[----:B------:R-:W-:Y:S02]  /*9530*/  IMAD.MOV R171, RZ, RZ, -R171 ;  /* 0x000000ffffab7224 */ /* 0x000fe400078e0aab */
[----:B------:R-:W-:Y:S02]  /*9540*/  IMAD.MOV.U32 R181, RZ, RZ, R182 ;  /* 0x000000ffffb57224 */ /* 0x000fe400078e00b6 */
[----:B------:R-:W-:Y:S02]  /*9550*/  IMAD.MOV.U32 R182, RZ, RZ, R180 ;  /* 0x000000ffffb67224 */ /* 0x000fe400078e00b4 */
[----:B------:R-:W-:-:S02]  /*9560*/  IMAD R179, R2, R171, R179 ;  /* 0x000000ab02b37224 */ /* 0x000fc400078e02b3 */
[----:B------:R-:W-:Y:S02]  /*9570*/  IMAD.MOV.U32 R171, RZ, RZ, R173 ;  /* 0x000000ffffab7224 */ /* 0x000fe400078e00ad */
[----:B------:R-:W-:-:S04]  /*9580*/  IMAD.HI.U32 R180, R3, R181, RZ ;  /* 0x000000b503b47227 */ /* 0x000fc800078e00ff */
[----:B------:R-:W-:Y:S02]  /*9590*/  IMAD.MOV.U32 R173, RZ, RZ, R175 ;  /* 0x000000ffffad7224 */ /* 0x000fe400078e00af */
[----:B------:R-:W-:-:S04]  /*95a0*/  IMAD.HI.U32 R175, R3, R182, RZ ;  /* 0x000000b603af7227 */ /* 0x000fc800078e00ff */
[----:B------:R-:W-:Y:S01]  /*95b0*/  @!P3 IMAD.MOV R172, RZ, RZ, -R172 ;  /* 0x000000ffffacb224 */ /* 0x000fe200078e0aac */
[C---:B------:R-:W-:Y:S01]  /*95c0*/  ISETP.GT.U32.AND P3, PT, R2.reuse, R179, PT ;  /* 0x000000b30200720c */ /* 0x040fe20003f64070 */
[----:B------:R-:W-:Y:S02]  /*95d0*/  IMAD.MOV R180, RZ, RZ, -R180 ;  /* 0x000000ffffb47224 */ /* 0x000fe400078e0ab4 */
[----:B------:R-:W-:Y:S02]  /*95e0*/  IMAD.MOV R175, RZ, RZ, -R175 ;  /* 0x000000ffffaf7224 */ /* 0x000fe400078e0aaf */
[----:B------:R-:W-:Y:S01]  /*95f0*/  @!P2 IMAD.IADD R177, R177, 0x1, -R2 ;  /* 0x00000001b1b1a824 */ /* 0x000fe200078e0a02 */
[----:B------:R-:W-:Y:S01]  /*9600*/  ISETP.GE.AND P2, PT, R185, RZ, PT ;  /* 0x000000ffb900720c */ /* 0x000fe20003f46270 */
[C---:B------:R-:W-:Y:S01]  /*9610*/  IMAD R181, R2.reuse, R180, R181 ;  /* 0x000000b402b57224 */ /* 0x040fe200078e02b5 */
[----:B------:R-:W-:Y:S01]  /*9620*/  IABS R185, R188 ;  /* 0x000000bc00b97213 */ /* 0x000fe20000000000 */
[----:B------:R-:W-:Y:S01]  /*9630*/  IMAD R180, R2, R175, R182 ;  /* 0x000000af02b47224 */ /* 0x000fe200078e02b6 */
[----:B------:R-:W-:Y:S01]  /*9640*/  LOP3.LUT R182, R242, 0x17a, RZ, 0xfc, !PT ;  /* 0x0000017af2b67812 */ /* 0x000fe200078efcff */
[----:B------:R-:W-:-:S02]  /*9650*/  IMAD.MOV.U32 R175, RZ, RZ, R177 ;  /* 0x000000ffffaf7224 */ /* 0x000fc400078e00b1 */
[----:B------:R-:W-:Y:S01]  /*9660*/  @!P5 IMAD.MOV R173, RZ, RZ, -R173 ;  /* 0x000000ffffadd224 */ /* 0x000fe200078e0aad */
[C---:B------:R-:W-:Y:S01]  /*9670*/  ISETP.GT.U32.AND P5, PT, R2.reuse, R178, PT ;  /* 0x000000b20200720c */ /* 0x040fe20003fa4070 */
[----:B------:R-:W-:Y:S01]  /*9680*/  @!P4 IMAD.MOV R175, RZ, RZ, -R175 ;  /* 0x000000ffffafc224 */ /* 0x000fe200078e0aaf */
[C---:B------:R-:W-:Y:S01]  /*9690*/  ISETP.GT.U32.AND P4, PT, R2.reuse, R181, PT ;  /* 0x000000b50200720c */ /* 0x040fe20003f84070 */
[----:B------:R-:W-:Y:S01]  /*96a0*/  @!P3 IMAD.IADD R179, R179, 0x1, -R2 ;  /* 0x00000001b3b3b824 */ /* 0x000fe200078e0a02 */
[----:B------:R-:W-:Y:S01]  /*96b0*/  IABS R187, R182 ;  /* 0x000000b600bb7213 */ /* 0x000fe20000000000 */
[----:B------:R-:W-:Y:S01]  /*96c0*/  @!P6 IMAD.MOV R171, RZ, RZ, -R171 ;  /* 0x000000ffffabe224 */ /* 0x000fe200078e0aab */
[C---:B------:R-:W-:Y:S01]  /*96d0*/  ISETP.GT.U32.AND P6, PT, R2.reuse, R176, PT ;  /* 0x000000b00200720c */ /* 0x040fe20003fc4070 */
[----:B------:R-:W-:Y:S01]  /*96e0*/  @!P0 IMAD.MOV R174, RZ, RZ, -R174 ;  /* 0x000000ffffae8224 */ /* 0x000fe200078e0aae */
[----:B------:R-:W-:Y:S01]  /*96f0*/  ISETP.GT.U32.AND P3, PT, R2, R179, PT ;  /* 0x000000b30200720c */ /* 0x000fe20003f64070 */
[----:B------:R-:W-:Y:S01]  /*9700*/  IMAD.HI.U32 R177, R3, R187, RZ ;  /* 0x000000bb03b17227 */ /* 0x000fe200078e00ff */
[----:B------:R-:W-:-:S03]  /*9710*/  ISETP.GE.AND P0, PT, R184, RZ, PT ;  /* 0x000000ffb800720c */ /* 0x000fc60003f06270 */
[--C-:B------:R-:W-:Y:S02]  /*9720*/  @!P5 IMAD.IADD R178, R178, 0x1, -R2.reuse ;  /* 0x00000001b2b2d824 */ /* 0x100fe400078e0a02 */
[----:B------:R-:W-:-:S03]  /*9730*/  @!P4 IMAD.IADD R181, R181, 0x1, -R2 ;  /* 0x00000001b5b5c824 */ /* 0x000fc600078e0a02 */
[----:B------:R-:W-:Y:S01]  /*9740*/  ISETP.GT.U32.AND P5, PT, R2, R178, PT ;  /* 0x000000b20200720c */ /* 0x000fe20003fa4070 */
[--C-:B------:R-:W-:Y:S01]  /*9750*/  @!P6 IMAD.IADD R176, R176, 0x1, -R2.reuse ;  /* 0x00000001b0b0e824 */ /* 0x100fe200078e0a02 */
[----:B------:R-:W-:Y:S01]  /*9760*/  ISETP.GT.U32.AND P4, PT, R2, R181, PT ;  /* 0x000000b50200720c */ /* 0x000fe20003f84070 */
[----:B------:R-:W-:Y:S01]  /*9770*/  @!P3 IMAD.IADD R179, R179, 0x1, -R2 ;  /* 0x00000001b3b3b824 */ /* 0x000fe200078e0a02 */
[----:B------:R-:W-:Y:S01]  /*9780*/  ISETP.GE.AND P3, PT, R183, RZ, PT ;  /* 0x000000ffb700720c */ /* 0x000fe20003f66270 */
[----:B------:R-:W-:Y:S01]  /*9790*/  IMAD.MOV R183, RZ, RZ, -R177 ;  /* 0x000000ffffb77224 */ /* 0x000fe200078e0ab1 */
[----:B------:R-:W-:Y:S01]  /*97a0*/  ISETP.GE.AND P6, PT, R186, RZ, PT ;  /* 0x000000ffba00720c */ /* 0x000fe20003fc6270 */
[----:B------:R-:W-:Y:S01]  /*97b0*/  @!P1 IMAD.MOV R176, RZ, RZ, -R176 ;  /* 0x000000ffffb09224 */ /* 0x000fe200078e0ab0 */
[----:B------:R-:W-:Y:S01]  /*97c0*/  LOP3.LUT R186, R242, 0x17c, RZ, 0xfc, !PT ;  /* 0x0000017cf2ba7812 */ /* 0x000fe200078efcff */
[C---:B------:R-:W-:Y:S01]  /*97d0*/  IMAD R187, R2.reuse, R183, R187 ;  /* 0x000000b702bb7224 */ /* 0x040fe200078e02bb */
[----:B------:R-:W-:Y:S01]  /*97e0*/  ISETP.GT.U32.AND P1, PT, R2, R180, PT ;  /* 0x000000b40200720c */ /* 0x000fe20003f24070 */
[----:B------:R-:W-:Y:S01]  /*97f0*/  IMAD.MOV.U32 R177, RZ, RZ, R179 ;  /* 0x000000ffffb17224 */ /* 0x000fe200078e00b3 */
[----:B------:R-:W-:Y:S01]  /*9800*/  IABS R184, R186 ;  /* 0x000000ba00b87213 */ /* 0x000fe20000000000 */
[--C-:B------:R-:W-:Y:S01]  /*9810*/  @!P5 IMAD.IADD R178, R178, 0x1, -R2.reuse ;  /* 0x00000001b2b2d824 */ /* 0x100fe200078e0a02 */
[----:B------:R-:W-:Y:S01]  /*9820*/  ISETP.GE.AND P5, PT, R182, RZ, PT ;  /* 0x000000ffb600720c */ /* 0x000fe20003fa6270 */
[----:B------:R-:W-:Y:S01]  /*9830*/  @!P4 IMAD.IADD R181, R181, 0x1, -R2 ;  /* 0x00000001b5b5c824 */ /* 0x000fe200078e0a02 */
[----:B------:R-:W-:Y:S01]  /*9840*/  ISETP.GT.U32.AND P4, PT, R2, R187, PT ;  /* 0x000000bb0200720c */ /* 0x000fe20003f84070 */
[----:B------:R-:W-:-:S04]  /*9850*/  IMAD.HI.U32 R182, R3, R184, RZ ;  /* 0x000000b803b67227 */ /* 0x000fc800078e00ff */
[----:B------:R-:W-:Y:S02]  /*9860*/  IMAD.MOV R179, RZ, RZ, -R182 ;  /* 0x000000ffffb37224 */ /* 0x000fe400078e0ab6 */
[----:B------:R-:W-:Y:S01]  /*9870*/  IMAD.MOV.U32 R183, RZ, RZ, R185 ;  /* 0x000000ffffb77224 */ /* 0x000fe200078e00b9 */
[----:B------:R-:W-:Y:S01]  /*9880*/  IABS R185, R191 ;  /* 0x000000bf00b97213 */ /* 0x000fe20000000000 */
[----:B------:R-:W-:Y:S02]  /*9890*/  @!P1 IMAD.IADD R180, R180, 0x1, -R2 ;  /* 0x00000001b4b49824 */ /* 0x000fe400078e0a02 */
[C---:B------:R-:W-:Y:S02]  /*98a0*/  IMAD R182, R2.reuse, R179, R184 ;  /* 0x000000b302b67224 */ /* 0x040fe400078e02b8 */
[----:B------:R-:W-:Y:S01]  /*98b0*/  IMAD.HI.U32 R179, R3, R183, RZ ;  /* 0x000000b703b37227 */ /* 0x000fe200078e00ff */
[----:B------:R-:W-:-:S03]  /*98c0*/  ISETP.GT.U32.AND P1, PT, R2, R180, PT ;  /* 0x000000b40200720c */ /* 0x000fc60003f24070 */
[----:B------:R-:W-:Y:S02]  /*98d0*/  @!P4 IMAD.IADD R187, R187, 0x1, -R2 ;  /* 0x00000001bbbbc824 */ /* 0x000fe400078e0a02 */
[----:B------:R-:W-:Y:S02]  /*98e0*/  IMAD.MOV R179, RZ, RZ, -R179 ;  /* 0x000000ffffb37224 */ /* 0x000fe400078e0ab3 */
[----:B------:R-:W-:Y:S01]  /*98f0*/  @!P0 IMAD.MOV R177, RZ, RZ, -R177 ;  /* 0x000000ffffb18224 */ /* 0x000fe200078e0ab1 */
[----:B------:R-:W-:Y:S01]  /*9900*/  ISETP.GE.AND P0, PT, R186, RZ, PT ;  /* 0x000000ffba00720c */ /* 0x000fe20003f06270 */
[----:B------:R-:W-:Y:S01]  /*9910*/  @!P2 IMAD.MOV R178, RZ, RZ, -R178 ;  /* 0x000000ffffb2a224 */ /* 0x000fe200078e0ab2 */
[----:B------:R-:W-:Y:S01]  /*9920*/  IABS R186, R192 ;  /* 0x000000c000ba7213 */ /* 0x000fe20000000000 */
[C---:B------:R-:W-:Y:S01]  /*9930*/  IMAD R183, R2.reuse, R179, R183 ;  /* 0x000000b302b77224 */ /* 0x040fe200078e02b7 */
[----:B------:R-:W-:Y:S01]  /*9940*/  ISETP.GT.U32.AND P2, PT, R2, R187, PT ;  /* 0x000000bb0200720c */ /* 0x000fe20003f44070 */
[----:B------:R-:W-:-:S03]  /*9950*/  IMAD.HI.U32 R179, R3, R185, RZ ;  /* 0x000000b903b37227 */ /* 0x000fc600078e00ff */
[----:B------:R-:W-:Y:S01]  /*9960*/  ISETP.GT.U32.AND P4, PT, R2, R183, PT ;  /* 0x000000b70200720c */ /* 0x000fe20003f84070 */
[----:B------:R-:W-:-:S04]  /*9970*/  IMAD.HI.U32 R184, R3, R186, RZ ;  /* 0x000000ba03b87227 */ /* 0x000fc800078e00ff */
[----:B------:R-:W-:Y:S02]  /*9980*/  IMAD.MOV R179, RZ, RZ, -R179 ;  /* 0x000000ffffb37224 */ /* 0x000fe400078e0ab3 */
[----:B------:R-:W-:Y:S01]  /*9990*/  @!P1 IMAD.IADD R180, R180, 0x1, -R2 ;  /* 0x00000001b4b49824 */ /* 0x000fe200078e0a02 */
[C---:B------:R-:W-:Y:S01]  /*99a0*/  ISETP.GT.U32.AND P1, PT, R2.reuse, R182, PT ;  /* 0x000000b60200720c */ /* 0x040fe20003f24070 */
[----:B------:R-:W-:Y:S02]  /*99b0*/  IMAD.MOV R189, RZ, RZ, -R184 ;  /* 0x000000ffffbd7224 */ /* 0x000fe400078e0ab8 */
[C---:B------:R-:W-:Y:S02]  /*99c0*/  IMAD R184, R2.reuse, R179, R185 ;  /* 0x000000b302b87224 */ /* 0x040fe400078e02b9 */
[----:B------:R-:W-:Y:S02]  /*99d0*/  @!P2 IMAD.IADD R187, R187, 0x1, -R2 ;  /* 0x00000001bbbba824 */ /* 0x000fe400078e0a02 */
[C---:B------:R-:W-:Y:S01]  /*99e0*/  IMAD R185, R2.reuse, R189, R186 ;  /* 0x000000bd02b97224 */ /* 0x040fe200078e02ba */
[----:B------:R-:W-:Y:S01]  /*99f0*/  ISETP.GT.U32.AND P2, PT, R2, R184, PT ;  /* 0x000000b80200720c */ /* 0x000fe20003f44070 */
[----:B------:R-:W-:-:S04]  /*9a00*/  IMAD.HI.U32 R186, R3, R190, RZ ;  /* 0x000000be03ba7227 */ /* 0x000fc800078e00ff */
[----:B------:R-:W-:Y:S02]  /*9a10*/  IMAD.MOV.U32 R179, RZ, RZ, R181 ;  /* 0x000000ffffb37224 */ /* 0x000fe400078e00b5 */
[----:B------:R-:W-:Y:S02]  /*9a20*/  IMAD.MOV.U32 R181, RZ, RZ, R187 ;  /* 0x000000ffffb57224 */ /* 0x000fe400078e00bb */
[----:B------:R-:W-:Y:S02]  /*9a30*/  IMAD.MOV R187, RZ, RZ, -R186 ;  /* 0x000000ffffbb7224 */ /* 0x000fe400078e0aba */
[----:B------:R-:W-:Y:S01]  /*9a40*/  @!P1 IMAD.IADD R182, R182, 0x1, -R2 ;  /* 0x00000001b6b69824 */ /* 0x000fe200078e0a02 */
[----:B------:R-:W-:Y:S01]  /*9a50*/  ISETP.GE.AND P1, PT, R188, RZ, PT ;  /* 0x000000ffbc00720c */ /* 0x000fe20003f26270 */
[----:B------:R-:W-:Y:S01]  /*9a60*/  IMAD R186, R2, R187, R190 ;  /* 0x000000bb02ba7224 */ /* 0x000fe200078e02be */
[----:B------:R-:W-:Y:S01]  /*9a70*/  IABS R188, R195 ;  /* 0x000000c300bc7213 */ /* 0x000fe20000000000 */
[----:B------:R-:W-:-:S02]  /*9a80*/  @!P2 IMAD.IADD R184, R184, 0x1, -R2 ;  /* 0x00000001b8b8a824 */ /* 0x000fc400078e0a02 */
[----:B------:R-:W-:Y:S01]  /*9a90*/  @!P5 IMAD.MOV R181, RZ, RZ, -R181 ;  /* 0x000000ffffb5d224 */ /* 0x000fe200078e0ab5 */
[C---:B------:R-:W-:Y:S01]  /*9aa0*/  ISETP.GT.U32.AND P2, PT, R2.reuse, R186, PT ;  /* 0x000000ba0200720c */ /* 0x040fe20003f44070 */
[----:B------:R-:W-:Y:S01]  /*9ab0*/  IMAD.MOV.U32 R189, RZ, RZ, R188 ;  /* 0x000000ffffbd7224 */ /* 0x000fe200078e00bc */
[----:B------:R-:W-:Y:S01]  /*9ac0*/  ISETP.GT.U32.AND P5, PT, R2, R185, PT ;  /* 0x000000b90200720c */ /* 0x000fe20003fa4070 */
[----:B------:R-:W-:Y:S02]  /*9ad0*/  @!P4 IMAD.IADD R183, R183, 0x1, -R2 ;  /* 0x00000001b7b7c824 */ /* 0x000fe400078e0a02 */
[----:B------:R-:W-:-:S03]  /*9ae0*/  IMAD.HI.U32 R188, R3, R189, RZ ;  /* 0x000000bd03bc7227 */ /* 0x000fc600078e00ff */
[C---:B------:R-:W-:Y:S01]  /*9af0*/  ISETP.GT.U32.AND P4, PT, R2.reuse, R183, PT ;  /* 0x000000b70200720c */ /* 0x040fe20003f84070 */
[----:B------:R-:W-:Y:S02]  /*9b00*/  IMAD.MOV R188, RZ, RZ, -R188 ;  /* 0x000000ffffbc7224 */ /* 0x000fe400078e0abc */
[----:B------:R-:W-:Y:S01]  /*9b10*/  @!P6 IMAD.MOV R179, RZ, RZ, -R179 ;  /* 0x000000ffffb3e224 */ /* 0x000fe200078e0ab3 */
[C---:B------:R-:W-:Y:S01]  /*9b20*/  ISETP.GT.U32.AND P6, PT, R2.reuse, R182, PT ;  /* 0x000000b60200720c */ /* 0x040fe20003fc4070 */
[----:B------:R-:W-:Y:S01]  /*9b30*/  IMAD R187, R2, R188, R189 ;  /* 0x000000bc02bb7224 */ /* 0x000fe200078e02bd */
[----:B------:R-:W-:Y:S01]  /*9b40*/  IABS R189, R196 ;  /* 0x000000c400bd7213 */ /* 0x000fe20000000000 */
[--C-:B------:R-:W-:Y:S02]  /*9b50*/  @!P2 IMAD.IADD R186, R186, 0x1, -R2.reuse ;  /* 0x00000001babaa824 */ /* 0x100fe400078e0a02 */
[----:B------:R-:W-:Y:S01]  /*9b60*/  @!P5 IMAD.IADD R185, R185, 0x1, -R2 ;  /* 0x00000001b9b9d824 */ /* 0x000fe200078e0a02 */
[C---:B------:R-:W-:Y:S01]  /*9b70*/  ISETP.GT.U32.AND P5, PT, R2.reuse, R184, PT ;  /* 0x000000b80200720c */ /* 0x040fe20003fa4070 */
[----:B------:R-:W-:Y:S01]  /*9b80*/  IMAD.HI.U32 R188, R3, R189, RZ ;  /* 0x000000bd03bc7227 */ /* 0x000fe200078e00ff */
[----:B------:R-:W-:-:S03]  /*9b90*/  ISETP.GT.U32.AND P2, PT, R2, R186, PT ;  /* 0x000000ba0200720c */ /* 0x000fc60003f44070 */
[----:B------:R-:W-:Y:S02]  /*9ba0*/  IMAD.MOV R188, RZ, RZ, -R188 ;  /* 0x000000ffffbc7224 */ /* 0x000fe400078e0abc */
[--C-:B------:R-:W-:Y:S01]  /*9bb0*/  @!P6 IMAD.IADD R182, R182, 0x1, -R2.reuse ;  /* 0x00000001b6b6e824 */ /* 0x100fe200078e0a02 */
[----:B------:R-:W-:Y:S01]  /*9bc0*/  ISETP.GE.AND P6, PT, R192, RZ, PT ;  /* 0x000000ffc000720c */ /* 0x000fe20003fc6270 */
[C---:B------:R-:W-:Y:S01]  /*9bd0*/  IMAD R188, R2.reuse, R188, R189 ;  /* 0x000000bc02bc7224 */ /* 0x040fe200078e02bd */
[----:B------:R-:W-:Y:S01]  /*9be0*/  IABS R192, R197 ;  /* 0x000000c500c07213 */ /* 0x000fe20000000000 */
[----:B------:R-:W-:Y:S01]  /*9bf0*/  @!P4 IMAD.IADD R183, R183, 0x1, -R2 ;  /* 0x00000001b7b7c824 */ /* 0x000fe200078e0a02 */
[----:B------:R-:W-:Y:S01]  /*9c00*/  ISETP.GE.AND P4, PT, R193, RZ, PT ;  /* 0x000000ffc100720c */ /* 0x000fe20003f86270 */
[----:B------:R-:W-:Y:S01]  /*9c10*/  @!P0 IMAD.MOV R182, RZ, RZ, -R182 ;  /* 0x000000ffffb68224 */ /* 0x000fe200078e0ab6 */
[----:B------:R-:W-:Y:S01]  /*9c20*/  ISETP.GT.U32.AND P0, PT, R2, R185, PT ;  /* 0x000000b90200720c */ /* 0x000fe20003f04070 */
[--C-:B------:R-:W-:Y:S01]  /*9c30*/  @!P2 IMAD.IADD R186, R186, 0x1, -R2.reuse ;  /* 0x00000001babaa824 */ /* 0x100fe200078e0a02 */
[----:B------:R-:W-:Y:S01]  /*9c40*/  ISETP.GT.U32.AND P2, PT, R2, R188, PT ;  /* 0x000000bc0200720c */ /* 0x000fe20003f44070 */
[----:B------:R-:W-:Y:S01]  /*9c50*/  @!P5 IMAD.IADD R184, R184, 0x1, -R2 ;  /* 0x00000001b8b8d824 */ /* 0x000fe200078e0a02 */
[----:B------:R-:W-:Y:S01]  /*9c60*/  IABS R193, R198 ;  /* 0x000000c600c17213 */ /* 0x000fe20000000000 */
[----:B------:R-:W-:Y:S01]  /*9c70*/  @!P3 IMAD.MOV R180, RZ, RZ, -R180 ;  /* 0x000000ffffb4b224 */ /* 0x000fe200078e0ab4 */
[----:B------:R-:W-:Y:S01]  /*9c80*/  ISETP.GT.U32.AND P5, PT, R2, R187, PT ;  /* 0x000000bb0200720c */ /* 0x000fe20003fa4070 */
[----:B------:R-:W-:Y:S01]  /*9c90*/  IMAD.HI.U32 R189, R3, R192, RZ ;  /* 0x000000c003bd7227 */ /* 0x000fe200078e00ff */
[----:B------:R-:W-:-:S03]  /*9ca0*/  ISETP.GE.AND P3, PT, R191, RZ, PT ;  /* 0x000000ffbf00720c */ /* 0x000fc60003f66270 */
[----:B------:R-:W-:-:S04]  /*9cb0*/  IMAD.HI.U32 R190, R3, R193, RZ ;  /* 0x000000c103be7227 */ /* 0x000fc800078e00ff */
[----:B------:R-:W-:-:S04]  /*9cc0*/  IMAD.HI.U32 R191, R3, R194, RZ ;  /* 0x000000c203bf7227 */ /* 0x000fc800078e00ff */
[----:B------:R-:W-:Y:S02]  /*9cd0*/  IMAD.MOV R189, RZ, RZ, -R189 ;  /* 0x000000ffffbd7224 */ /* 0x000fe400078e0abd */
[----:B------:R-:W-:Y:S02]  /*9ce0*/  IMAD.MOV R190, RZ, RZ, -R190 ;  /* 0x000000ffffbe7224 */ /* 0x000fe400078e0abe */
[----:B------:R-:W-:Y:S02]  /*9cf0*/  IMAD.MOV R191, RZ, RZ, -R191 ;  /* 0x000000ffffbf7224 */ /* 0x000fe400078e0abf */
[----:B------:R-:W-:Y:S02]  /*9d00*/  IMAD R189, R2, R189, R192 ;  /* 0x000000bd02bd7224 */ /* 0x000fe400078e02c0 */
[--C-:B------:R-:W-:Y:S02]  /*9d10*/  @!P2 IMAD.IADD R188, R188, 0x1, -R2.reuse ;  /* 0x00000001bcbca824 */ /* 0x100fe400078e0a02 */
[--C-:B------:R-:W-:Y:S01]  /*9d20*/  @!P0 IMAD.IADD R185, R185, 0x1, -R2.reuse ;  /* 0x00000001b9b98824 */ /* 0x100fe200078e0a02 */
[----:B------:R-:W-:Y:S01]  /*9d30*/  ISETP.GT.U32.AND P2, PT, R2, R189, PT ;  /* 0x000000bd0200720c */ /* 0x000fe20003f44070 */
[----:B------:R-:W-:Y:S01]  /*9d40*/  @!P5 IMAD.IADD R187, R187, 0x1, -R2 ;  /* 0x00000001bbbbd824 */ /* 0x000fe200078e0a02 */
[----:B------:R-:W-:Y:S01]  /*9d50*/  ISETP.GE.AND P5, PT, R196, RZ, PT ;  /* 0x000000ffc400720c */ /* 0x000fe20003fa6270 */
[C---:B------:R-:W-:Y:S01]  /*9d60*/  IMAD R190, R2.reuse, R190, R193 ;  /* 0x000000be02be7224 */ /* 0x040fe200078e02c1 */
[----:B------:R-:W-:Y:S01]  /*9d70*/  ISETP.GE.AND P0, PT, R195, RZ, PT ;  /* 0x000000ffc300720c */ /* 0x000fe20003f06270 */
[C---:B------:R-:W-:Y:S01]  /*9d80*/  IMAD R191, R2.reuse, R191, R194 ;  /* 0x000000bf02bf7224 */ /* 0x040fe200078e02c2 */
[----:B------:R-:W-:Y:S01]  /*9d90*/  IABS R194, R200 ;  /* 0x000000c800c27213 */ /* 0x000fe20000000000 */
[----:B------:R-:W-:Y:S01]  /*9da0*/  @!P3 IMAD.MOV R184, RZ, RZ, -R184 ;  /* 0x000000ffffb8b224 */ /* 0x000fe200078e0ab8 */
[C---:B------:R-:W-:Y:S01]  /*9db0*/  ISETP.GT.U32.AND P3, PT, R2.reuse, R188, PT ;  /* 0x000000bc0200720c */ /* 0x040fe20003f64070 */
[----:B------:R-:W-:Y:S01]  /*9dc0*/  @!P1 IMAD.MOV R183, RZ, RZ, -R183 ;  /* 0x000000ffffb79224 */ /* 0x000fe200078e0ab7 */
[C---:B------:R-:W-:Y:S01]  /*9dd0*/  ISETP.GT.U32.AND P1, PT, R2.reuse, R187, PT ;  /* 0x000000bb0200720c */ /* 0x040fe20003f24070 */
[----:B------:R-:W-:Y:S01]  /*9de0*/  @!P6 IMAD.MOV R185, RZ, RZ, -R185 ;  /* 0x000000ffffb9e224 */ /* 0x000fe200078e0ab9 */
[----:B------:R-:W-:Y:S01]  /*9df0*/  ISETP.GT.U32.AND P6, PT, R2, R190, PT ;  /* 0x000000be0200720c */ /* 0x000fe20003fc4070 */
[----:B------:R-:W-:Y:S01]  /*9e00*/  IMAD.HI.U32 R192, R3, R194, RZ ;  /* 0x000000c203c07227 */ /* 0x000fe200078e00ff */
[----:B------:R-:W-:-:S03]  /*9e10*/  IABS R196, R201 ;  /* 0x000000c900c47213 */ /* 0x000fc60000000000 */
[----:B------:R-:W-:Y:S02]  /*9e20*/  IMAD.MOV R195, RZ, RZ, -R192 ;  /* 0x000000ffffc37224 */ /* 0x000fe400078e0ac0 */
[--C-:B------:R-:W-:Y:S01]  /*9e30*/  @!P2 IMAD.IADD R189, R189, 0x1, -R2.reuse ;  /* 0x00000001bdbda824 */ /* 0x100fe200078e0a02 */
[----:B------:R-:W-:Y:S01]  /*9e40*/  ISETP.GE.AND P2, PT, R199, RZ, PT ;  /* 0x000000ffc700720c */ /* 0x000fe20003f46270 */
[----:B------:R-:W-:Y:S01]  /*9e50*/  @!P3 IMAD.IADD R188, R188, 0x1, -R2 ;  /* 0x00000001bcbcb824 */ /* 0x000fe200078e0a02 */
[----:B------:R-:W-:Y:S01]  /*9e60*/  ISETP.GE.AND P3, PT, R198, RZ, PT ;  /* 0x000000ffc600720c */ /* 0x000fe20003f66270 */
[C---:B------:R-:W-:Y:S01]  /*9e70*/  IMAD R192, R2.reuse, R195, R194 ;  /* 0x000000c302c07224 */ /* 0x040fe200078e02c2 */
[----:B------:R-:W-:Y:S01]  /*9e80*/  IABS R198, R202 ;  /* 0x000000ca00c67213 */ /* 0x000fe20000000000 */
[--C-:B------:R-:W-:Y:S01]  /*9e90*/  @!P1 IMAD.IADD R187, R187, 0x1, -R2.reuse ;  /* 0x00000001bbbb9824 */ /* 0x100fe200078e0a02 */
[----:B------:R-:W-:Y:S01]  /*9ea0*/  ISETP.GT.U32.AND P1, PT, R2, R191, PT ;  /* 0x000000bf0200720c */ /* 0x000fe20003f24070 */
[----:B------:R-:W-:Y:S01]  /*9eb0*/  @!P6 IMAD.IADD R190, R190, 0x1, -R2 ;  /* 0x00000001bebee824 */ /* 0x000fe200078e0a02 */
[C---:B------:R-:W-:Y:S01]  /*9ec0*/  ISETP.GT.U32.AND P6, PT, R2.reuse, R189, PT ;  /* 0x000000bd0200720c */ /* 0x040fe20003fc4070 */
[----:B------:R-:W-:Y:S01]  /*9ed0*/  @!P5 IMAD.MOV R188, RZ, RZ, -R188 ;  /* 0x000000ffffbcd224 */ /* 0x000fe200078e0abc */
[C---:B------:R-:W-:Y:S01]  /*9ee0*/  ISETP.GT.U32.AND P5, PT, R2.reuse, R192, PT ;  /* 0x000000c00200720c */ /* 0x040fe20003fa4070 */
[----:B------:R-:W-:Y:S01]  /*9ef0*/  @!P0 IMAD.MOV R187, RZ, RZ, -R187 ;  /* 0x000000ffffbb8224 */ /* 0x000fe200078e0abb */
[----:B------:R-:W-:Y:S01]  /*9f00*/  ISETP.GT.U32.AND P0, PT, R2, R190, PT ;  /* 0x000000be0200720c */ /* 0x000fe20003f04070 */
[----:B------:R-:W-:Y:S01]  /*9f10*/  @!P4 IMAD.MOV R186, RZ, RZ, -R186 ;  /* 0x000000ffffbac224 */ /* 0x000fe200078e0aba */
[----:B------:R-:W-:Y:S01]  /*9f20*/  ISETP.GE.AND P4, PT, R197, RZ, PT ;  /* 0x000000ffc500720c */ /* 0x000fe20003f86270 */
[----:B------:R-:W-:Y:S01]  /*9f30*/  IMAD.HI.U32 R193, R3, R196, RZ ;  /* 0x000000c403c17227 */ /* 0x000fe200078e00ff */
[----:B------:R-:W-:-:S03]  /*9f40*/  LOP3.LUT R197, R242, 0x194, RZ, 0xfc, !PT ;  /* 0x00000194f2c57812 */ /* 0x000fc600078efcff */
[----:B------:R-:W-:Y:S02]  /*9f50*/  IMAD.MOV R193, RZ, RZ, -R193 ;  /* 0x000000ffffc17224 */ /* 0x000fe400078e0ac1 */
[----:B------:R-:W-:Y:S01]  /*9f60*/  @!P6 IMAD.IADD R189, R189, 0x1, -R2 ;  /* 0x00000001bdbde824 */ /* 0x000fe200078e0a02 */
[----:B------:R-:W-:Y:S01]  /*9f70*/  ISETP.GE.AND P6, PT, R200, RZ, PT ;  /* 0x000000ffc800720c */ /* 0x000fe20003fc6270 */
[----:B------:R-:W-:Y:S01]  /*9f80*/  IMAD R193, R2, R193, R196 ;  /* 0x000000c102c17224 */ /* 0x000fe200078e02c4 */
[----:B------:R-:W-:Y:S01]  /*9f90*/  IABS R196, R197 ;  /* 0x000000c500c47213 */ /* 0x000fe20000000000 */
[--C-:B------:R-:W-:Y:S01]  /*9fa0*/  @!P5 IMAD.IADD R192, R192, 0x1, -R2.reuse ;  /* 0x00000001c0c0d824 */ /* 0x100fe200078e0a02 */
[----:B------:R-:W-:Y:S01]  /*9fb0*/  LOP3.LUT R200, R242, 0x198, RZ, 0xfc, !PT ;  /* 0x00000198f2c87812 */ /* 0x000fe200078efcff */
[----:B------:R-:W-:Y:S01]  /*9fc0*/  @!P0 IMAD.IADD R190, R190, 0x1, -R2 ;  /* 0x00000001bebe8824 */ /* 0x000fe200078e0a02 */
[C---:B------:R-:W-:Y:S01]  /*9fd0*/  ISETP.GT.U32.AND P0, PT, R2.reuse, R193, PT ;  /* 0x000000c10200720c */ /* 0x040fe20003f04070 */
[----:B------:R-:W-:Y:S01]  /*9fe0*/  @!P4 IMAD.MOV R189, RZ, RZ, -R189 ;  /* 0x000000ffffbdc224 */ /* 0x000fe200078e0abd */
[----:B------:R-:W-:Y:S01]  /*9ff0*/  ISETP.GT.U32.AND P4, PT, R2, R192, PT ;  /* 0x000000c00200720c */ /* 0x000fe20003f84070 */
[----:B------:R-:W-:Y:S01]  /*a000*/  IMAD.HI.U32 R195, R3, R198, RZ ;  /* 0x000000c603c37227 */ /* 0x000fe200078e00ff */
[----:B------:R-:W-:-:S02]  /*a010*/  ISETP.GE.AND P5, PT, R197, RZ, PT ;  /* 0x000000ffc500720c */ /* 0x000fc40003fa6270 */
[----:B------:R-:W-:Y:S01]  /*a020*/  IABS R199, R200 ;  /* 0x000000c800c77213 */ /* 0x000fe20000000000 */
[----:B------:R-:W-:Y:S02]  /*a030*/  IMAD.MOV R195, RZ, RZ, -R195 ;  /* 0x000000ffffc37224 */ /* 0x000fe400078e0ac3 */
[----:B------:R-:W-:Y:S02]  /*a040*/  @!P1 IMAD.IADD R191, R191, 0x1, -R2 ;  /* 0x00000001bfbf9824 */ /* 0x000fe400078e0a02 */
[C---:B------:R-:W-:Y:S02]  /*a050*/  IMAD R195, R2.reuse, R195, R198 ;  /* 0x000000c302c37224 */ /* 0x040fe400078e02c6 */
[--C-:B------:R-:W-:Y:S01]  /*a060*/  @!P0 IMAD.IADD R193, R193, 0x1, -R2.reuse ;  /* 0x00000001c1c18824 */ /* 0x100fe200078e0a02 */
[----:B------:R-:W-:Y:S01]  /*a070*/  ISETP.GT.U32.AND P1, PT, R2, R191, PT ;  /* 0x000000bf0200720c */ /* 0x000fe20003f24070 */
[----:B------:R-:W-:Y:S01]  /*a080*/  @!P4 IMAD.IADD R192, R192, 0x1, -R2 ;  /* 0x00000001c0c0c824 */ /* 0x000fe200078e0a02 */
[C---:B------:R-:W-:Y:S01]  /*a090*/  ISETP.GT.U32.AND P4, PT, R2.reuse, R195, PT ;  /* 0x000000c30200720c */ /* 0x040fe20003f84070 */
[----:B------:R-:W-:Y:S01]  /*a0a0*/  IMAD.HI.U32 R194, R3, R196, RZ ;  /* 0x000000c403c27227 */ /* 0x000fe200078e00ff */
[----:B------:R-:W-:-:S03]  /*a0b0*/  ISETP.GT.U32.AND P0, PT, R2, R193, PT ;  /* 0x000000c10200720c */ /* 0x000fc60003f04070 */
[----:B------:R-:W-:Y:S02]  /*a0c0*/  IMAD.MOV R197, RZ, RZ, -R194 ;  /* 0x000000ffffc57224 */ /* 0x000fe400078e0ac2 */
[----:B------:R-:W-:Y:S02]  /*a0d0*/  @!P3 IMAD.MOV R190, RZ, RZ, -R190 ;  /* 0x000000ffffbeb224 */ /* 0x000fe400078e0abe */
[----:B------:R-:W-:Y:S01]  /*a0e0*/  IMAD R194, R2, R197, R196 ;  /* 0x000000c502c27224 */ /* 0x000fe200078e02c4 */
[----:B------:R-:W-:Y:S01]  /*a0f0*/  LOP3.LUT R197, R242, 0x19a, RZ, 0xfc, !PT ;  /* 0x0000019af2c57812 */ /* 0x000fe200078efcff */
[--C-:B------:R-:W-:Y:S01]  /*a100*/  @!P1 IMAD.IADD R191, R191, 0x1, -R2.reuse ;  /* 0x00000001bfbf9824 */ /* 0x100fe200078e0a02 */
[----:B------:R-:W-:Y:S01]  /*a110*/  ISETP.GE.AND P1, PT, R201, RZ, PT ;  /* 0x000000ffc900720c */ /* 0x000fe20003f26270 */
[----:B------:R-:W-:Y:S01]  /*a120*/  @!P4 IMAD.IADD R195, R195, 0x1, -R2 ;  /* 0x00000001c3c3c824 */ /* 0x000fe200078e0a02 */
[----:B------:R-:W-:Y:S01]  /*a130*/  ISETP.GT.U32.AND P3, PT, R2, R194, PT ;  /* 0x000000c20200720c */ /* 0x000fe20003f64070 */
[----:B------:R-:W-:Y:S01]  /*a140*/  IMAD.HI.U32 R196, R3, R199, RZ ;  /* 0x000000c703c47227 */ /* 0x000fe200078e00ff */
[----:B------:R-:W-:-:S02]  /*a150*/  IABS R201, R203 ;  /* 0x000000cb00c97213 */ /* 0x000fc40000000000 */
[----:B------:R-:W-:Y:S01]  /*a160*/  ISETP.GT.U32.AND P4, PT, R2, R195, PT ;  /* 0x000000c30200720c */ /* 0x000fe20003f84070 */
[----:B------:R-:W-:Y:S01]  /*a170*/  @!P0 IMAD.IADD R193, R193, 0x1, -R2 ;  /* 0x00000001c1c18824 */ /* 0x000fe200078e0a02 */
[----:B------:R-:W-:Y:S01]  /*a180*/  ISETP.GE.AND P0, PT, R200, RZ, PT ;  /* 0x000000ffc800720c */ /* 0x000fe20003f06270 */
[----:B------:R-:W-:Y:S01]  /*a190*/  IMAD.MOV R196, RZ, RZ, -R196 ;  /* 0x000000ffffc47224 */ /* 0x000fe200078e0ac4 */
[----:B------:R-:W-:Y:S01]  /*a1a0*/  IABS R200, R197 ;  /* 0x000000c500c87213 */ /* 0x000fe20000000000 */
[----:B------:R-:W-:Y:S01]  /*a1b0*/  @!P2 IMAD.MOV R191, RZ, RZ, -R191 ;  /* 0x000000ffffbfa224 */ /* 0x000fe200078e0abf */
[----:B------:R-:W-:Y:S01]  /*a1c0*/  ISETP.GE.AND P2, PT, R202, RZ, PT ;  /* 0x000000ffca00720c */ /* 0x000fe20003f46270 */
[----:B------:R-:W-:Y:S01]  /*a1d0*/  @!P6 IMAD.MOV R192, RZ, RZ, -R192 ;  /* 0x000000ffffc0e224 */ /* 0x000fe200078e0ac0 */
[----:B------:R-:W-:Y:S01]  /*a1e0*/  ISETP.GE.AND P6, PT, R197, RZ, PT ;  /* 0x000000ffc500720c */ /* 0x000fe20003fc6270 */
[----:B------:R-:W-:Y:S01]  /*a1f0*/  IMAD R196, R2, R196, R199 ;  /* 0x000000c402c47224 */ /* 0x000fe200078e02c7 */
[----:B------:R-:W-:Y:S01]  /*a200*/  IABS R202, R204 ;  /* 0x000000cc00ca7213 */ /* 0x000fe20000000000 */
[----:B------:R-:W-:-:S04]  /*a210*/  IMAD.HI.U32 R197, R3, R200, RZ ;  /* 0x000000c803c57227 */ /* 0x000fc800078e00ff */
[----:B------:R-:W-:Y:S01]  /*a220*/  @!P1 IMAD.MOV R193, RZ, RZ, -R193 ;  /* 0x000000ffffc19224 */ /* 0x000fe200078e0ac1 */
[----:B------:R-:W-:Y:S01]  /*a230*/  ISETP.GT.U32.AND P1, PT, R2, R196, PT ;  /* 0x000000c40200720c */ /* 0x000fe20003f24070 */
[----:B------:R-:W-:Y:S02]  /*a240*/  IMAD.MOV R197, RZ, RZ, -R197 ;  /* 0x000000ffffc57224 */ /* 0x000fe400078e0ac5 */
[--C-:B------:R-:W-:Y:S02]  /*a250*/  @!P3 IMAD.IADD R194, R194, 0x1, -R2.reuse ;  /* 0x00000001c2c2b824 */ /* 0x100fe400078e0a02 */
[----:B------:R-:W-:Y:S01]  /*a260*/  @!P4 IMAD.IADD R195, R195, 0x1, -R2 ;  /* 0x00000001c3c3c824 */ /* 0x000fe200078e0a02 */
[----:B------:R-:W-:Y:S01]  /*a270*/  ISETP.GE.AND P4, PT, R204, RZ, PT ;  /* 0x000000ffcc00720c */ /* 0x000fe20003f86270 */
[C---:B------:R-:W-:Y:S01]  /*a280*/  IMAD R197, R2.reuse, R197, R200 ;  /* 0x000000c502c57224 */ /* 0x040fe200078e02c8 */
[----:B------:R-:W-:Y:S01]  /*a290*/  ISETP.GT.U32.AND P3, PT, R2, R194, PT ;  /* 0x000000c20200720c */ /* 0x000fe20003f64070 */
[----:B------:R-:W-:Y:S01]  /*a2a0*/  @!P2 IMAD.MOV R195, RZ, RZ, -R195 ;  /* 0x000000ffffc3a224 */ /* 0x000fe200078e0ac3 */
[----:B------:R-:W-:Y:S01]  /*a2b0*/  LOP3.LUT R200, R242, 0x1a0, RZ, 0xfc, !PT ;  /* 0x000001a0f2c87812 */ /* 0x000fe200078efcff */
[----:B------:R-:W-:Y:S01]  /*a2c0*/  IMAD.HI.U32 R198, R3, R201, RZ ;  /* 0x000000c903c67227 */ /* 0x000fe200078e00ff */
[----:B------:R-:W-:-:S02]  /*a2d0*/  ISETP.GT.U32.AND P2, PT, R2, R197, PT ;  /* 0x000000c50200720c */ /* 0x000fc40003f44070 */
[----:B------:R-:W-:Y:S01]  /*a2e0*/  IABS R204, R206 ;  /* 0x000000ce00cc7213 */ /* 0x000fe20000000000 */
[----:B------:R-:W-:Y:S02]  /*a2f0*/  @!P1 IMAD.IADD R196, R196, 0x1, -R2 ;  /* 0x00000001c4c49824 */ /* 0x000fe400078e0a02 */
[----:B------:R-:W-:Y:S02]  /*a300*/  IMAD.MOV R198, RZ, RZ, -R198 ;  /* 0x000000ffffc67224 */ /* 0x000fe400078e0ac6 */
[----:B------:R-:W-:Y:S01]  /*a310*/  IMAD.HI.U32 R199, R3, R202, RZ ;  /* 0x000000ca03c77227 */ /* 0x000fe200078e00ff */
[----:B------:R-:W-:-:S03]  /*a320*/  ISETP.GT.U32.AND P1, PT, R2, R196, PT ;  /* 0x000000c40200720c */ /* 0x000fc60003f24070 */
[--C-:B------:R-:W-:Y:S01]  /*a330*/  @!P3 IMAD.IADD R194, R194, 0x1, -R2.reuse ;  /* 0x00000001c2c2b824 */ /* 0x100fe200078e0a02 */
[----:B------:R-:W-:Y:S01]  /*a340*/  ISETP.GE.AND P3, PT, R203, RZ, PT ;  /* 0x000000ffcb00720c */ /* 0x000fe20003f66270 */
[----:B------:R-:W-:Y:S01]  /*a350*/  @!P2 IMAD.IADD R197, R197, 0x1, -R2 ;  /* 0x00000001c5c5a824 */ /* 0x000fe200078e0a02 */
[----:B------:R-:W-:Y:S01]  /*a360*/  IABS R203, R200 ;  /* 0x000000c800cb7213 */ /* 0x000fe20000000000 */
[----:B------:R-:W-:Y:S01]  /*a370*/  @!P5 IMAD.MOV R194, RZ, RZ, -R194 ;  /* 0x000000ffffc2d224 */ /* 0x000fe200078e0ac2 */
[----:B------:R-:W-:Y:S01]  /*a380*/  ISETP.GE.AND P5, PT, R200, RZ, PT ;  /* 0x000000ffc800720c */ /* 0x000fe20003fa6270 */
[C---:B------:R-:W-:Y:S01]  /*a390*/  IMAD R198, R2.reuse, R198, R201 ;  /* 0x000000c602c67224 */ /* 0x040fe200078e02c9 */
[----:B------:R-:W-:Y:S01]  /*a3a0*/  ISETP.GT.U32.AND P2, PT, R2, R197, PT ;  /* 0x000000c50200720c */ /* 0x000fe20003f44070 */
[----:B------:R-:W-:Y:S02]  /*a3b0*/  IMAD.MOV R199, RZ, RZ, -R199 ;  /* 0x000000ffffc77224 */ /* 0x000fe400078e0ac7 */
[----:B------:R-:W-:-:S04]  /*a3c0*/  IMAD.HI.U32 R200, R3, R203, RZ ;  /* 0x000000cb03c87227 */ /* 0x000fc800078e00ff */
[----:B------:R-:W-:Y:S01]  /*a3d0*/  @!P1 IMAD.IADD R196, R196, 0x1, -R2 ;  /* 0x00000001c4c49824 */ /* 0x000fe200078e0a02 */
[C---:B------:R-:W-:Y:S01]  /*a3e0*/  ISETP.GT.U32.AND P1, PT, R2.reuse, R198, PT ;  /* 0x000000c60200720c */ /* 0x040fe20003f24070 */
[C---:B------:R-:W-:Y:S02]  /*a3f0*/  IMAD R199, R2.reuse, R199, R202 ;  /* 0x000000c702c77224 */ /* 0x040fe400078e02ca */
[----:B------:R-:W-:Y:S02]  /*a400*/  IMAD.MOV R200, RZ, RZ, -R200 ;  /* 0x000000ffffc87224 */ /* 0x000fe400078e0ac8 */
[----:B------:R-:W-:Y:S01]  /*a410*/  @!P0 IMAD.MOV R196, RZ, RZ, -R196 ;  /* 0x000000ffffc48224 */ /* 0x000fe200078e0ac4 */
[C---:B------:R-:W-:Y:S01]  /*a420*/  ISETP.GT.U32.AND P0, PT, R2.reuse, R199, PT ;  /* 0x000000c70200720c */ /* 0x040fe20003f04070 */
[----:B------:R-:W-:Y:S02]  /*a430*/  IMAD R200, R2, R200, R203 ;  /* 0x000000c802c87224 */ /* 0x000fe400078e02cb */
[----:B------:R-:W-:-:S02]  /*a440*/  @!P2 IMAD.IADD R197, R197, 0x1, -R2 ;  /* 0x00000001c5c5a824 */ /* 0x000fc400078e0a02 */
[----:B------:R-:W-:Y:S01]  /*a450*/  IMAD.HI.U32 R202, R3, R205, RZ ;  /* 0x000000cd03ca7227 */ /* 0x000fe200078e00ff */
[----:B------:R-:W-:-:S03]  /*a460*/  ISETP.GT.U32.AND P2, PT, R2, R200, PT ;  /* 0x000000c80200720c */ /* 0x000fc60003f44070 */
[----:B------:R-:W-:Y:S02]  /*a470*/  @!P1 IMAD.IADD R198, R198, 0x1, -R2 ;  /* 0x00000001c6c69824 */ /* 0x000fe400078e0a02 */
[----:B------:R-:W-:-:S03]  /*a480*/  IMAD.HI.U32 R201, R3, R204, RZ ;  /* 0x000000cc03c97227 */ /* 0x000fc600078e00ff */
[----:B------:R-:W-:Y:S01]  /*a490*/  ISETP.GT.U32.AND P1, PT, R2, R198, PT ;  /* 0x000000c60200720c */ /* 0x000fe20003f24070 */
[----:B------:R-:W-:Y:S02]  /*a4a0*/  @!P0 IMAD.IADD R199, R199, 0x1, -R2 ;  /* 0x00000001c7c78824 */ /* 0x000fe400078e0a02 */
[----:B------:R-:W-:Y:S02]  /*a4b0*/  IMAD.MOV R202, RZ, RZ, -R202 ;  /* 0x000000ffffca7224 */ /* 0x000fe400078e0aca */
[----:B------:R-:W-:Y:S01]  /*a4c0*/  @!P2 IMAD.IADD R200, R200, 0x1, -R2 ;  /* 0x00000001c8c8a824 */ /* 0x000fe200078e0a02 */
[----:B------:R-:W-:Y:S01]  /*a4d0*/  ISETP.GT.U32.AND P2, PT, R2, R199, PT ;  /* 0x000000c70200720c */ /* 0x000fe20003f44070 */
[----:B------:R-:W-:Y:S02]  /*a4e0*/  IMAD.MOV R201, RZ, RZ, -R201 ;  /* 0x000000ffffc97224 */ /* 0x000fe400078e0ac9 */
[----:B------:R-:W-:-:S04]  /*a4f0*/  IMAD.HI.U32 R203, R3, R207, RZ ;  /* 0x000000cf03cb7227 */ /* 0x000fc800078e00ff */
[C---:B------:R-:W-:Y:S02]  /*a500*/  IMAD R202, R2.reuse, R202, R205 ;  /* 0x000000ca02ca7224 */ /* 0x040fe400078e02cd */
[C---:B------:R-:W-:Y:S02]  /*a510*/  IMAD R201, R2.reuse, R201, R204 ;  /* 0x000000c902c97224 */ /* 0x040fe400078e02cc */
[----:B------:R-:W-:Y:S01]  /*a520*/  IMAD.MOV R203, RZ, RZ, -R203 ;  /* 0x000000ffffcb7224 */ /* 0x000fe200078e0acb */
[----:B------:R-:W-:Y:S01]  /*a530*/  ISETP.GT.U32.AND P0, PT, R2, R202, PT ;  /* 0x000000ca0200720c */ /* 0x000fe20003f04070 */
[----:B------:R-:W-:Y:S01]  /*a540*/  @!P1 IMAD.IADD R198, R198, 0x1, -R2 ;  /* 0x00000001c6c69824 */ /* 0x000fe200078e0a02 */
[C---:B------:R-:W-:Y:S01]  /*a550*/  ISETP.GT.U32.AND P1, PT, R2.reuse, R201, PT ;  /* 0x000000c90200720c */ /* 0x040fe20003f24070 */
[----:B------:R-:W-:Y:S01]  /*a560*/  IMAD R203, R2, R203, R207 ;  /* 0x000000cb02cb7224 */ /* 0x000fe200078e02cf */
[----:B------:R-:W-:Y:S01]  /*a570*/  IABS R207, R212 ;  /* 0x000000d400cf7213 */ /* 0x000fe20000000000 */
[----:B------:R-:W-:-:S04]  /*a580*/  IMAD.HI.U32 R204, R3, R211, RZ ;  /* 0x000000d303cc7227 */ /* 0x000fc800078e00ff */
[----:B------:R-:W-:Y:S01]  /*a590*/  @!P2 IMAD.IADD R199, R199, 0x1, -R2 ;  /* 0x00000001c7c7a824 */ /* 0x000fe200078e0a02 */
[----:B------:R-:W-:Y:S01]  /*a5a0*/  ISETP.GT.U32.AND P2, PT, R2, R203, PT ;  /* 0x000000cb0200720c */ /* 0x000fe20003f44070 */
[----:B------:R-:W-:Y:S02]  /*a5b0*/  IMAD.MOV R204, RZ, RZ, -R204 ;  /* 0x000000ffffcc7224 */ /* 0x000fe400078e0acc */
[----:B------:R-:W-:Y:S02]  /*a5c0*/  @!P0 IMAD.IADD R202, R202, 0x1, -R2 ;  /* 0x00000001caca8824 */ /* 0x000fe400078e0a02 */
[----:B------:R-:W-:Y:S01]  /*a5d0*/  IMAD R204, R2, R204, R211 ;  /* 0x000000cc02cc7224 */ /* 0x000fe200078e02d3 */
[----:B------:R-:W-:Y:S01]  /*a5e0*/  LOP3.LUT R211, R242, 0x1ae, RZ, 0xfc, !PT ;  /* 0x000001aef2d37812 */ /* 0x000fe200078efcff */
[----:B------:R-:W-:-:S03]  /*a5f0*/  IMAD.HI.U32 R205, R3, R207, RZ ;  /* 0x000000cf03cd7227 */ /* 0x000fc600078e00ff */
[----:B------:R-:W-:Y:S01]  /*a600*/  IABS R215, R211 ;  /* 0x000000d300d77213 */ /* 0x000fe20000000000 */
[--C-:B------:R-:W-:Y:S01]  /*a610*/  @!P1 IMAD.IADD R201, R201, 0x1, -R2.reuse ;  /* 0x00000001c9c99824 */ /* 0x100fe200078e0a02 */
[C---:B------:R-:W-:Y:S01]  /*a620*/  ISETP.GT.U32.AND P1, PT, R2.reuse, R200, PT ;  /* 0x000000c80200720c */ /* 0x040fe20003f24070 */
[----:B------:R-:W-:Y:S01]  /*a630*/  @!P6 IMAD.MOV R197, RZ, RZ, -R197 ;  /* 0x000000ffffc5e224 */ /* 0x000fe200078e0ac5 */
[C---:B------:R-:W-:Y:S01]  /*a640*/  ISETP.GT.U32.AND P6, PT, R2.reuse, R202, PT ;  /* 0x000000ca0200720c */ /* 0x040fe20003fc4070 */
[----:B------:R-:W-:Y:S01]  /*a650*/  IMAD.MOV R205, RZ, RZ, -R205 ;  /* 0x000000ffffcd7224 */ /* 0x000fe200078e0acd */
[C---:B------:R-:W-:Y:S01]  /*a660*/  ISETP.GT.U32.AND P0, PT, R2.reuse, R201, PT ;  /* 0x000000c90200720c */ /* 0x040fe20003f04070 */
[----:B------:R-:W-:Y:S01]  /*a670*/  @!P2 IMAD.IADD R203, R203, 0x1, -R2 ;  /* 0x00000001cbcba824 */ /* 0x000fe200078e0a02 */
[----:B------:R-:W-:Y:S01]  /*a680*/  ISETP.GE.AND P2, PT, R209, RZ, PT ;  /* 0x000000ffd100720c */ /* 0x000fe20003f46270 */
[----:B------:R-:W-:Y:S02]  /*a690*/  IMAD R205, R2, R205, R207 ;  /* 0x000000cd02cd7224 */ /* 0x000fe400078e02cf */
[----:B------:R-:W-:-:S04]  /*a6a0*/  IMAD.HI.U32 R207, R3, R215, RZ ;  /* 0x000000d703cf7227 */ /* 0x000fc800078e00ff */
[----:B------:R-:W-:Y:S02]  /*a6b0*/  IMAD.MOV R207, RZ, RZ, -R207 ;  /* 0x000000ffffcf7224 */ /* 0x000fe400078e0acf */
[--C-:B------:R-:W-:Y:S01]  /*a6c0*/  @!P1 IMAD.IADD R200, R200, 0x1, -R2.reuse ;  /* 0x00000001c8c89824 */ /* 0x100fe200078e0a02 */
[----:B------:R-:W-:Y:S01]  /*a6d0*/  ISETP.GT.U32.AND P1, PT, R2, R204, PT ;  /* 0x000000cc0200720c */ /* 0x000fe20003f24070 */
[--C-:B------:R-:W-:Y:S01]  /*a6e0*/  @!P6 IMAD.IADD R202, R202, 0x1, -R2.reuse ;  /* 0x00000001cacae824 */ /* 0x100fe200078e0a02 */
[C---:B------:R-:W-:Y:S01]  /*a6f0*/  ISETP.GT.U32.AND P6, PT, R2.reuse, R205, PT ;  /* 0x000000cd0200720c */ /* 0x040fe20003fc4070 */
[----:B------:R-:W-:Y:S01]  /*a700*/  IMAD R207, R2, R207, R215 ;  /* 0x000000cf02cf7224 */ /* 0x000fe200078e02d7 */
[----:B------:R-:W-:Y:S01]  /*a710*/  LOP3.LUT R215, R242, 0x1b8, RZ, 0xfc, !PT ;  /* 0x000001b8f2d77812 */ /* 0x000fe200078efcff */
[----:B------:R-:W-:Y:S01]  /*a720*/  @!P0 IMAD.IADD R201, R201, 0x1, -R2 ;  /* 0x00000001c9c98824 */ /* 0x000fe200078e0a02 */
[----:B------:R-:W-:Y:S01]  /*a730*/  ISETP.GE.AND P0, PT, R206, RZ, PT ;  /* 0x000000ffce00720c */ /* 0x000fe20003f06270 */
[----:B------:R-:W-:Y:S01]  /*a740*/  @!P2 IMAD.MOV R202, RZ, RZ, -R202 ;  /* 0x000000ffffcaa224 */ /* 0x000fe200078e0aca */
[----:B------:R-:W-:Y:S01]  /*a750*/  ISETP.GT.U32.AND P2, PT, R2, R207, PT ;  /* 0x000000cf0200720c */ /* 0x000fe20003f44070 */
[----:B------:R-:W-:-:S04]  /*a760*/  IMAD.HI.U32 R206, R3, R214, RZ ;  /* 0x000000d603ce7227 */ /* 0x000fc800078e00ff */
[----:B------:R-:W-:Y:S02]  /*a770*/  IMAD.MOV R209, RZ, RZ, -R206 ;  /* 0x000000ffffd17224 */ /* 0x000fe400078e0ace */
[----:B------:R-:W-:Y:S01]  /*a780*/  @!P1 IMAD.IADD R204, R204, 0x1, -R2 ;  /* 0x00000001cccc9824 */ /* 0x000fe200078e0a02 */
[----:B------:R-:W-:Y:S01]  /*a790*/  ISETP.GE.AND P1, PT, R210, RZ, PT ;  /* 0x000000ffd200720c */ /* 0x000fe20003f26270 */
[C---:B------:R-:W-:Y:S01]  /*a7a0*/  IMAD R206, R2.reuse, R209, R214 ;  /* 0x000000d102ce7224 */ /* 0x040fe200078e02d6 */
[----:B------:R-:W-:Y:S01]  /*a7b0*/  IABS R210, R216 ;  /* 0x000000d800d27213 */ /* 0x000fe20000000000 */
[----:B------:R-:W-:Y:S02]  /*a7c0*/  @!P6 IMAD.IADD R205, R205, 0x1, -R2 ;  /* 0x00000001cdcde824 */ /* 0x000fe400078e0a02 */
[----:B------:R-:W-:Y:S01]  /*a7d0*/  @!P3 IMAD.MOV R198, RZ, RZ, -R198 ;  /* 0x000000ffffc6b224 */ /* 0x000fe200078e0ac6 */
[C---:B------:R-:W-:Y:S01]  /*a7e0*/  ISETP.GT.U32.AND P3, PT, R2.reuse, R203, PT ;  /* 0x000000cb0200720c */ /* 0x040fe20003f64070 */
[----:B------:R-:W-:Y:S01]  /*a7f0*/  @!P2 IMAD.IADD R207, R207, 0x1, -R2 ;  /* 0x00000001cfcfa824 */ /* 0x000fe200078e0a02 */
[----:B------:R-:W-:Y:S01]  /*a800*/  ISETP.GT.U32.AND P6, PT, R2, R206, PT ;  /* 0x000000ce0200720c */ /* 0x000fe20003fc4070 */
[----:B------:R-:W-:Y:S01]  /*a810*/  IMAD.MOV.U32 R209, RZ, RZ, R210 ;  /* 0x000000ffffd17224 */ /* 0x000fe200078e00d2 */
[----:B------:R-:W-:Y:S01]  /*a820*/  LOP3.LUT R210, R242, 0x1b4, RZ, 0xfc, !PT ;  /* 0x000001b4f2d27812 */ /* 0x000fe200078efcff */
[----:B------:R-:W-:Y:S01]  /*a830*/  @!P0 IMAD.MOV R201, RZ, RZ, -R201 ;  /* 0x000000ffffc98224 */ /* 0x000fe200078e0ac9 */
[----:B------:R-:W-:Y:S01]  /*a840*/  ISETP.GE.AND P0, PT, R208, RZ, PT ;  /* 0x000000ffd000720c */ /* 0x000fe20003f06270 */
[----:B------:R-:W-:Y:S01]  /*a850*/  IMAD.HI.U32 R208, R3, R209, RZ ;  /* 0x000000d103d07227 */ /* 0x000fe200078e00ff */
[----:B------:R-:W-:-:S02]  /*a860*/  ISETP.GT.U32.AND P2, PT, R2, R207, PT ;  /* 0x000000cf0200720c */ /* 0x000fc40003f44070 */
[----:B------:R-:W-:Y:S01]  /*a870*/  IABS R214, R210 ;  /* 0x000000d200d67213 */ /* 0x000fe20000000000 */
[----:B------:R-:W-:Y:S02]  /*a880*/  IMAD.MOV R208, RZ, RZ, -R208 ;  /* 0x000000ffffd07224 */ /* 0x000fe400078e0ad0 */
[----:B------:R-:W-:Y:S01]  /*a890*/  @!P4 IMAD.MOV R199, RZ, RZ, -R199 ;  /* 0x000000ffffc7c224 */ /* 0x000fe200078e0ac7 */
[C---:B------:R-:W-:Y:S01]  /*a8a0*/  ISETP.GT.U32.AND P4, PT, R2.reuse, R204, PT ;  /* 0x000000cc0200720c */ /* 0x040fe20003f84070 */
[----:B------:R-:W-:Y:S01]  /*a8b0*/  @!P5 IMAD.MOV R200, RZ, RZ, -R200 ;  /* 0x000000ffffc8d224 */ /* 0x000fe200078e0ac8 */
[----:B------:R-:W-:Y:S01]  /*a8c0*/  ISETP.GT.U32.AND P5, PT, R2, R205, PT ;  /* 0x000000cd0200720c */ /* 0x000fe20003fa4070 */
[--C-:B------:R-:W-:Y:S01]  /*a8d0*/  @!P3 IMAD.IADD R203, R203, 0x1, -R2.reuse ;  /* 0x00000001cbcbb824 */ /* 0x100fe200078e0a02 */
[----:B------:R-:W-:Y:S01]  /*a8e0*/  ISETP.GE.AND P3, PT, R212, RZ, PT ;  /* 0x000000ffd400720c */ /* 0x000fe20003f66270 */
[--C-:B------:R-:W-:Y:S01]  /*a8f0*/  @!P6 IMAD.IADD R206, R206, 0x1, -R2.reuse ;  /* 0x00000001cecee824 */ /* 0x100fe200078e0a02 */
[----:B------:R-:W-:Y:S01]  /*a900*/  ISETP.GE.AND P6, PT, R216, RZ, PT ;  /* 0x000000ffd800720c */ /* 0x000fe20003fc6270 */
[----:B------:R-:W-:Y:S01]  /*a910*/  IMAD R208, R2, R208, R209 ;  /* 0x000000d002d07224 */ /* 0x000fe200078e02d1 */
[----:B------:R-:W-:Y:S01]  /*a920*/  LOP3.LUT R209, R242, 0x1b2, RZ, 0xfc, !PT ;  /* 0x000001b2f2d17812 */ /* 0x000fe200078efcff */
[----:B------:R-:W-:Y:S01]  /*a930*/  @!P1 IMAD.MOV R203, RZ, RZ, -R203 ;  /* 0x000000ffffcb9224 */ /* 0x000fe200078e0acb */
[C---:B------:R-:W-:Y:S01]  /*a940*/  ISETP.GT.U32.AND P1, PT, R2.reuse, R206, PT ;  /* 0x000000ce0200720c */ /* 0x040fe20003f24070 */
[--C-:B------:R-:W-:Y:S01]  /*a950*/  @!P2 IMAD.IADD R207, R207, 0x1, -R2.reuse ;  /* 0x00000001cfcfa824 */ /* 0x100fe200078e0a02 */
[----:B------:R-:W-:Y:S01]  /*a960*/  ISETP.GT.U32.AND P2, PT, R2, R208, PT ;  /* 0x000000d00200720c */ /* 0x000fe20003f44070 */
[--C-:B------:R-:W-:Y:S01]  /*a970*/  @!P4 IMAD.IADD R204, R204, 0x1, -R2.reuse ;  /* 0x00000001ccccc824 */ /* 0x100fe200078e0a02 */
[----:B------:R-:W-:Y:S01]  /*a980*/  IABS R212, R209 ;  /* 0x000000d100d47213 */ /* 0x000fe20000000000 */
[----:B------:R-:W-:Y:S01]  /*a990*/  @!P5 IMAD.IADD R205, R205, 0x1, -R2 ;  /* 0x00000001cdcdd824 */ /* 0x000fe200078e0a02 */
[----:B------:R-:W-:Y:S01]  /*a9a0*/  ISETP.GE.AND P5, PT, R211, RZ, PT ;  /* 0x000000ffd300720c */ /* 0x000fe20003fa6270 */
[----:B------:R-:W-:Y:S01]  /*a9b0*/  @!P0 IMAD.MOV R204, RZ, RZ, -R204 ;  /* 0x000000ffffcc8224 */ /* 0x000fe200078e0acc */
[----:B------:R-:W-:Y:S01]  /*a9c0*/  LOP3.LUT R211, R242, 0x1b6, RZ, 0xfc, !PT ;  /* 0x000001b6f2d37812 */ /* 0x000fe200078efcff */
[----:B------:R-:W-:Y:S01]  /*a9d0*/  @!P3 IMAD.MOV R205, RZ, RZ, -R205 ;  /* 0x000000ffffcdb224 */ /* 0x000fe200078e0acd */
[----:B------:R-:W-:Y:S01]  /*a9e0*/  ISETP.GE.AND P0, PT, R209, RZ, PT ;  /* 0x000000ffd100720c */ /* 0x000fe20003f06270 */
[----:B------:R-:W-:Y:S01]  /*a9f0*/  IMAD.HI.U32 R209, R3, R212, RZ ;  /* 0x000000d403d17227 */ /* 0x000fe200078e00ff */
[----:B------:R-:W-:-:S02]  /*aa00*/  ISETP.GE.AND P4, PT, R213, RZ, PT ;  /* 0x000000ffd500720c */ /* 0x000fc40003f86270 */
[----:B------:R-:W-:Y:S01]  /*aa10*/  ISETP.GE.AND P3, PT, R210, RZ, PT ;  /* 0x000000ffd200720c */ /* 0x000fe20003f66270 */
[--C-:B------:R-:W-:Y:S01]  /*aa20*/  @!P1 IMAD.IADD R206, R206, 0x1, -R2.reuse ;  /* 0x00000001cece9824 */ /* 0x100fe200078e0a02 */
[----:B------:R-:W-:Y:S01]  /*aa30*/  ISETP.GE.AND P1, PT, R211, RZ, PT ;  /* 0x000000ffd300720c */ /* 0x000fe20003f26270 */
[----:B------:R-:W-:Y:S01]  /*aa40*/  @!P2 IMAD.IADD R208, R208, 0x1, -R2 ;  /* 0x00000001d0d0a824 */ /* 0x000fe200078e0a02 */
[----:B------:R-:W-:Y:S01]  /*aa50*/  IABS R211, R211 ;  /* 0x000000d300d37213 */ /* 0x000fe20000000000 */
[C---:B------:R-:W-:Y:S01]  /*aa60*/  IMAD.HI.U32 R210, R3.reuse, R214, RZ ;  /* 0x000000d603d27227 */ /* 0x040fe200078e00ff */
[----:B------:R-:W-:Y:S02]  /*aa70*/  IABS R216, R215 ;  /* 0x000000d700d87213 */ /* 0x000fe40000000000 */
[----:B------:R-:W-:Y:S01]  /*aa80*/  ISETP.GT.U32.AND P2, PT, R2, R208, PT ;  /* 0x000000d00200720c */ /* 0x000fe20003f44070 */
[----:B------:R-:W-:Y:S02]  /*aa90*/  IMAD.MOV R209, RZ, RZ, -R209 ;  /* 0x000000ffffd17224 */ /* 0x000fe400078e0ad1 */
[----:B------:R-:W-:-:S04]  /*aaa0*/  IMAD.HI.U32 R213, R3, R211, RZ ;  /* 0x000000d303d57227 */ /* 0x000fc800078e00ff */
[----:B------:R-:W-:Y:S02]  /*aab0*/  IMAD.MOV R219, RZ, RZ, -R210 ;  /* 0x000000ffffdb7224 */ /* 0x000fe400078e0ad2 */
[C---:B------:R-:W-:Y:S02]  /*aac0*/  IMAD R209, R2.reuse, R209, R212 ;  /* 0x000000d102d17224 */ /* 0x040fe400078e02d4 */
[----:B------:R-:W-:Y:S02]  /*aad0*/  IMAD.MOV.U32 R212, RZ, RZ, R216 ;  /* 0x000000ffffd47224 */ /* 0x000fe400078e00d8 */
[----:B------:R-:W-:Y:S02]  /*aae0*/  IMAD.MOV R216, RZ, RZ, -R213 ;  /* 0x000000ffffd87224 */ /* 0x000fe400078e0ad5 */
[C---:B------:R-:W-:Y:S02]  /*aaf0*/  IMAD R210, R2.reuse, R219, R214 ;  /* 0x000000db02d27224 */ /* 0x040fe400078e02d6 */
[----:B------:R-:W-:-:S02]  /*ab00*/  IMAD R211, R2, R216, R211 ;  /* 0x000000d802d37224 */ /* 0x000fc400078e02d3 */
[----:B------:R-:W-:Y:S01]  /*ab10*/  @!P4 IMAD.MOV R206, RZ, RZ, -R206 ;  /* 0x000000ffffcec224 */ /* 0x000fe200078e0ace */
[C---:B------:R-:W-:Y:S01]  /*ab20*/  ISETP.GT.U32.AND P4, PT, R2.reuse, R209, PT ;  /* 0x000000d10200720c */ /* 0x040fe20003f84070 */
[----:B------:R-:W-:Y:S01]  /*ab30*/  @!P5 IMAD.MOV R207, RZ, RZ, -R207 ;  /* 0x000000ffffcfd224 */ /* 0x000fe200078e0acf */
[----:B------:R-:W-:Y:S01]  /*ab40*/  ISETP.GT.U32.AND P5, PT, R2, R210, PT ;  /* 0x000000d20200720c */ /* 0x000fe20003fa4070 */
[----:B------:R-:W-:Y:S01]  /*ab50*/  IMAD.MOV.U32 R213, RZ, RZ, R218 ;  /* 0x000000ffffd57224 */ /* 0x000fe200078e00da */
[----:B------:R-:W-:Y:S01]  /*ab60*/  LOP3.LUT R218, R242, 0x1bc, RZ, 0xfc, !PT ;  /* 0x000001bcf2da7812 */ /* 0x000fe200078efcff */
[----:B------:R-:W-:Y:S01]  /*ab70*/  @!P2 IMAD.IADD R208, R208, 0x1, -R2 ;  /* 0x00000001d0d0a824 */ /* 0x000fe200078e0a02 */
[----:B------:R-:W-:Y:S01]  /*ab80*/  ISETP.GT.U32.AND P2, PT, R2, R211, PT ;  /* 0x000000d30200720c */ /* 0x000fe20003f44070 */
[----:B------:R-:W-:-:S04]  /*ab90*/  IMAD.HI.U32 R214, R3, R212, RZ ;  /* 0x000000d403d67227 */ /* 0x000fc800078e00ff */
[----:B------:R-:W-:-:S04]  /*aba0*/  IMAD.HI.U32 R216, R3, R213, RZ ;  /* 0x000000d503d87227 */ /* 0x000fc800078e00ff */
[----:B------:R-:W-:Y:S01]  /*abb0*/  IMAD.MOV R219, RZ, RZ, -R214 ;  /* 0x000000ffffdb7224 */ /* 0x000fe200078e0ad6 */
[----:B------:R-:W-:Y:S01]  /*abc0*/  IABS R214, R218 ;  /* 0x000000da00d67213 */ /* 0x000fe20000000000 */
[----:B------:R-:W-:Y:S02]  /*abd0*/  IMAD.MOV R216, RZ, RZ, -R216 ;  /* 0x000000ffffd87224 */ /* 0x000fe400078e0ad8 */
[--C-:B------:R-:W-:Y:S02]  /*abe0*/  @!P4 IMAD.IADD R209, R209, 0x1, -R2.reuse ;  /* 0x00000001d1d1c824 */ /* 0x100fe400078e0a02 */
[----:B------:R-:W-:Y:S02]  /*abf0*/  @!P5 IMAD.IADD R210, R210, 0x1, -R2 ;  /* 0x00000001d2d2d824 */ /* 0x000fe400078e0a02 */
[C---:B------:R-:W-:Y:S01]  /*ac00*/  IMAD R213, R2.reuse, R216, R213 ;  /* 0x000000d802d57224 */ /* 0x040fe200078e02d5 */
[----:B------:R-:W-:Y:S01]  /*ac10*/  ISETP.GT.U32.AND P5, PT, R2, R209, PT ;  /* 0x000000d10200720c */ /* 0x000fe20003fa4070 */
[----:B------:R-:W-:-:S02]  /*ac20*/  IMAD.MOV.U32 R216, RZ, RZ, R214 ;  /* 0x000000ffffd87224 */ /* 0x000fc400078e00d6 */
[----:B------:R-:W-:Y:S01]  /*ac30*/  @!P2 IMAD.IADD R211, R211, 0x1, -R2 ;  /* 0x00000001d3d3a824 */ /* 0x000fe200078e0a02 */
[----:B------:R-:W-:Y:S01]  /*ac40*/  ISETP.GT.U32.AND P2, PT, R2, R210, PT ;  /* 0x000000d20200720c */ /* 0x000fe20003f44070 */
[----:B------:R-:W-:-:S04]  /*ac50*/  IMAD.HI.U32 R214, R3, R216, RZ ;  /* 0x000000d803d67227 */ /* 0x000fc800078e00ff */
[C---:B------:R-:W-:Y:S02]  /*ac60*/  IMAD R212, R2.reuse, R219, R212 ;  /* 0x000000db02d47224 */ /* 0x040fe400078e02d4 */
[----:B------:R-:W-:Y:S02]  /*ac70*/  IMAD.MOV R219, RZ, RZ, -R214 ;  /* 0x000000ffffdb7224 */ /* 0x000fe400078e0ad6 */
[----:B------:R-:W-:Y:S01]  /*ac80*/  @!P6 IMAD.MOV R208, RZ, RZ, -R208 ;  /* 0x000000ffffd0e224 */ /* 0x000fe200078e0ad0 */
[C---:B------:R-:W-:Y:S01]  /*ac90*/  ISETP.GT.U32.AND P6, PT, R2.reuse, R211, PT ;  /* 0x000000d30200720c */ /* 0x040fe20003fc4070 */
[C---:B------:R-:W-:Y:S01]  /*aca0*/  IMAD R214, R2.reuse, R219, R216 ;  /* 0x000000db02d67224 */ /* 0x040fe200078e02d8 */
[C---:B------:R-:W-:Y:S01]  /*acb0*/  ISETP.GT.U32.AND P4, PT, R2.reuse, R212, PT ;  /* 0x000000d40200720c */ /* 0x040fe20003f84070 */
[--C-:B------:R-:W-:Y:S01]  /*acc0*/  @!P5 IMAD.IADD R209, R209, 0x1, -R2.reuse ;  /* 0x00000001d1d1d824 */ /* 0x100fe200078e0a02 */
[----:B------:R-:W-:Y:S01]  /*acd0*/  ISETP.GT.U32.AND P5, PT, R2, R213, PT ;  /* 0x000000d50200720c */ /* 0x000fe20003fa4070 */
[----:B------:R-:W-:Y:S01]  /*ace0*/  @!P2 IMAD.IADD R210, R210, 0x1, -R2 ;  /* 0x00000001d2d2a824 */ /* 0x000fe200078e0a02 */
[----:B------:R-:W-:Y:S01]  /*acf0*/  ISETP.GT.U32.AND P2, PT, R2, R214, PT ;  /* 0x000000d60200720c */ /* 0x000fe20003f44070 */
[----:B------:R-:W-:Y:S01]  /*ad00*/  @!P0 IMAD.MOV R209, RZ, RZ, -R209 ;  /* 0x000000ffffd18224 */ /* 0x000fe200078e0ad1 */
[----:B------:R-:W-:Y:S01]  /*ad10*/  LOP3.LUT R219, R242, 0x1c2, RZ, 0xfc, !PT ;  /* 0x000001c2f2db7812 */ /* 0x000fe200078efcff */
[----:B------:R-:W-:Y:S01]  /*ad20*/  @!P3 IMAD.MOV R210, RZ, RZ, -R210 ;  /* 0x000000ffffd2b224 */ /* 0x000fe200078e0ad2 */
[----:B------:R-:W-:-:S03]  /*ad30*/  IABS R216, R221 ;  /* 0x000000dd00d87213 */ /* 0x000fc60000000000 */
[----:B------:R-:W-:Y:S01]  /*ad40*/  @!P6 IMAD.IADD R211, R211, 0x1, -R2 ;  /* 0x00000001d3d3e824 */ /* 0x000fe200078e0a02 */
[----:B------:R-:W-:Y:S01]  /*ad50*/  ISETP.GE.AND P6, PT, R215, RZ, PT ;  /* 0x000000ffd700720c */ /* 0x000fe20003fc6270 */
[----:B------:R-:W-:Y:S01]  /*ad60*/  IMAD R215, R2, R223, R220 ;  /* 0x000000df02d77224 */ /* 0x000fe200078e02dc */
[----:B------:R-:W-:Y:S01]  /*ad70*/  IABS R223, R219 ;  /* 0x000000db00df7213 */ /* 0x000fe20000000000 */
[----:B------:R-:W-:Y:S01]  /*ad80*/  IMAD.HI.U32 R224, R3, R216, RZ ;  /* 0x000000d803e07227 */ /* 0x000fe200078e00ff */
[----:B------:R-:W-:-:S03]  /*ad90*/  LOP3.LUT R220, R242, 0x1c4, RZ, 0xfc, !PT ;  /* 0x000001c4f2dc7812 */ /* 0x000fc600078efcff */
[--C-:B------:R-:W-:Y:S02]  /*ada0*/  @!P4 IMAD.IADD R212, R212, 0x1, -R2.reuse ;  /* 0x00000001d4d4c824 */ /* 0x100fe400078e0a02 */
[--C-:B------:R-:W-:Y:S01]  /*adb0*/  @!P5 IMAD.IADD R213, R213, 0x1, -R2.reuse ;  /* 0x00000001d5d5d824 */ /* 0x100fe200078e0a02 */
[----:B------:R-:W-:Y:S01]  /*adc0*/  ISETP.GE.AND P5, PT, R217, RZ, PT ;  /* 0x000000ffd900720c */ /* 0x000fe20003fa6270 */
[----:B------:R-:W-:Y:S01]  /*add0*/  @!P2 IMAD.IADD R214, R214, 0x1, -R2 ;  /* 0x00000001d6d6a824 */ /* 0x000fe200078e0a02 */
[----:B------:R-:W-:Y:S01]  /*ade0*/  ISETP.GT.U32.AND P4, PT, R2, R212, PT ;  /* 0x000000d40200720c */ /* 0x000fe20003f84070 */
[----:B------:R-:W-:Y:S01]  /*adf0*/  IMAD.MOV.U32 R217, RZ, RZ, R223 ;  /* 0x000000ffffd97224 */ /* 0x000fe200078e00df */
[----:B------:R-:W-:Y:S01]  /*ae00*/  ISETP.GE.AND P2, PT, R218, RZ, PT ;  /* 0x000000ffda00720c */ /* 0x000fe20003f46270 */
[----:B------:R-:W-:Y:S01]  /*ae10*/  IMAD.MOV R225, RZ, RZ, -R224 ;  /* 0x000000ffffe17224 */ /* 0x000fe200078e0ae0 */
[----:B------:R-:W-:Y:S01]  /*ae20*/  IABS R224, R220 ;  /* 0x000000dc00e07213 */ /* 0x000fe20000000000 */
[----:B------:R-:W-:Y:S01]  /*ae30*/  IMAD.HI.U32 R223, R3, R217, RZ ;  /* 0x000000d903df7227 */ /* 0x000fe200078e00ff */
[----:B------:R-:W-:-:S02]  /*ae40*/  ISETP.GT.U32.AND P3, PT, R2, R214, PT ;  /* 0x000000d60200720c */ /* 0x000fc40003f64070 */
[----:B------:R-:W-:Y:S01]  /*ae50*/  ISETP.GT.U32.AND P0, PT, R2, R213, PT ;  /* 0x000000d50200720c */ /* 0x000fe20003f04070 */
[----:B------:R-:W-:Y:S02]  /*ae60*/  IMAD.MOV.U32 R218, RZ, RZ, R224 ;  /* 0x000000ffffda7224 */ /* 0x000fe400078e00e0 */
[----:B------:R-:W-:Y:S02]  /*ae70*/  IMAD.MOV R224, RZ, RZ, -R223 ;  /* 0x000000ffffe07224 */ /* 0x000fe400078e0adf */
[----:B------:R-:W-:Y:S01]  /*ae80*/  @!P4 IMAD.IADD R212, R212, 0x1, -R2 ;  /* 0x00000001d4d4c824 */ /* 0x000fe200078e0a02 */
[C---:B------:R-:W-:Y:S01]  /*ae90*/  ISETP.GT.U32.AND P4, PT, R2.reuse, R215, PT ;  /* 0x000000d70200720c */ /* 0x040fe20003f84070 */
[C---:B------:R-:W-:Y:S02]  /*aea0*/  IMAD R217, R2.reuse, R224, R217 ;  /* 0x000000e002d97224 */ /* 0x040fe400078e02d9 */
[----:B------:R-:W-:Y:S01]  /*aeb0*/  IMAD R216, R2, R225, R216 ;  /* 0x000000e102d87224 */ /* 0x000fe200078e02d8 */
[----:B------:R-:W-:Y:S01]  /*aec0*/  LOP3.LUT R225, R242, 0x1ce, RZ, 0xfc, !PT ;  /* 0x000001cef2e17812 */ /* 0x000fe200078efcff */
[----:B------:R-:W-:Y:S01]  /*aed0*/  @!P3 IMAD.IADD R214, R214, 0x1, -R2 ;  /* 0x00000001d6d6b824 */ /* 0x000fe200078e0a02 */
[C---:B------:R-:W-:Y:S01]  /*aee0*/  ISETP.GT.U32.AND P3, PT, R2.reuse, R217, PT ;  /* 0x000000d90200720c */ /* 0x040fe20003f64070 */
[----:B------:R-:W-:Y:S01]  /*aef0*/  @!P1 IMAD.MOV R211, RZ, RZ, -R211 ;  /* 0x000000ffffd39224 */ /* 0x000fe200078e0ad3 */
[----:B------:R-:W-:Y:S01]  /*af00*/  ISETP.GT.U32.AND P1, PT, R2, R216, PT ;  /* 0x000000d80200720c */ /* 0x000fe20003f24070 */
[----:B------:R-:W-:-:S02]  /*af10*/  @!P2 IMAD.MOV R214, RZ, RZ, -R214 ;  /* 0x000000ffffd6a224 */ /* 0x000fc400078e0ad6 */
[----:B------:R-:W-:-:S04]  /*af20*/  IMAD.HI.U32 R223, R3, R218, RZ ;  /* 0x000000da03df7227 */ /* 0x000fc800078e00ff */
[----:B------:R-:W-:Y:S02]  /*af30*/  @!P4 IMAD.IADD R215, R215, 0x1, -R2 ;  /* 0x00000001d7d7c824 */ /* 0x000fe400078e0a02 */
[----:B------:R-:W-:Y:S01]  /*af40*/  @!P6 IMAD.MOV R212, RZ, RZ, -R212 ;  /* 0x000000ffffd4e224 */ /* 0x000fe200078e0ad4 */
[----:B------:R-:W-:Y:S01]  /*af50*/  ISETP.GE.AND P6, PT, R222, RZ, PT ;  /* 0x000000ffde00720c */ /* 0x000fe20003fc6270 */
[--C-:B------:R-:W-:Y:S01]  /*af60*/  @!P3 IMAD.IADD R217, R217, 0x1, -R2.reuse ;  /* 0x00000001d9d9b824 */ /* 0x100fe200078e0a02 */
[C---:B------:R-:W-:Y:S01]  /*af70*/  ISETP.GT.U32.AND P4, PT, R2.reuse, R215, PT ;  /* 0x000000d70200720c */ /* 0x040fe20003f84070 */
[----:B------:R-:W-:Y:S01]  /*af80*/  IMAD.MOV R223, RZ, RZ, -R223 ;  /* 0x000000ffffdf7224 */ /* 0x000fe200078e0adf */
[----:B------:R-:W-:Y:S01]  /*af90*/  IABS R222, R227 ;  /* 0x000000e300de7213 */ /* 0x000fe20000000000 */
[--C-:B------:R-:W-:Y:S01]  /*afa0*/  @!P0 IMAD.IADD R213, R213, 0x1, -R2.reuse ;  /* 0x00000001d5d58824 */ /* 0x100fe200078e0a02 */
[----:B------:R-:W-:Y:S01]  /*afb0*/  ISETP.GT.U32.AND P2, PT, R2, R217, PT ;  /* 0x000000d90200720c */ /* 0x000fe20003f44070 */
[----:B------:R-:W-:Y:S01]  /*afc0*/  @!P1 IMAD.IADD R216, R216, 0x1, -R2 ;  /* 0x00000001d8d89824 */ /* 0x000fe200078e0a02 */
[----:B------:R-:W-:Y:S01]  /*afd0*/  ISETP.GE.AND P1, PT, R220, RZ, PT ;  /* 0x000000ffdc00720c */ /* 0x000fe20003f26270 */
[----:B------:R-:W-:Y:S01]  /*afe0*/  IMAD R218, R2, R223, R218 ;  /* 0x000000df02da7224 */ /* 0x000fe200078e02da */
[----:B------:R-:W-:Y:S01]  /*aff0*/  LOP3.LUT R220, R242, 0x1c8, RZ, 0xfc, !PT ;  /* 0x000001c8f2dc7812 */ /* 0x000fe200078efcff */
[----:B------:R-:W-:Y:S01]  /*b000*/  @!P5 IMAD.MOV R213, RZ, RZ, -R213 ;  /* 0x000000ffffd5d224 */ /* 0x000fe200078e0ad5 */
[----:B------:R-:W-:Y:S01]  /*b010*/  ISETP.GT.U32.AND P5, PT, R2, R216, PT ;  /* 0x000000d80200720c */ /* 0x000fe20003fa4070 */
[----:B------:R-:W-:Y:S01]  /*b020*/  IMAD.HI.U32 R229, R3, R222, RZ ;  /* 0x000000de03e57227 */ /* 0x000fe200078e00ff */
[----:B------:R-:W-:-:S02]  /*b030*/  ISETP.GE.AND P0, PT, R221, RZ, PT ;  /* 0x000000ffdd00720c */ /* 0x000fc40003f06270 */
[----:B------:R-:W-:Y:S01]  /*b040*/  LOP3.LUT R221, R242, 0x1ca, RZ, 0xfc, !PT ;  /* 0x000001caf2dd7812 */ /* 0x000fe200078efcff */
[--C-:B------:R-:W-:Y:S01]  /*b050*/  @!P4 IMAD.IADD R215, R215, 0x1, -R2.reuse ;  /* 0x00000001d7d7c824 */ /* 0x100fe200078e0a02 */
[----:B------:R-:W-:Y:S01]  /*b060*/  ISETP.GE.AND P4, PT, R219, RZ, PT ;  /* 0x000000ffdb00720c */ /* 0x000fe20003f86270 */
[--C-:B------:R-:W-:Y:S01]  /*b070*/  @!P2 IMAD.IADD R217, R217, 0x1, -R2.reuse ;  /* 0x00000001d9d9a824 */ /* 0x100fe200078e0a02 */
[----:B------:R-:W-:Y:S01]  /*b080*/  ISETP.GT.U32.AND P2, PT, R2, R218, PT ;  /* 0x000000da0200720c */ /* 0x000fe20003f44070 */
[----:B------:R-:W-:Y:S01]  /*b090*/  @!P6 IMAD.MOV R215, RZ, RZ, -R215 ;  /* 0x000000ffffd7e224 */ /* 0x000fe200078e0ad7 */
[----:B------:R-:W-:Y:S01]  /*b0a0*/  LOP3.LUT R219, R242, 0x1c6, RZ, 0xfc, !PT ;  /* 0x000001c6f2db7812 */ /* 0x000fe200078efcff */
[----:B------:R-:W-:Y:S01]  /*b0b0*/  IMAD.MOV R229, RZ, RZ, -R229 ;  /* 0x000000ffffe57224 */ /* 0x000fe200078e0ae5 */
[----:B------:R-:W-:Y:S01]  /*b0c0*/  ISETP.GE.AND P6, PT, R220, RZ, PT ;  /* 0x000000ffdc00720c */ /* 0x000fe20003fc6270 */
[----:B------:R-:W-:Y:S01]  /*b0d0*/  @!P5 IMAD.IADD R216, R216, 0x1, -R2 ;  /* 0x00000001d8d8d824 */ /* 0x000fe200078e0a02 */
[----:B------:R-:W-:Y:S01]  /*b0e0*/  ISETP.GE.AND P3, PT, R219, RZ, PT ;  /* 0x000000ffdb00720c */ /* 0x000fe20003f66270 */
[----:B------:R-:W-:Y:S01]  /*b0f0*/  IMAD R222, R2, R229, R222 ;  /* 0x000000e502de7224 */ /* 0x000fe200078e02de */
[----:B------:R-:W-:Y:S01]  /*b100*/  IABS R219, R219 ;  /* 0x000000db00db7213 */ /* 0x000fe20000000000 */
[----:B------:R-:W-:Y:S01]  /*b110*/  @!P0 IMAD.MOV R216, RZ, RZ, -R216 ;  /* 0x000000ffffd88224 */ /* 0x000fe200078e0ad8 */
[----:B------:R-:W-:Y:S01]  /*b120*/  IABS R220, R220 ;  /* 0x000000dc00dc7213 */ /* 0x000fe20000000000 */
[----:B------:R-:W-:Y:S01]  /*b130*/  @!P4 IMAD.MOV R217, RZ, RZ, -R217 ;  /* 0x000000ffffd9c224 */ /* 0x000fe200078e0ad9 */
[----:B------:R-:W-:Y:S01]  /*b140*/  ISETP.GE.AND P5, PT, R221, RZ, PT ;  /* 0x000000ffdd00720c */ /* 0x000fe20003fa6270 */
[----:B------:R-:W-:Y:S01]  /*b150*/  IMAD.HI.U32 R228, R3, R219, RZ ;  /* 0x000000db03e47227 */ /* 0x000fe200078e00ff */
[----:B------:R-:W-:-:S02]  /*b160*/  IABS R221, R221 ;  /* 0x000000dd00dd7213 */ /* 0x000fc40000000000 */
[----:B------:R-:W-:Y:S01]  /*b170*/  IABS R223, R225 ;  /* 0x000000e100df7213 */ /* 0x000fe20000000000 */
[----:B------:R-:W-:Y:S01]  /*b180*/  IMAD.HI.U32 R226, R3, R220, RZ ;  /* 0x000000dc03e27227 */ /* 0x000fe200078e00ff */
[----:B------:R-:W-:-:S03]  /*b190*/  IABS R229, R231 ;  /* 0x000000e700e57213 */ /* 0x000fc60000000000 */
[----:B------:R-:W-:Y:S02]  /*b1a0*/  @!P2 IMAD.IADD R218, R218, 0x1, -R2 ;  /* 0x00000001dadaa824 */ /* 0x000fe400078e0a02 */
[----:B------:R-:W-:Y:S02]  /*b1b0*/  IMAD.MOV R228, RZ, RZ, -R228 ;  /* 0x000000ffffe47224 */ /* 0x000fe400078e0ae4 */
[----:B------:R-:W-:Y:S01]  /*b1c0*/  IMAD.MOV R226, RZ, RZ, -R226 ;  /* 0x000000ffffe27224 */ /* 0x000fe200078e0ae2 */
[----:B------:R-:W-:Y:S01]  /*b1d0*/  ISETP.GT.U32.AND P2, PT, R2, R218, PT ;  /* 0x000000da0200720c */ /* 0x000fe20003f44070 */
[----:B------:R-:W-:-:S04]  /*b1e0*/  IMAD.HI.U32 R224, R3, R221, RZ ;  /* 0x000000dd03e07227 */ /* 0x000fc800078e00ff */
[----:B------:R-:W-:Y:S01]  /*b1f0*/  IMAD R219, R2, R228, R219 ;  /* 0x000000e402db7224 */ /* 0x000fe200078e02db */
[----:B------:R-:W-:Y:S01]  /*b200*/  LOP3.LUT R228, R242, 0x1d0, RZ, 0xfc, !PT ;  /* 0x000001d0f2e47812 */ /* 0x000fe200078efcff */
[C---:B------:R-:W-:Y:S02]  /*b210*/  IMAD R220, R2.reuse, R226, R220 ;  /* 0x000000e202dc7224 */ /* 0x040fe400078e02dc */
[----:B------:R-:W-:Y:S01]  /*b220*/  IMAD.MOV R224, RZ, RZ, -R224 ;  /* 0x000000ffffe07224 */ /* 0x000fe200078e0ae0 */
[C---:B------:R-:W-:Y:S01]  /*b230*/  ISETP.GT.U32.AND P0, PT, R2.reuse, R219, PT ;  /* 0x000000db0200720c */ /* 0x040fe20003f04070 */
[----:B------:R-:W-:Y:S01]  /*b240*/  IMAD.HI.U32 R226, R3, R223, RZ ;  /* 0x000000df03e27227 */ /* 0x000fe200078e00ff */
[----:B------:R-:W-:-:S03]  /*b250*/  ISETP.GT.U32.AND P4, PT, R2, R220, PT ;  /* 0x000000dc0200720c */ /* 0x000fc60003f84070 */
[----:B------:R-:W-:Y:S01]  /*b260*/  IMAD R221, R2, R224, R221 ;  /* 0x000000e002dd7224 */ /* 0x000fe200078e02dd */
[----:B------:R-:W-:Y:S01]  /*b270*/  IABS R224, R228 ;  /* 0x000000e400e07213 */ /* 0x000fe20000000000 */
[----:B------:R-:W-:Y:S02]  /*b280*/  @!P2 IMAD.IADD R218, R218, 0x1, -R2 ;  /* 0x00000001dadaa824 */ /* 0x000fe400078e0a02 */
[----:B------:R-:W-:Y:S01]  /*b290*/  IMAD.MOV R226, RZ, RZ, -R226 ;  /* 0x000000ffffe27224 */ /* 0x000fe200078e0ae2 */
[C---:B------:R-:W-:Y:S01]  /*b2a0*/  ISETP.GT.U32.AND P2, PT, R2.reuse, R221, PT ;  /* 0x000000dd0200720c */ /* 0x040fe20003f44070 */
[----:B------:R-:W-:Y:S01]  /*b2b0*/  @!P1 IMAD.MOV R218, RZ, RZ, -R218 ;  /* 0x000000ffffda9224 */ /* 0x000fe200078e0ada */
[----:B------:R-:W-:Y:S01]  /*b2c0*/  ISETP.GT.U32.AND P1, PT, R2, R222, PT ;  /* 0x000000de0200720c */ /* 0x000fe20003f24070 */
[--C-:B------:R-:W-:Y:S02]  /*b2d0*/  @!P0 IMAD.IADD R219, R219, 0x1, -R2.reuse ;  /* 0x00000001dbdb8824 */ /* 0x100fe400078e0a02 */
[----:B------:R-:W-:-:S02]  /*b2e0*/  @!P4 IMAD.IADD R220, R220, 0x1, -R2 ;  /* 0x00000001dcdcc824 */ /* 0x000fc400078e0a02 */
[C---:B------:R-:W-:Y:S01]  /*b2f0*/  IMAD R223, R2.reuse, R226, R223 ;  /* 0x000000e202df7224 */ /* 0x040fe200078e02df */
[C---:B------:R-:W-:Y:S01]  /*b300*/  ISETP.GT.U32.AND P0, PT, R2.reuse, R219, PT ;  /* 0x000000db0200720c */ /* 0x040fe20003f04070 */
[----:B------:R-:W-:Y:S01]  /*b310*/  IMAD.HI.U32 R226, R3, R224, RZ ;  /* 0x000000e003e27227 */ /* 0x000fe200078e00ff */
[----:B------:R-:W-:-:S03]  /*b320*/  ISETP.GT.U32.AND P4, PT, R2, R220, PT ;  /* 0x000000dc0200720c */ /* 0x000fc60003f84070 */
[----:B------:R-:W-:Y:S02]  /*b330*/  @!P2 IMAD.IADD R221, R221, 0x1, -R2 ;  /* 0x00000001dddda824 */ /* 0x000fe400078e0a02 */
[----:B------:R-:W-:Y:S02]  /*b340*/  IMAD.MOV R226, RZ, RZ, -R226 ;  /* 0x000000ffffe27224 */ /* 0x000fe400078e0ae2 */
[----:B------:R-:W-:Y:S01]  /*b350*/  @!P1 IMAD.IADD R222, R222, 0x1, -R2 ;  /* 0x00000001dede9824 */ /* 0x000fe200078e0a02 */
[C---:B------:R-:W-:Y:S01]  /*b360*/  ISETP.GT.U32.AND P2, PT, R2.reuse, R221, PT ;  /* 0x000000dd0200720c */ /* 0x040fe20003f44070 */
[C---:B------:R-:W-:Y:S02]  /*b370*/  IMAD R224, R2.reuse, R226, R224 ;  /* 0x000000e202e07224 */ /* 0x040fe400078e02e0 */
[--C-:B------:R-:W-:Y:S01]  /*b380*/  @!P0 IMAD.IADD R219, R219, 0x1, -R2.reuse ;  /* 0x00000001dbdb8824 */ /* 0x100fe200078e0a02 */
[----:B------:R-:W-:Y:S01]  /*b390*/  ISETP.GT.U32.AND P0, PT, R2, R223, PT ;  /* 0x000000df0200720c */ /* 0x000fe20003f04070 */
[----:B------:R-:W-:Y:S01]  /*b3a0*/  @!P4 IMAD.IADD R220, R220, 0x1, -R2 ;  /* 0x00000001dcdcc824 */ /* 0x000fe200078e0a02 */
[C---:B------:R-:W-:Y:S01]  /*b3b0*/  ISETP.GT.U32.AND P4, PT, R2.reuse, R224, PT ;  /* 0x000000e00200720c */ /* 0x040fe20003f84070 */
[----:B------:R-:W-:Y:S01]  /*b3c0*/  IMAD.MOV.U32 R226, RZ, RZ, R230 ;  /* 0x000000ffffe27224 */ /* 0x000fe200078e00e6 */
[----:B------:R-:W-:Y:S01]  /*b3d0*/  ISETP.GT.U32.AND P1, PT, R2, R222, PT ;  /* 0x000000de0200720c */ /* 0x000fe20003f24070 */
[----:B------:R-:W-:-:S04]  /*b3e0*/  IMAD.HI.U32 R230, R3, R229, RZ ;  /* 0x000000e503e67227 */ /* 0x000fc800078e00ff */
[----:B------:R-:W-:Y:S01]  /*b3f0*/  @!P3 IMAD.MOV R219, RZ, RZ, -R219 ;  /* 0x000000ffffdbb224 */ /* 0x000fe200078e0adb */
[----:B------:R-:W-:Y:S01]  /*b400*/  ISETP.GE.AND P3, PT, R227, RZ, PT ;  /* 0x000000ffe300720c */ /* 0x000fe20003f66270 */
[----:B------:R-:W-:-:S04]  /*b410*/  IMAD.HI.U32 R232, R3, R226, RZ ;  /* 0x000000e203e87227 */ /* 0x000fc800078e00ff */
[----:B------:R-:W-:Y:S02]  /*b420*/  IMAD.MOV R230, RZ, RZ, -R230 ;  /* 0x000000ffffe67224 */ /* 0x000fe400078e0ae6 */
[----:B------:R-:W-:Y:S01]  /*b430*/  @!P2 IMAD.IADD R221, R221, 0x1, -R2 ;  /* 0x00000001dddda824 */ /* 0x000fe200078e0a02 */
[----:B------:R-:W-:Y:S01]  /*b440*/  ISETP.GE.AND P2, PT, R225, RZ, PT ;  /* 0x000000ffe100720c */ /* 0x000fe20003f46270 */
[----:B------:R-:W-:Y:S01]  /*b450*/  IMAD.MOV R227, RZ, RZ, -R232 ;  /* 0x000000ffffe37224 */ /* 0x000fe200078e0ae8 */
[----:B------:R-:W-:Y:S01]  /*b460*/  LOP3.LUT R232, R242, 0x1de, RZ, 0xfc, !PT ;  /* 0x000001def2e87812 */ /* 0x000fe200078efcff */
[----:B------:R-:W-:Y:S01]  /*b470*/  IMAD R225, R2, R230, R229 ;  /* 0x000000e602e17224 */ /* 0x000fe200078e02e5 */
[C---:B------:R-:W-:Y:S01]  /*b480*/  LOP3.LUT R229, R242.reuse, 0x1d6, RZ, 0xfc, !PT ;  /* 0x000001d6f2e57812 */ /* 0x040fe200078efcff */
[----:B------:R-:W-:Y:S01]  /*b490*/  @!P0 IMAD.IADD R223, R223, 0x1, -R2 ;  /* 0x00000001dfdf8824 */ /* 0x000fe200078e0a02 */
[----:B------:R-:W-:Y:S01]  /*b4a0*/  LOP3.LUT R230, R242, 0x1d8, RZ, 0xfc, !PT ;  /* 0x000001d8f2e67812 */ /* 0x000fe200078efcff */
[----:B------:R-:W-:Y:S01]  /*b4b0*/  IMAD R226, R2, R227, R226 ;  /* 0x000000e302e27224 */ /* 0x000fe200078e02e2 */
        /* <DEDUP_REMOVED lines=10> */
[----:B------:R-:W-:-:S02]  /*b560*/  ISETP.GE.AND P0, PT, R228, RZ, PT ;  /* 0x000000ffe400720c */ /* 0x000fc40003f06270 */
[----:B------:R-:W-:Y:S02]  /*b570*/  IABS R228, R230 ;  /* 0x000000e600e47213 */ /* 0x000fe40000000000 */
[----:B------:R-:W-:Y:S01]  /*b580*/  ISETP.GE.AND P5, PT, R231, RZ, PT ;  /* 0x000000ffe700720c */ /* 0x000fe20003fa6270 */
[--C-:B------:R-:W-:Y:S01]  /*b590*/  @!P4 IMAD.IADD R223, R223, 0x1, -R2.reuse ;  /* 0x00000001dfdfc824 */ /* 0x100fe200078e0a02 */
[----:B------:R-:W-:Y:S01]  /*b5a0*/  ISETP.GE.AND P4, PT, R233, RZ, PT ;  /* 0x000000ffe900720c */ /* 0x000fe20003f86270 */
[--C-:B------:R-:W-:Y:S01]  /*b5b0*/  @!P1 IMAD.IADD R225, R225, 0x1, -R2.reuse ;  /* 0x00000001e1e19824 */ /* 0x100fe200078e0a02 */
[----:B------:R-:W-:Y:S01]  /*b5c0*/  ISETP.GE.AND P1, PT, R230, RZ, PT ;  /* 0x000000ffe600720c */ /* 0x000fe20003f26270 */
[--C-:B------:R-:W-:Y:S01]  /*b5d0*/  @!P6 IMAD.IADD R224, R224, 0x1, -R2.reuse ;  /* 0x00000001e0e0e824 */ /* 0x100fe200078e0a02 */
[----:B------:R-:W-:Y:S01]  /*b5e0*/  ISETP.GE.AND P6, PT, R229, RZ, PT ;  /* 0x000000ffe500720c */ /* 0x000fe20003fc6270 */
        /* <DEDUP_REMOVED lines=9> */
[----:B------:R-:W-:Y:S02]  /*b680*/  IMAD.MOV R229, RZ, RZ, -R231 ;  /* 0x000000ffffe57224 */ /* 0x000fe400078e0ae7 */
[----:B------:R-:W-:Y:S01]  /*b690*/  @!P3 IMAD.IADD R225, R225, 0x1, -R2 ;  /* 0x00000001e1e1b824 */ /* 0x000fe200078e0a02 */
[C---:B------:R-:W-:Y:S01]  /*b6a0*/  ISETP.GT.U32.AND P3, PT, R2.reuse, R227, PT ;  /* 0x000000e30200720c */ /* 0x040fe20003f64070 */
[----:B------:R-:W-:Y:S01]  /*b6b0*/  IMAD R228, R2, R229, R228 ;  /* 0x000000e502e47224 */ /* 0x000fe200078e02e4 */
[----:B------:R-:W-:Y:S01]  /*b6c0*/  LOP3.LUT R229, R242, 0x1dc, RZ, 0xfc, !PT ;  /* 0x000001dcf2e57812 */ /* 0x000fe200078efcff */
[----:B------:R-:W-:Y:S01]  /*b6d0*/  @!P2 IMAD.IADD R226, R226, 0x1, -R2 ;  /* 0x00000001e2e2a824 */ /* 0x000fe200078e0a02 */
[----:B------:R-:W-:Y:S01]  /*b6e0*/  IABS R231, R230 ;  /* 0x000000e600e77213 */ /* 0x000fe20000000000 */
[----:B------:R-:W-:Y:S01]  /*b6f0*/  @!P0 IMAD.MOV R224, RZ, RZ, -R224 ;  /* 0x000000ffffe08224 */ /* 0x000fe200078e0ae0 */
[----:B------:R-:W-:Y:S01]  /*b700*/  ISETP.GE.AND P0, PT, R230, RZ, PT ;  /* 0x000000ffe600720c */ /* 0x000fe20003f06270 */
[----:B------:R-:W-:Y:S01]  /*b710*/  @!P4 IMAD.MOV R226, RZ, RZ, -R226 ;  /* 0x000000ffffe2c224 */ /* 0x000fe200078e0ae2 */
[----:B------:R-:W-:Y:S01]  /*b720*/  ISETP.GT.U32.AND P4, PT, R2, R228, PT ;  /* 0x000000e40200720c */ /* 0x000fe20003f84070 */
[----:B------:R-:W-:Y:S01]  /*b730*/  @!P5 IMAD.MOV R225, RZ, RZ, -R225 ;  /* 0x000000ffffe1d224 */ /* 0x000fe200078e0ae1 */
[----:B------:R-:W-:-:S02]  /*b740*/  ISETP.GE.AND P2, PT, R229, RZ, PT ;  /* 0x000000ffe500720c */ /* 0x000fc40003f46270 */
[----:B------:R-:W-:Y:S01]  /*b750*/  IABS R230, R229 ;  /* 0x000000e500e67213 */ /* 0x000fe20000000000 */
[----:B------:R-:W-:Y:S01]  /*b760*/  IMAD.MOV.U32 R229, RZ, RZ, R231 ;  /* 0x000000ffffe57224 */ /* 0x000fe200078e00e7 */
[----:B------:R-:W-:Y:S01]  /*b770*/  ISETP.GE.AND P5, PT, R232, RZ, PT ;  /* 0x000000ffe800720c */ /* 0x000fe20003fa6270 */
[--C-:B------:R-:W-:Y:S01]  /*b780*/  @!P3 IMAD.IADD R227, R227, 0x1, -R2.reuse ;  /* 0x00000001e3e3b824 */ /* 0x100fe200078e0a02 */
[----:B------:R-:W-:Y:S01]  /*b790*/  IABS R232, R232 ;  /* 0x000000e800e87213 */ /* 0x000fe20000000000 */
[----:B------:R-:W-:Y:S01]  /*b7a0*/  IMAD.HI.U32 R231, R3, R229, RZ ;  /* 0x000000e503e77227 */ /* 0x000fe200078e00ff */
[----:B------:R-:W-:Y:S02]  /*b7b0*/  IABS R242, R0 ;  /* 0x0000000000f27213 */ /* 0x000fe40000000000 */
[----:B------:R-:W-:Y:S01]  /*b7c0*/  ISETP.GT.U32.AND P3, PT, R2, R227, PT ;  /* 0x000000e30200720c */ /* 0x000fe20003f64070 */
[----:B------:R-:W-:Y:S02]  /*b7d0*/  IMAD.MOV R231, RZ, RZ, -R231 ;  /* 0x000000ffffe77224 */ /* 0x000fe400078e0ae7 */
[----:B------:R-:W-:-:S02]  /*b7e0*/  @!P4 IMAD.IADD R228, R228, 0x1, -R2 ;  /* 0x00000001e4e4c824 */ /* 0x000fc400078e0a02 */
[C---:B------:R-:W-:Y:S02]  /*b7f0*/  IMAD R229, R2.reuse, R231, R229 ;  /* 0x000000e702e57224 */ /* 0x040fe400078e02e5 */
[----:B------:R-:W-:Y:S01]  /*b800*/  IMAD.HI.U32 R233, R3, R230, RZ ;  /* 0x000000e603e97227 */ /* 0x000fe200078e00ff */
[----:B------:R-:W-:-:S03]  /*b810*/  ISETP.GT.U32.AND P4, PT, R2, R228, PT ;  /* 0x000000e40200720c */ /* 0x000fc60003f84070 */
[----:B------:R-:W-:Y:S02]  /*b820*/  IMAD.MOV.U32 R231, RZ, RZ, R232 ;  /* 0x000000ffffe77224 */ /* 0x000fe400078e00e8 */
[----:B------:R-:W-:Y:S02]  /*b830*/  IMAD.MOV.U32 R232, RZ, RZ, R234 ;  /* 0x000000ffffe87224 */ /* 0x000fe400078e00ea */
[----:B------:R-:W-:Y:S02]  /*b840*/  IMAD.MOV R233, RZ, RZ, -R233 ;  /* 0x000000ffffe97224 */ /* 0x000fe400078e0ae9 */
[----:B------:R-:W-:-:S04]  /*b850*/  IMAD.HI.U32 R234, R3, R231, RZ ;  /* 0x000000e703ea7227 */ /* 0x000fc800078e00ff */
[C---:B------:R-:W-:Y:S02]  /*b860*/  IMAD R230, R2.reuse, R233, R230 ;  /* 0x000000e902e67224 */ /* 0x040fe400078e02e6 */
[----:B------:R-:W-:Y:S01]  /*b870*/  @!P3 IMAD.IADD R227, R227, 0x1, -R2 ;  /* 0x00000001e3e3b824 */ /* 0x000fe200078e0a02 */
[C---:B------:R-:W-:Y:S01]  /*b880*/  ISETP.GT.U32.AND P3, PT, R2.reuse, R229, PT ;  /* 0x000000e50200720c */ /* 0x040fe20003f64070 */
[----:B------:R-:W-:Y:S02]  /*b890*/  IMAD.MOV R234, RZ, RZ, -R234 ;  /* 0x000000ffffea7224 */ /* 0x000fe400078e0aea */
[----:B------:R-:W-:Y:S01]  /*b8a0*/  @!P6 IMAD.MOV R227, RZ, RZ, -R227 ;  /* 0x000000ffffe3e224 */ /* 0x000fe200078e0ae3 */
[C---:B------:R-:W-:Y:S01]  /*b8b0*/  ISETP.GT.U32.AND P6, PT, R2.reuse, R230, PT ;  /* 0x000000e60200720c */ /* 0x040fe20003fc4070 */
[----:B------:R-:W-:Y:S02]  /*b8c0*/  IMAD R231, R2, R234, R231 ;  /* 0x000000ea02e77224 */ /* 0x000fe400078e02e7 */
[----:B------:R-:W-:-:S02]  /*b8d0*/  @!P4 IMAD.IADD R228, R228, 0x1, -R2 ;  /* 0x00000001e4e4c824 */ /* 0x000fc400078e0a02 */
[----:B------:R-:W-:Y:S01]  /*b8e0*/  IMAD.MOV.U32 R233, RZ, RZ, R235 ;  /* 0x000000ffffe97224 */ /* 0x000fe200078e00eb */
[----:B------:R-:W-:Y:S01]  /*b8f0*/  ISETP.GT.U32.AND P4, PT, R2, R231, PT ;  /* 0x000000e70200720c */ /* 0x000fe20003f84070 */
[----:B------:R-:W-:-:S04]  /*b900*/  IMAD.HI.U32 R235, R3, R232, RZ ;  /* 0x000000e803eb7227 */ /* 0x000fc800078e00ff */
[----:B------:R-:W-:-:S04]  /*b910*/  IMAD.HI.U32 R236, R3, R233, RZ ;  /* 0x000000e903ec7227 */ /* 0x000fc800078e00ff */
[----:B------:R-:W-:Y:S01]  /*b920*/  IMAD.MOV R234, RZ, RZ, -R236 ;  /* 0x000000ffffea7224 */ /* 0x000fe200078e0aec */
[----:B------:R-:W-:Y:S01]  /*b930*/  IABS R236, R10 ;  /* 0x0000000a00ec7213 */ /* 0x000fe20000000000 */
[--C-:B------:R-:W-:Y:S02]  /*b940*/  @!P6 IMAD.IADD R230, R230, 0x1, -R2.reuse ;  /* 0x00000001e6e6e824 */ /* 0x100fe400078e0a02 */
[C---:B------:R-:W-:Y:S01]  /*b950*/  IMAD R233, R2.reuse, R234, R233 ;  /* 0x000000ea02e97224 */ /* 0x040fe200078e02e9 */
[----:B------:R-:W-:Y:S01]  /*b960*/  IABS R234, R252 ;  /* 0x000000fc00ea7213 */ /* 0x000fe20000000000 */
[----:B------:R-:W-:Y:S01]  /*b970*/  @!P4 IMAD.IADD R231, R231, 0x1, -R2 ;  /* 0x00000001e7e7c824 */ /* 0x000fe200078e0a02 */
[C---:B------:R-:W-:Y:S01]  /*b980*/  ISETP.GT.U32.AND P6, PT, R2.reuse, R230, PT ;  /* 0x000000e60200720c */ /* 0x040fe20003fc4070 */
[----:B------:R-:W-:Y:S02]  /*b990*/  IMAD.MOV R235, RZ, RZ, -R235 ;  /* 0x000000ffffeb7224 */ /* 0x000fe400078e0aeb */
[----:B------:R-:W-:Y:S01]  /*b9a0*/  IMAD.HI.U32 R237, R3, R234, RZ ;  /* 0x000000ea03ed7227 */ /* 0x000fe200078e00ff */
[----:B------:R-:W-:-:S03]  /*b9b0*/  ISETP.GT.U32.AND P4, PT, R2, R231, PT ;  /* 0x000000e70200720c */ /* 0x000fc60003f84070 */
[----:B------:R-:W-:Y:S02]  /*b9c0*/  IMAD.MOV R237, RZ, RZ, -R237 ;  /* 0x000000ffffed7224 */ /* 0x000fe400078e0aed */
[C---:B------:R-:W-:Y:S01]  /*b9d0*/  IMAD R232, R2.reuse, R235, R232 ;  /* 0x000000eb02e87224 */ /* 0x040fe200078e02e8 */
[----:B------:R-:W-:Y:S01]  /*b9e0*/  IABS R235, R12 ;  /* 0x0000000c00eb7213 */ /* 0x000fe20000000000 */
[----:B------:R-:W-:Y:S02]  /*b9f0*/  IMAD R234, R2, R237, R234 ;  /* 0x000000ed02ea7224 */ /* 0x000fe400078e02ea */
[----:B------:R-:W-:Y:S01]  /*ba00*/  @!P6 IMAD.IADD R230, R230, 0x1, -R2 ;  /* 0x00000001e6e6e824 */ /* 0x000fe200078e0a02 */
[C---:B------:R-:W-:Y:S01]  /*ba10*/  ISETP.GT.U32.AND P6, PT, R2.reuse, R233, PT ;  /* 0x000000e90200720c */ /* 0x040fe20003fc4070 */
[----:B------:R-:W-:Y:S02]  /*ba20*/  IMAD.MOV.U32 R237, RZ, RZ, R238 ;  /* 0x000000ffffed7224 */ /* 0x000fe400078e00ee */
[----:B------:R-:W-:Y:S01]  /*ba30*/  @!P4 IMAD.IADD R231, R231, 0x1, -R2 ;  /* 0x00000001e7e7c824 */ /* 0x000fe200078e0a02 */
[----:B------:R-:W-:Y:S01]  /*ba40*/  ISETP.GT.U32.AND P4, PT, R2, R234, PT ;  /* 0x000000ea0200720c */ /* 0x000fe20003f84070 */
[----:B------:R-:W-:-:S04]  /*ba50*/  IMAD.HI.U32 R238, R3, R235, RZ ;  /* 0x000000eb03ee7227 */ /* 0x000fc800078e00ff */
[----:B------:R-:W-:-:S04]  /*ba60*/  IMAD.HI.U32 R239, R3, R236, RZ ;  /* 0x000000ec03ef7227 */ /* 0x000fc800078e00ff */
[----:B------:R-:W-:Y:S02]  /*ba70*/  @!P6 IMAD.IADD R233, R233, 0x1, -R2 ;  /* 0x00000001e9e9e824 */ /* 0x000fe400078e0a02 */
[----:B------:R-:W-:Y:S02]  /*ba80*/  IMAD.MOV R238, RZ, RZ, -R238 ;  /* 0x000000ffffee7224 */ /* 0x000fe400078e0aee */
[----:B------:R-:W-:Y:S01]  /*ba90*/  @!P4 IMAD.IADD R234, R234, 0x1, -R2 ;  /* 0x00000001eaeac824 */ /* 0x000fe200078e0a02 */
[C---:B------:R-:W-:Y:S01]  /*baa0*/  ISETP.GT.U32.AND P4, PT, R2.reuse, R233, PT ;  /* 0x000000e90200720c */ /* 0x040fe20003f84070 */
[----:B------:R-:W-:Y:S02]  /*bab0*/  IMAD.MOV R239, RZ, RZ, -R239 ;  /* 0x000000ffffef7224 */ /* 0x000fe400078e0aef */
[C---:B------:R-:W-:Y:S01]  /*bac0*/  IMAD R235, R2.reuse, R238, R235 ;  /* 0x000000ee02eb7224 */ /* 0x040fe200078e02eb */
[----:B------:R-:W-:Y:S01]  /*bad0*/  IABS R238, R14 ;  /* 0x0000000e00ee7213 */ /* 0x000fe20000000000 */
[----:B------:R-:W-:Y:S01]  /*bae0*/  IMAD R236, R2, R239, R236 ;  /* 0x000000ef02ec7224 */ /* 0x000fe200078e02ec */
[----:B------:R-:W-:Y:S01]  /*baf0*/  IABS R239, R11 ;  /* 0x0000000b00ef7213 */ /* 0x000fe20000000000 */
[----:B------:R-:W-:-:S04]  /*bb00*/  IMAD.HI.U32 R240, R3, R237, RZ ;  /* 0x000000ed03f07227 */ /* 0x000fc800078e00ff */
[----:B------:R-:W-:-:S04]  /*bb10*/  IMAD.HI.U32 R243, R3, R238, RZ ;  /* 0x000000ee03f37227 */ /* 0x000fc800078e00ff */
[----:B------:R-:W-:Y:S01]  /*bb20*/  @!P4 IMAD.IADD R233, R233, 0x1, -R2 ;  /* 0x00000001e9e9c824 */ /* 0x000fe200078e0a02 */
[----:B------:R-:W-:Y:S01]  /*bb30*/  ISETP.GT.U32.AND P4, PT, R2, R236, PT ;  /* 0x000000ec0200720c */ /* 0x000fe20003f84070 */
[----:B------:R-:W-:Y:S02]  /*bb40*/  IMAD.MOV R243, RZ, RZ, -R243 ;  /* 0x000000fffff37224 */ /* 0x000fe400078e0af3 */
[----:B------:R-:W-:-:S04]  /*bb50*/  IMAD.HI.U32 R244, R3, R239, RZ ;  /* 0x000000ef03f47227 */ /* 0x000fc800078e00ff */
[----:B------:R-:W-:Y:S02]  /*bb60*/  IMAD R238, R2, R243, R238 ;  /* 0x000000f302ee7224 */ /* 0x000fe400078e02ee */
[----:B------:R-:W-:Y:S02]  /*bb70*/  IMAD.MOV R243, RZ, RZ, -R244 ;  /* 0x000000fffff37224 */ /* 0x000fe400078e0af4 */
[----:B------:R-:W-:Y:S02]  /*bb80*/  IMAD.MOV R240, RZ, RZ, -R240 ;  /* 0x000000fffff07224 */ /* 0x000fe400078e0af0 */
[----:B------:R-:W-:Y:S01]  /*bb90*/  @!P4 IMAD.IADD R236, R236, 0x1, -R2 ;  /* 0x00000001ececc824 */ /* 0x000fe200078e0a02 */
[C---:B------:R-:W-:Y:S01]  /*bba0*/  ISETP.GT.U32.AND P4, PT, R2.reuse, R238, PT ;  /* 0x000000ee0200720c */ /* 0x040fe20003f84070 */
[C---:B------:R-:W-:Y:S01]  /*bbb0*/  IMAD R239, R2.reuse, R243, R239 ;  /* 0x000000f302ef7224 */ /* 0x040fe200078e02ef */
[----:B------:R-:W-:Y:S01]  /*bbc0*/  IABS R243, R245 ;  /* 0x000000f500f37213 */ /* 0x000fe20000000000 */
[----:B------:R-:W-:Y:S01]  /*bbd0*/  IMAD R237, R2, R240, R237 ;  /* 0x000000f002ed7224 */ /* 0x000fe200078e02ed */
[----:B------:R-:W-:Y:S01]  /*bbe0*/  IABS R240, R13 ;  /* 0x0000000d00f07213 */ /* 0x000fe20000000000 */
[----:B------:R-:W-:-:S02]  /*bbf0*/  @!P5 IMAD.MOV R231, RZ, RZ, -R231 ;  /* 0x000000ffffe7d224 */ /* 0x000fc400078e0ae7 */
[----:B---3--:R-:W-:-:S04]  /*bc00*/  IMAD.HI.U32 R6, R3, R243, RZ ;  /* 0x000000f303067227 */ /* 0x008fc800078e00ff */
[----:B------:R-:W-:-:S04]  /*bc10*/  IMAD.HI.U32 R251, R3, R240, RZ ;  /* 0x000000f003fb7227 */ /* 0x000fc800078e00ff */
[----:B------:R-:W-:Y:S01]  /*bc20*/  @!P4 IMAD.IADD R238, R238, 0x1, -R2 ;  /* 0x00000001eeeec824 */ /* 0x000fe200078e0a02 */
[C---:B------:R-:W-:Y:S01]  /*bc30*/  ISETP.GT.U32.AND P4, PT, R2.reuse, R239, PT ;  /* 0x000000ef0200720c */ /* 0x040fe20003f84070 */
[----:B------:R-:W-:Y:S01]  /*bc40*/  IMAD.MOV R244, RZ, RZ, -R251 ;  /* 0x000000fffff47224 */ /* 0x000fe200078e0afb */
[----:B------:R-:W-:Y:S01]  /*bc50*/  IABS R251, R248 ;  /* 0x000000f800fb7213 */ /* 0x000fe20000000000 */
[----:B------:R-:W-:Y:S02]  /*bc60*/  IMAD.MOV R6, RZ, RZ, -R6 ;  /* 0x000000ffff067224 */ /* 0x000fe400078e0a06 */
[C---:B------:R-:W-:Y:S01]  /*bc70*/  IMAD R240, R2.reuse, R244, R240 ;  /* 0x000000f402f07224 */ /* 0x040fe200078e02f0 */
[----:B------:R-:W-:Y:S01]  /*bc80*/  IABS R244, R247 ;  /* 0x000000f700f47213 */ /* 0x000fe20000000000 */
[----:B------:R-:W-:Y:S02]  /*bc90*/  IMAD R243, R2, R6, R243 ;  /* 0x0000000602f37224 */ /* 0x000fe400078e02f3 */
[----:B------:R-:W2:Y:S01]  /*bca0*/  LDL.LU R6, [R1+0x326c] ;  /* 0x00326c0001067983 */ /* 0x000ea20000300800 */
[----:B------:R-:W-:-:S02]  /*bcb0*/  @!P3 IMAD.IADD R229, R229, 0x1, -R2 ;  /* 0x00000001e5e5b824 */ /* 0x000fc400078e0a02 */
[----:B------:R-:W-:-:S03]  /*bcc0*/  IMAD.HI.U32 R5, R3, R244, RZ ;  /* 0x000000f403057227 */ /* 0x000fc600078e00ff */
[C---:B------:R-:W-:Y:S01]  /*bcd0*/  ISETP.GT.U32.AND P3, PT, R2.reuse, R229, PT ;  /* 0x000000e50200720c */ /* 0x040fe20003f64070 */
[----:B------:R-:W-:Y:S01]  /*bce0*/  @!P4 IMAD.IADD R239, R239, 0x1, -R2 ;  /* 0x00000001efefc824 */ /* 0x000fe200078e0a02 */
[C---:B------:R-:W-:Y:S01]  /*bcf0*/  ISETP.GT.U32.AND P4, PT, R2.reuse, R240, PT ;  /* 0x000000f00200720c */ /* 0x040fe20003f84070 */
[----:B------:R-:W-:Y:S02]  /*bd00*/  IMAD.MOV R5, RZ, RZ, -R5 ;  /* 0x000000ffff057224 */ /* 0x000fe400078e0a05 */
[----:B------:R-:W-:Y:S01]  /*bd10*/  @!P1 IMAD.MOV R228, RZ, RZ, -R228 ;  /* 0x000000ffffe49224 */ /* 0x000fe200078e0ae4 */
[C---:B------:R-:W-:Y:S01]  /*bd20*/  ISETP.GT.U32.AND P5, PT, R2.reuse, R239, PT ;  /* 0x000000ef0200720c */ /* 0x040fe20003fa4070 */
[C---:B------:R-:W-:Y:S01]  /*bd30*/  IMAD R244, R2.reuse, R5, R244 ;  /* 0x0000000502f47224 */ /* 0x040fe200078e02f4 */
[C---:B------:R-:W-:Y:S01]  /*bd40*/  ISETP.GT.U32.AND P1, PT, R2.reuse, R234, PT ;  /* 0x000000ea0200720c */ /* 0x040fe20003f24070 */
[----:B------:R-:W3:Y:S04]  /*bd50*/  LDL.LU R5, [R1+0x3268] ;  /* 0x0032680001057983 */ /* 0x000ee80000300800 */
[----:B------:R-:W-:Y:S01]  /*bd60*/  @!P3 IMAD.IADD R229, R229, 0x1, -R2 ;  /* 0x00000001e5e5b824 */ /* 0x000fe200078e0a02 */
[----:B------:R-:W-:-:S05]  /*bd70*/  ISETP.GT.U32.AND P3, PT, R2, R232, PT ;  /* 0x000000e80200720c */ /* 0x000fca0003f64070 */
[--C-:B------:R-:W-:Y:S01]  /*bd80*/  @!P5 IMAD.IADD R239, R239, 0x1, -R2.reuse ;  /* 0x00000001efefd824 */ /* 0x100fe200078e0a02 */
[----:B------:R-:W-:Y:S01]  /*bd90*/  ISETP.GE.AND P5, PT, R12, RZ, PT ;  /* 0x000000ff0c00720c */ /* 0x000fe20003fa6270 */
[----:B------:R-:W-:Y:S01]  /*bda0*/  @!P1 IMAD.IADD R234, R234, 0x1, -R2 ;  /* 0x00000001eaea9824 */ /* 0x000fe200078e0a02 */
[----:B------:R-:W4:Y:S01]  /*bdb0*/  LDL.LU R12, [R1+0x7c] ;  /* 0x00007c00010c7983 */ /* 0x000f220000300800 */
[----:B------:R-:W-:-:S04]  /*bdc0*/  ISETP.GT.U32.AND P1, PT, R2, R237, PT ;  /* 0x000000ed0200720c */ /* 0x000fc80003f24070 */
[----:B------:R-:W-:Y:S01]  /*bdd0*/  @!P3 IMAD.IADD R232, R232, 0x1, -R2 ;  /* 0x00000001e8e8b824 */ /* 0x000fe200078e0a02 */
[----:B------:R-:W-:Y:S02]  /*bde0*/  ISETP.GE.AND P3, PT, R241, RZ, PT ;  /* 0x000000fff100720c */ /* 0x000fe40003f66270 */
[----:B------:R-:W-:Y:S02]  /*bdf0*/  IABS R241, R4 ;  /* 0x0000000400f17213 */ /* 0x000fe40000000000 */
[----:B------:R-:W-:-:S04]  /*be00*/  ISETP.GT.U32.AND P6, PT, R2, R232, PT ;  /* 0x000000e80200720c */ /* 0x000fc80003fc4070 */
[----:B------:R-:W-:Y:S01]  /*be10*/  @!P1 IMAD.IADD R237, R237, 0x1, -R2 ;  /* 0x00000001eded9824 */ /* 0x000fe200078e0a02 */
[----:B------:R-:W-:Y:S02]  /*be20*/  ISETP.GE.AND P1, PT, R252, RZ, PT ;  /* 0x000000fffc00720c */ /* 0x000fe40003f26270 */
[----:B------:R-:W-:-:S06]  /*be30*/  IABS R252, R246 ;  /* 0x000000f600fc7213 */ /* 0x000fcc0000000000 */
[----:B------:R-:W-:Y:S01]  /*be40*/  @!P6 IMAD.IADD R232, R232, 0x1, -R2 ;  /* 0x00000001e8e8e824 */ /* 0x000fe200078e0a02 */
[----:B------:R-:W-:-:S13]  /*be50*/  ISETP.GT.U32.AND P6, PT, R2, R235, PT ;  /* 0x000000eb0200720c */ /* 0x000fda0003fc4070 */
[----:B------:R-:W-:Y:S01]  /*be60*/  @!P6 IMAD.IADD R235, R235, 0x1, -R2 ;  /* 0x00000001ebebe824 */ /* 0x000fe200078e0a02 */
[----:B------:R-:W-:Y:S01]  /*be70*/  ISETP.GE.AND P6, PT, R249, RZ, PT ;  /* 0x000000fff900720c */ /* 0x000fe20003fc6270 */
[----:B------:R-:W-:-:S04]  /*be80*/  IMAD.HI.U32 R249, R3, R241, RZ ;  /* 0x000000f103f97227 */ /* 0x000fc800078e00ff */
[----:B------:R-:W-:-:S04]  /*be90*/  IMAD.MOV R249, RZ, RZ, -R249 ;  /* 0x000000fffff97224 */ /* 0x000fc800078e0af9 */
[----:B------:R-:W-:Y:S02]  /*bea0*/  IMAD R241, R2, R249, R241 ;  /* 0x000000f902f17224 */ /* 0x000fe400078e02f1 */
[----:B------:R-:W-:-:S04]  /*beb0*/  IMAD.HI.U32 R249, R3, R242, RZ ;  /* 0x000000f203f97227 */ /* 0x000fc800078e00ff */
[----:B------:R-:W-:-:S04]  /*bec0*/  IMAD.MOV R249, RZ, RZ, -R249 ;  /* 0x000000fffff97224 */ /* 0x000fc800078e0af9 */
[----:B------:R-:W-:Y:S02]  /*bed0*/  IMAD R242, R2, R249, R242 ;  /* 0x000000f902f27224 */ /* 0x000fe400078e02f2 */
[----:B------:R-:W-:-:S04]  /*bee0*/  IMAD.HI.U32 R249, R3, R252, RZ ;  /* 0x000000fc03f97227 */ /* 0x000fc800078e00ff */
[----:B------:R-:W-:Y:S02]  /*bef0*/  IMAD.MOV R249, RZ, RZ, -R249 ;  /* 0x000000fffff97224 */ /* 0x000fe400078e0af9 */
[----:B------:R-:W-:Y:S01]  /*bf00*/  @!P0 IMAD.MOV R229, RZ, RZ, -R229 ;  /* 0x000000ffffe58224 */ /* 0x000fe200078e0ae5 */
[C---:B------:R-:W-:Y:S01]  /*bf10*/  ISETP.GT.U32.AND P0, PT, R2.reuse, R235, PT ;  /* 0x000000eb0200720c */ /* 0x040fe20003f04070 */
[----:B------:R-:W-:Y:S02]  /*bf20*/  IMAD R252, R2, R249, R252 ;  /* 0x000000f902fc7224 */ /* 0x000fe400078e02fc */
[----:B------:R-:W-:Y:S01]  /*bf30*/  @!P2 IMAD.MOV R230, RZ, RZ, -R230 ;  /* 0x000000ffffe6a224 */ /* 0x000fe200078e0ae6 */
[----:B------:R-:W1:Y:S01]  /*bf40*/  S2R R249, SR_TID.X ;  /* 0x0000000000f97919 */ /* 0x000e620000002100 */
[----:B------:R-:W-:Y:S01]  /*bf50*/  @!P4 IMAD.IADD R240, R240, 0x1, -R2 ;  /* 0x00000001f0f0c824 */ /* 0x000fe200078e0a02 */
[C---:B------:R-:W-:Y:S01]  /*bf60*/  ISETP.GT.U32.AND P2, PT, R2.reuse, R236, PT ;  /* 0x000000ec0200720c */ /* 0x040fe20003f44070 */
[----:B------:R-:W-:Y:S01]  /*bf70*/  @!P3 IMAD.MOV R232, RZ, RZ, -R232 ;  /* 0x000000ffffe8b224 */ /* 0x000fe200078e0ae8 */
[C---:B------:R-:W-:Y:S01]  /*bf80*/  ISETP.GT.U32.AND P4, PT, R2.reuse, R237, PT ;  /* 0x000000ed0200720c */ /* 0x040fe20003f84070 */
[----:B------:R-:W-:Y:S01]  /*bf90*/  @!P1 IMAD.MOV R234, RZ, RZ, -R234 ;  /* 0x000000ffffea9224 */ /* 0x000fe200078e0aea */
[C---:B------:R-:W-:Y:S01]  /*bfa0*/  ISETP.GT.U32.AND P3, PT, R2.reuse, R238, PT ;  /* 0x000000ee0200720c */ /* 0x040fe20003f64070 */
[----:B------:R-:W-:Y:S01]  /*bfb0*/  IMAD.HI.U32 R3, R3, R251, RZ ;  /* 0x000000fb03037227 */ /* 0x000fe200078e00ff */
[----:B------:R-:W-:-:S03]  /*bfc0*/  ISETP.GT.U32.AND P1, PT, R2, R241, PT ;  /* 0x000000f10200720c */ /* 0x000fc60003f24070 */
[----:B------:R-:W-:Y:S01]  /*bfd0*/  @!P0 IMAD.IADD R235, R235, 0x1, -R2 ;  /* 0x00000001ebeb8824 */ /* 0x000fe200078e0a02 */
[----:B------:R-:W-:-:S03]  /*bfe0*/  ISETP.GT.U32.AND P0, PT, R2, R242, PT ;  /* 0x000000f20200720c */ /* 0x000fc60003f04070 */
[--C-:B------:R-:W-:Y:S01]  /*bff0*/  @!P2 IMAD.IADD R236, R236, 0x1, -R2.reuse ;  /* 0x00000001ececa824 */ /* 0x100fe200078e0a02 */
[C---:B------:R-:W-:Y:S01]  /*c000*/  ISETP.GT.U32.AND P2, PT, R2.reuse, R243, PT ;  /* 0x000000f30200720c */ /* 0x040fe20003f44070 */
[--C-:B------:R-:W-:Y:S01]  /*c010*/  @!P4 IMAD.IADD R237, R237, 0x1, -R2.reuse ;  /* 0x00000001ededc824 */ /* 0x100fe200078e0a02 */
[----:B------:R-:W-:Y:S01]  /*c020*/  ISETP.GT.U32.AND P4, PT, R2, R244, PT ;  /* 0x000000f40200720c */ /* 0x000fe20003f84070 */
[--C-:B------:R-:W-:Y:S01]  /*c030*/  @!P3 IMAD.IADD R238, R238, 0x1, -R2.reuse ;  /* 0x00000001eeeeb824 */ /* 0x100fe200078e0a02 */
[----:B------:R-:W-:Y:S01]  /*c040*/  ISETP.GT.U32.AND P3, PT, R2, R252, PT ;  /* 0x000000fc0200720c */ /* 0x000fe20003f64070 */
[--C-:B------:R-:W-:Y:S01]  /*c050*/  @!P1 IMAD.IADD R241, R241, 0x1, -R2.reuse ;  /* 0x00000001f1f19824 */ /* 0x100fe200078e0a02 */
[----:B------:R-:W-:Y:S01]  /*c060*/  ISETP.GE.AND P1, PT, R10, RZ, PT ;  /* 0x000000ff0a00720c */ /* 0x000fe20003f26270 */
[----:B------:R-:W-:Y:S01]  /*c070*/  IMAD.MOV R3, RZ, RZ, -R3 ;  /* 0x000000ffff037224 */ /* 0x000fe200078e0a03 */
[----:B------:R-:W2:Y:S01]  /*c080*/  LDL.LU R10, [R1+0x3264] ;  /* 0x00326400010a7983 */ /* 0x000ea20000300800 */
[----:B------:R-:W-:Y:S01]  /*c090*/  @!P0 IMAD.IADD R242, R242, 0x1, -R2 ;  /* 0x00000001f2f28824 */ /* 0x000fe200078e0a02 */
[----:B------:R-:W-:-:S02]  /*c0a0*/  ISETP.GE.AND P0, PT, R250, RZ, PT ;  /* 0x000000fffa00720c */ /* 0x000fc40003f06270 */
[----:B------:R-:W3:Y:S01]  /*c0b0*/  LDL.LU R250, [R1+0x3260] ;  /* 0x0032600001fa7983 */ /* 0x000ee20000300800 */
[--C-:B------:R-:W-:Y:S01]  /*c0c0*/  @!P2 IMAD.IADD R243, R243, 0x1, -R2.reuse ;  /* 0x00000001f3f3a824 */ /* 0x100fe200078e0a02 */
[----:B------:R-:W-:Y:S01]  /*c0d0*/  ISETP.GE.AND P2, PT, R14, RZ, PT ;  /* 0x000000ff0e00720c */ /* 0x000fe20003f46270 */
[--C-:B------:R-:W-:Y:S01]  /*c0e0*/  @!P4 IMAD.IADD R244, R244, 0x1, -R2.reuse ;  /* 0x00000001f4f4c824 */ /* 0x100fe200078e0a02 */
[----:B------:R-:W2:Y:S01]  /*c0f0*/  LDL.LU R14, [R1+0x325c] ;  /* 0x00325c00010e7983 */ /* 0x000ea20000300800 */
[----:B------:R-:W-:Y:S01]  /*c100*/  ISETP.GE.AND P4, PT, R11, RZ, PT ;  /* 0x000000ff0b00720c */ /* 0x000fe20003f86270 */
[----:B------:R-:W-:Y:S01]  /*c110*/  @!P3 IMAD.IADD R252, R252, 0x1, -R2 ;  /* 0x00000001fcfcb824 */ /* 0x000fe200078e0a02 */
[----:B------:R-:W-:Y:S01]  /*c120*/  ISETP.GE.AND P3, PT, R13, RZ, PT ;  /* 0x000000ff0d00720c */ /* 0x000fe20003f66270 */
[----:B------:R-:W-:Y:S01]  /*c130*/  IMAD R251, R2, R3, R251 ;  /* 0x0000000302fb7224 */ /* 0x000fe200078e02fb */
[----:B------:R-:W3:Y:S01]  /*c140*/  LDL.LU R11, [R1+0x3258] ;  /* 0x00325800010b7983 */ /* 0x000ee20000300800 */
[----:B-1----:R-:W-:-:S03]  /*c150*/  IMAD.SHL.U32 R3, R249, 0x400, RZ ;  /* 0x00000400f9037824 */ /* 0x002fc600078e00ff */
[----:B------:R-:W2:Y:S04]  /*c160*/  LDL.LU R13, [R1+0x3254] ;  /* 0x00325400010d7983 */ /* 0x000ea80000300800 */
[----:B------:R-:W2:Y:S01]  /*c170*/  LDL R249, [R1+0x31fc] ;  /* 0x0031fc0001f97983 */ /* 0x000ea20000100800 */
[----:B----4-:R-:W-:-:S03]  /*c180*/  LOP3.LUT R3, R12, 0x8000, R3, 0xf8, !PT ;  /* 0x000080000c037812 */ /* 0x010fc600078ef803 */
[----:B------:R-:W4:Y:S01]  /*c190*/  LDL.LU R12, [R1+0x3250] ;  /* 0x00325000010c7983 */ /* 0x000f220000300800 */
[----:B------:R-:W-:Y:S01]  /*c1a0*/  @!P6 IMAD.MOV R233, RZ, RZ, -R233 ;  /* 0x000000ffffe9e224 */ /* 0x000fe200078e0ae9 */
[----:B------:R-:W-:-:S13]  /*c1b0*/  ISETP.GT.U32.AND P6, PT, R2, R240, PT ;  /* 0x000000f00200720c */ /* 0x000fda0003fc4070 */
[----:B------:R-:W-:Y:S01]  /*c1c0*/  @!P6 IMAD.IADD R240, R240, 0x1, -R2 ;  /* 0x00000001f0f0e824 */ /* 0x000fe200078e0a02 */
[C---:B------:R-:W-:Y:S01]  /*c1d0*/  ISETP.GT.U32.AND P6, PT, R2.reuse, R251, PT ;  /* 0x000000fb0200720c */ /* 0x040fe20003fc4070 */
[----:B------:R-:W-:Y:S01]  /*c1e0*/  @!P5 IMAD.MOV R235, RZ, RZ, -R235 ;  /* 0x000000ffffebd224 */ /* 0x000fe200078e0aeb */
[C---:B------:R-:W-:Y:S01]  /*c1f0*/  ISETP.GT.U32.AND P5, PT, R2.reuse, R241, PT ;  /* 0x000000f10200720c */ /* 0x040fe20003fa4070 */
[----:B------:R-:W-:Y:S01]  /*c200*/  @!P1 IMAD.MOV R236, RZ, RZ, -R236 ;  /* 0x000000ffffec9224 */ /* 0x000fe200078e0aec */
[C---:B------:R-:W-:Y:S01]  /*c210*/  ISETP.GT.U32.AND P1, PT, R2.reuse, R242, PT ;  /* 0x000000f20200720c */ /* 0x040fe20003f24070 */
[----:B------:R-:W-:Y:S01]  /*c220*/  @!P0 IMAD.MOV R237, RZ, RZ, -R237 ;  /* 0x000000ffffed8224 */ /* 0x000fe200078e0aed */
[C---:B------:R-:W-:Y:S01]  /*c230*/  ISETP.GT.U32.AND P0, PT, R2.reuse, R243, PT ;  /* 0x000000f30200720c */ /* 0x040fe20003f04070 */
[----:B------:R-:W-:Y:S01]  /*c240*/  @!P2 IMAD.MOV R238, RZ, RZ, -R238 ;  /* 0x000000ffffeea224 */ /* 0x000fe200078e0aee */
[----:B------:R-:W-:Y:S01]  /*c250*/  ISETP.GT.U32.AND P2, PT, R2, R244, PT ;  /* 0x000000f40200720c */ /* 0x000fe20003f44070 */
[----:B------:R-:W-:-:S04]  /*c260*/  @!P4 IMAD.MOV R239, RZ, RZ, -R239 ;  /* 0x000000ffffefc224 */ /* 0x000fc800078e0aef */
[----:B------:R-:W-:Y:S01]  /*c270*/  @!P6 IMAD.IADD R251, R251, 0x1, -R2 ;  /* 0x00000001fbfbe824 */ /* 0x000fe200078e0a02 */
[----:B------:R-:W-:-:S04]  /*c280*/  ISETP.GT.U32.AND P4, PT, R2, R252, PT ;  /* 0x000000fc0200720c */ /* 0x000fc80003f84070 */
[----:B------:R-:W-:Y:S01]  /*c290*/  ISETP.GT.U32.AND P6, PT, R2, R251, PT ;  /* 0x000000fb0200720c */ /* 0x000fe20003fc4070 */
[----:B------:R1:W-:Y:S01]  /*c2a0*/  STL [R1+0x2cfc], R3 ;  /* 0x002cfc0301007387 */ /* 0x0003e20000100800 */
[--C-:B------:R-:W-:Y:S02]  /*c2b0*/  @!P5 IMAD.IADD R241, R241, 0x1, -R2.reuse ;  /* 0x00000001f1f1d824 */ /* 0x100fe400078e0a02 */
[--C-:B------:R-:W-:Y:S02]  /*c2c0*/  @!P1 IMAD.IADD R242, R242, 0x1, -R2.reuse ;  /* 0x00000001f2f29824 */ /* 0x100fe400078e0a02 */
[--C-:B------:R-:W-:Y:S02]  /*c2d0*/  @!P0 IMAD.IADD R243, R243, 0x1, -R2.reuse ;  /* 0x00000001f3f38824 */ /* 0x100fe400078e0a02 */
[--C-:B------:R-:W-:Y:S02]  /*c2e0*/  @!P2 IMAD.IADD R244, R244, 0x1, -R2.reuse ;  /* 0x00000001f4f4a824 */ /* 0x100fe400078e0a02 */
[----:B------:R-:W-:-:S03]  /*c2f0*/  @!P4 IMAD.IADD R252, R252, 0x1, -R2 ;  /* 0x00000001fcfcc824 */ /* 0x000fc600078e0a02 */
[----:B------:R-:W-:Y:S02]  /*c300*/  @!P6 IMAD.IADD R251, R251, 0x1, -R2 ;  /* 0x00000001fbfbe824 */ /* 0x000fe400078e0a02 */
[----:B-1----:R-:W1:Y:S01]  /*c310*/  LDC.64 R2, c[0x0][0x238] ;  /* 0x00008e00ff027b82 */ /* 0x002e620000000a00 */
[----:B------:R-:W-:Y:S01]  /*c320*/  @!P3 IMAD.MOV R240, RZ, RZ, -R240 ;  /* 0x000000fffff0b224 */ /* 0x000fe200078e0af0 */
[----:B------:R-:W-:Y:S02]  /*c330*/  ISETP.GE.AND P3, PT, R4, RZ, PT ;  /* 0x000000ff0400720c */ /* 0x000fe40003f66270 */
[----:B------:R-:W-:Y:S01]  /*c340*/  ISETP.GE.AND P5, PT, R0, RZ, PT ;  /* 0x000000ff0000720c */ /* 0x000fe20003fa6270 */
[----:B------:R-:W4:Y:S01]  /*c350*/  LDL.LU R4, [R1+0x24] ;  /* 0x0000240001047983 */ /* 0x000f220000300800 */
[----:B------:R-:W-:Y:S02]  /*c360*/  ISETP.GE.AND P1, PT, R245, RZ, PT ;  /* 0x000000fff500720c */ /* 0x000fe40003f26270 */
[----:B------:R-:W-:Y:S01]  /*c370*/  ISETP.GE.AND P0, PT, R247, RZ, PT ;  /* 0x000000fff700720c */ /* 0x000fe20003f06270 */
[----:B------:R-:W4:Y:S01]  /*c380*/  LDL.LU R0, [R1+0x20] ;  /* 0x0000200001007983 */ /* 0x000f220000300800 */
[----:B------:R-:W-:-:S03]  /*c390*/  ISETP.GE.AND P2, PT, R246, RZ, PT ;  /* 0x000000fff600720c */ /* 0x000fc60003f46270 */
[----:B------:R-:W4:Y:S02]  /*c3a0*/  LDL.LU R245, [R1+0x1c] ;  /* 0x00001c0001f57983 */ /* 0x000f240000300800 */
[----:B------:R-:W-:Y:S01]  /*c3b0*/  @!P3 IMAD.MOV R241, RZ, RZ, -R241 ;  /* 0x000000fffff1b224 */ /* 0x000fe200078e0af1 */
[----:B------:R-:W-:Y:S01]  /*c3c0*/  ISETP.GE.AND P4, PT, R248, RZ, PT ;  /* 0x000000fff800720c */ /* 0x000fe20003f86270 */
[----:B------:R-:W4:Y:S01]  /*c3d0*/  LDL.LU R247, [R1+0x18] ;  /* 0x0000180001f77983 */ /* 0x000f220000300800 */
[----:B------:R-:W-:-:S03]  /*c3e0*/  @!P5 IMAD.MOV R242, RZ, RZ, -R242 ;  /* 0x000000fffff2d224 */ /* 0x000fc600078e0af2 */
[----:B------:R-:W4:Y:S04]  /*c3f0*/  LDL.LU R246, [R1+0x14] ;  /* 0x0000140001f67983 */ /* 0x000f280000300800 */
[----:B------:R-:W4:Y:S04]  /*c400*/  LDL.LU R248, [R1+0x10] ;  /* 0x0000100001f87983 */ /* 0x000f280000300800 */
[----:B-1----:R1:W-:Y:S04]  /*c410*/  STL [R1+0x3218], R2 ;  /* 0x0032180201007387 */ /* 0x0023e80000100800 */
[----:B-1----:R-:W4:Y:S01]  /*c420*/  LDL.LU R2, [R1+0x30] ;  /* 0x0000300001027983 */ /* 0x002f220000300800 */
[----:B---3--:R-:W-:-:S03]  /*c430*/  ISETP.GE.AND P5, PT, R11, RZ, PT ;  /* 0x000000ff0b00720c */ /* 0x008fc60003fa6270 */
[----:B------:R1:W-:Y:S01]  /*c440*/  STL [R1+0x321c], R11 ;  /* 0x00321c0b01007387 */ /* 0x0003e20000100800 */
[----:B--2---:R-:W-:Y:S02]  /*c450*/  ISETP.NE.AND P3, PT, R249, RZ, PT ;  /* 0x000000fff900720c */ /* 0x004fe40003f65270 */
[----:B------:R-:W-:Y:S01]  /*c460*/  LOP3.LUT R249, RZ, R249, RZ, 0x33, !PT ;  /* 0x000000f9fff97212 */ /* 0x000fe200078e33ff */
[----:B-1----:R-:W2:Y:S03]  /*c470*/  LDL.LU R11, [R1+0x34] ;  /* 0x00003400010b7983 */ /* 0x002ea60000300800 */
[C---:B------:R-:W-:Y:S02]  /*c480*/  SEL R250, R249.reuse, R250, !P3 ;  /* 0x000000faf9fa7207 */ /* 0x040fe40005800000 */
[----:B----4-:R-:W-:Y:S01]  /*c490*/  ISETP.GE.AND P6, PT, R12, RZ, PT ;  /* 0x000000ff0c00720c */ /* 0x010fe20003fc6270 */
[----:B------:R1:W-:Y:S04]  /*c4a0*/  STL [R1+0x3220], R12 ;  /* 0x0032200c01007387 */ /* 0x0003e80000100800 */
[----:B-1----:R-:W3:Y:S04]  /*c4b0*/  LDL.LU R12, [R1+0x38] ;  /* 0x00003800010c7983 */ /* 0x002ee80000300800 */
[----:B------:R1:W-:Y:S04]  /*c4c0*/  STL [R1+0x3c], R250 ;  /* 0x00003cfa01007387 */ /* 0x0003e80000100800 */
[----:B-1----:R-:W4:Y:S01]  /*c4d0*/  LDL.LU R250, [R1+0x324c] ;  /* 0x00324c0001fa7983 */ /* 0x002f220000300800 */
[----:B------:R-:W-:-:S02]  /*c4e0*/  SEL R4, R249, R4, !P3 ;  /* 0x00000004f9047207 */ /* 0x000fc40005800000 */
[C---:B------:R-:W-:Y:S02]  /*c4f0*/  SEL R0, R249.reuse, R0, !P3 ;  /* 0x00000000f9007207 */ /* 0x040fe40005800000 */
[C---:B------:R-:W-:Y:S02]  /*c500*/  SEL R245, R249.reuse, R245, !P3 ;  /* 0x000000f5f9f57207 */ /* 0x040fe40005800000 */
[C---:B------:R-:W-:Y:S02]  /*c510*/  SEL R247, R249.reuse, R247, !P3 ;  /* 0x000000f7f9f77207 */ /* 0x040fe40005800000 */
[C---:B------:R-:W-:Y:S02]  /*c520*/  SEL R246, R249.reuse, R246, !P3 ;  /* 0x000000f6f9f67207 */ /* 0x040fe40005800000 */
[C---:B------:R-:W-:Y:S02]  /*c530*/  SEL R248, R249.reuse, R248, !P3 ;  /* 0x000000f8f9f87207 */ /* 0x040fe40005800000 */
[----:B----4-:R-:W-:-:S05]  /*c540*/  SEL R250, R249, R250, !P3 ;  /* 0x000000faf9fa7207 */ /* 0x010fca0005800000 */
[----:B------:R1:W-:Y:S04]  /*c550*/  STL [R1+0x190], R250 ;  /* 0x000190fa01007387 */ /* 0x0003e80000100800 */
[----:B-1----:R-:W4:Y:S04]  /*c560*/  LDL.LU R250, [R1+0x28] ;  /* 0x0000280001fa7983 */ /* 0x002f280000300800 */
[----:B------:R1:W-:Y:S04]  /*c570*/  STL [R1+0x18c], R4 ;  /* 0x00018c0401007387 */ /* 0x0003e80000100800 */
[----:B-1----:R-:W2:Y:S04]  /*c580*/  LDL.LU R4, [R1+0x3248] ;  /* 0x0032480001047983 */ /* 0x002ea80000300800 */
[----:B------:R1:W-:Y:S04]  /*c590*/  STL [R1+0x24], R0 ;  /* 0x0000240001007387 */ /* 0x0003e80000100800 */
[----:B-1----:R-:W3:Y:S04]  /*c5a0*/  LDL.LU R0, [R1+0x3244] ;  /* 0x0032440001007983 */ /* 0x002ee80000300800 */
[----:B------:R1:W-:Y:S04]  /*c5b0*/  STL [R1+0x20], R245 ;  /* 0x000020f501007387 */ /* 0x0003e80000100800 */
[----:B-1----:R-:W4:Y:S04]  /*c5c0*/  LDL.LU R245, [R1+0x3240] ;  /* 0x0032400001f57983 */ /* 0x002f280000300800 */
[----:B------:R1:W-:Y:S04]  /*c5d0*/  STL [R1+0x1c], R247 ;  /* 0x00001cf701007387 */ /* 0x0003e80000100800 */
[----:B-1----:R-:W2:Y:S04]  /*c5e0*/  LDL.LU R247, [R1+0x323c] ;  /* 0x00323c0001f77983 */ /* 0x002ea80000300800 */
[----:B------:R1:W-:Y:S04]  /*c5f0*/  STL [R1+0x18], R246 ;  /* 0x000018f601007387 */ /* 0x0003e80000100800 */
[----:B-1----:R-:W2:Y:S04]  /*c600*/  LDL.LU R246, [R1+0x3238] ;  /* 0x0032380001f67983 */ /* 0x002ea80000300800 */
[----:B------:R1:W-:Y:S04]  /*c610*/  STL [R1+0x14], R248 ;  /* 0x000014f801007387 */ /* 0x0003e80000100800 */
[----:B-1----:R-:W2:Y:S01]  /*c620*/  LDL.LU R248, [R1+0x3234] ;  /* 0x0032340001f87983 */ /* 0x002ea20000300800 */
[----:B------:R-:W-:-:S02]  /*c630*/  SEL R5, R249, R5, !P3 ;  /* 0x00000005f9057207 */ /* 0x000fc40005800000 */
[C---:B---3--:R-:W-:Y:S02]  /*c640*/  SEL R0, R249.reuse, R0, !P3 ;  /* 0x00000000f9007207 */ /* 0x048fe40005800000 */
[C---:B----4-:R-:W-:Y:S02]  /*c650*/  SEL R245, R249.reuse, R245, !P3 ;  /* 0x000000f5f9f57207 */ /* 0x050fe40005800000 */
[C---:B--2---:R-:W-:Y:S02]  /*c660*/  SEL R247, R249.reuse, R247, !P3 ;  /* 0x000000f7f9f77207 */ /* 0x044fe40005800000 */
[C---:B------:R-:W-:Y:S02]  /*c670*/  SEL R246, R249.reuse, R246, !P3 ;  /* 0x000000f6f9f67207 */ /* 0x040fe40005800000 */
[----:B------:R-:W-:-:S05]  /*c680*/  SEL R248, R249, R248, !P3 ;  /* 0x000000f8f9f87207 */ /* 0x000fca0005800000 */
        /* <DEDUP_REMOVED lines=8> */
[----:B------:R1:W-:Y:S02]  /*c710*/  STL [R1+0x17c], R0 ;  /* 0x00017c0001007387 */ /* 0x0003e40000100800 */
[----:B-1----:R-:W-:-:S02]  /*c720*/  SEL R0, R249, R4, !P3 ;  /* 0x00000004f9007207 */ /* 0x002fc40005800000 */
[----:B------:R-:W-:-:S03]  /*c730*/  SEL R4, R249, R6, !P3 ;  /* 0x00000006f9047207 */ /* 0x000fc60005800000 */
[----:B------:R1:W-:Y:S04]  /*c740*/  STL [R1+0x178], R0 ;  /* 0x0001780001007387 */ /* 0x0003e80000100800 */
[----:B------:R1:W-:Y:S02]  /*c750*/  STL [R1+0x174], R5 ;  /* 0x0001740501007387 */ /* 0x0003e40000100800 */
[C---:B-1----:R-:W-:Y:S02]  /*c760*/  SEL R0, R249.reuse, R7, !P3 ;  /* 0x00000007f9007207 */ /* 0x042fe40005800000 */
[----:B------:R1:W-:Y:S01]  /*c770*/  STL [R1+0x170], R4 ;  /* 0x0001700401007387 */ /* 0x0003e20000100800 */
[----:B------:R-:W-:-:S03]  /*c780*/  SEL R5, R249, R8, !P3 ;  /* 0x00000008f9057207 */ /* 0x000fc60005800000 */
[----:B------:R1:W-:Y:S02]  /*c790*/  STL [R1+0x16c], R0 ;  /* 0x00016c0001007387 */ /* 0x0003e40000100800 */
[C---:B-1----:R-:W-:Y:S02]  /*c7a0*/  SEL R4, R249.reuse, R9, !P3 ;  /* 0x00000009f9047207 */ /* 0x042fe40005800000 */
[----:B------:R1:W-:Y:S01]  /*c7b0*/  STL [R1+0x168], R5 ;  /* 0x0001680501007387 */ /* 0x0003e20000100800 */
[----:B------:R-:W-:-:S03]  /*c7c0*/  SEL R0, R249, R15, !P3 ;  /* 0x0000000ff9007207 */ /* 0x000fc60005800000 */
[----:B------:R1:W-:Y:S04]  /*c7d0*/  STL [R1+0x164], R4 ;  /* 0x0001640401007387 */ /* 0x0003e80000100800 */
[----:B------:R1:W-:Y:S02]  /*c7e0*/  STL [R1+0x160], R0 ;  /* 0x0001600001007387 */ /* 0x0003e40000100800 */
[C---:B-1----:R-:W-:Y:S02]  /*c7f0*/  SEL R5, R249.reuse, R16, !P3 ;  /* 0x00000010f9057207 */ /* 0x042fe40005800000 */
[----:B------:R-:W-:-:S03]  /*c800*/  SEL R4, R249, R17, !P3 ;  /* 0x00000011f9047207 */ /* 0x000fc60005800000 */
        /* <DEDUP_REMOVED lines=69> */
[----:B------:R3:W-:Y:S01]  /*cc60*/  STL [R1+0xd0], R0 ;  /* 0x0000d00001007387 */ /* 0x0007e20000100800 */
[C---:B-1----:R-:W-:Y:S02]  /*cc70*/  SEL R5, R249.reuse, R52, !P3 ;  /* 0x00000034f9057207 */ /* 0x042fe40005800000 */
[----:B------:R-:W-:-:S03]  /*cc80*/  SEL R4, R249, R53, !P3 ;  /* 0x00000035f9047207 */ /* 0x000fc60005800000 */
[----:B------:R1:W-:Y:S01]  /*cc90*/  STL [R1+0xcc], R5 ;  /* 0x0000cc0501007387 */ /* 0x0003e20000100800 */
[----:B---3--:R-:W-:-:S03]  /*cca0*/  SEL R0, R249, R54, !P3 ;  /* 0x00000036f9007207 */ /* 0x008fc60005800000 */
[----:B------:R3:W-:Y:S04]  /*ccb0*/  STL [R1+0xc8], R4 ;  /* 0x0000c80401007387 */ /* 0x0007e80000100800 */
[----:B------:R4:W-:Y:S01]  /*ccc0*/  STL [R1+0xc4], R0 ;  /* 0x0000c40001007387 */ /* 0x0009e20000100800 */
[C---:B-1----:R-:W-:Y:S02]  /*ccd0*/  SEL R5, R249.reuse, R55, !P3 ;  /* 0x00000037f9057207 */ /* 0x042fe40005800000 */
[----:B---3--:R-:W-:-:S03]  /*cce0*/  SEL R4, R249, R56, !P3 ;  /* 0x00000038f9047207 */ /* 0x008fc60005800000 */
[----:B------:R1:W-:Y:S01]  /*ccf0*/  STL [R1+0xc0], R5 ;  /* 0x0000c00501007387 */ /* 0x0003e20000100800 */
[----:B----4-:R-:W-:-:S03]  /*cd00*/  SEL R0, R249, R57, !P3 ;  /* 0x00000039f9007207 */ /* 0x010fc60005800000 */
[----:B------:R3:W-:Y:S04]  /*cd10*/  STL [R1+0xbc], R4 ;  /* 0x0000bc0401007387 */ /* 0x0007e80000100800 */
[----:B------:R4:W-:Y:S01]  /*cd20*/  STL [R1+0xb8], R0 ;  /* 0x0000b80001007387 */ /* 0x0009e20000100800 */
[C---:B-1----:R-:W-:Y:S02]  /*cd30*/  SEL R5, R249.reuse, R58, !P3 ;  /* 0x0000003af9057207 */ /* 0x042fe40005800000 */
[----:B---3--:R-:W-:-:S03]  /*cd40*/  SEL R4, R249, R59, !P3 ;  /* 0x0000003bf9047207 */ /* 0x008fc60005800000 */
[----:B------:R-:W-:Y:S01]  /*cd50*/  STL [R1+0xb4], R5 ;  /* 0x0000b40501007387 */ /* 0x000fe20000100800 */
[----:B----4-:R-:W-:-:S03]  /*cd60*/  SEL R0, R249, R60, !P3 ;  /* 0x0000003cf9007207 */ /* 0x010fc60005800000 */
[----:B------:R-:W-:Y:S01]  /*cd70*/  STL [R1+0xb0], R4 ;  /* 0x0000b00401007387 */ /* 0x000fe20000100800 */
[C---:B------:R-:W-:Y:S02]  /*cd80*/  SEL R7, R249.reuse, R64, !P3 ;  /* 0x00000040f9077207 */ /* 0x040fe40005800000 */
[C---:B------:R-:W-:Y:S01]  /*cd90*/  SEL R6, R249.reuse, R65, !P3 ;  /* 0x00000041f9067207 */ /* 0x040fe20005800000 */
[----:B------:R1:W-:Y:S04]  /*cda0*/  STL [R1+0xac], R0 ;  /* 0x0000ac0001007387 */ /* 0x0003e80000100800 */
[----:B------:R3:W-:Y:S01]  /*cdb0*/  STL [R1+0xa8], R7 ;  /* 0x0000a80701007387 */ /* 0x0007e20000100800 */
[----:B-1----:R-:W-:-:S03]  /*cdc0*/  SEL R0, R249, R66, !P3 ;  /* 0x00000042f9007207 */ /* 0x002fc60005800000 */
[----:B------:R1:W-:Y:S01]  /*cdd0*/  STL [R1+0x74], R6 ;  /* 0x0000740601007387 */ /* 0x0003e20000100800 */
[----:B---3--:R-:W-:-:S03]  /*cde0*/  SEL R7, R249, R67, !P3 ;  /* 0x00000043f9077207 */ /* 0x008fc60005800000 */
[----:B------:R3:W-:Y:S01]  /*cdf0*/  STL [R1+0x70], R0 ;  /* 0x0000700001007387 */ /* 0x0007e20000100800 */
[----:B-1----:R-:W-:-:S03]  /*ce00*/  SEL R6, R249, R68, !P3 ;  /* 0x00000044f9067207 */ /* 0x002fc60005800000 */
        /* <DEDUP_REMOVED lines=26> */
[----:B------:R-:W-:Y:S04]  /*cfb0*/  STL [R1+0xc], R6 ;  /* 0x00000c0601007387 */ /* 0x000fe80000100800 */
[----:B------:R3:W-:Y:S01]  /*cfc0*/  STL [R1+0x8], R0 ;  /* 0x0000080001007387 */ /* 0x0007e20000100800 */
[----:B-1----:R-:W-:-:S03]  /*cfd0*/  SEL R7, R249, R82, !P3 ;  /* 0x00000052f9077207 */ /* 0x002fc60005800000 */
[----:B---3--:R-:W3:Y:S01]  /*cfe0*/  LDL R0, [R1+0x31f8] ;  /* 0x0031f80001007983 */ /* 0x008ee20000100800 */
[----:B------:R-:W-:-:S03]  /*cff0*/  SEL R6, R249, R83, !P3 ;  /* 0x00000053f9067207 */ /* 0x000fc60005800000 */
[----:B------:R-:W-:Y:S04]  /*d000*/  STL [R1+0x4], R7 ;  /* 0x0000040701007387 */ /* 0x000fe80000100800 */
[----:B------:R1:W-:Y:S04]  /*d010*/  STL [R1], R6 ;  /* 0x0000000601007387 */ /* 0x0003e80000100800 */
[----:B------:R-:W4:Y:S01]  /*d020*/  LDL.LU R22, [R1+0x3c] ;  /* 0x00003c0001167983 */ /* 0x000f220000300800 */
[----:B------:R-:W1:Y:S01]  /*d030*/  S2R R18, SR_TID.X ;  /* 0x0000000000127919 */ /* 0x000e620000002100 */
[----:B------:R-:W-:Y:S01]  /*d040*/  @!P1 IMAD.MOV R243, RZ, RZ, -R243 ;  /* 0x000000fffff39224 */ /* 0x000fe200078e0af3 */
[----:B------:R-:W-:Y:S01]  /*d050*/  ISETP.GE.AND P1, PT, R14, RZ, PT ;  /* 0x000000ff0e00720c */ /* 0x000fe20003f26270 */
[----:B------:R-:W-:Y:S01]  /*d060*/  @!P0 IMAD.MOV R244, RZ, RZ, -R244 ;  /* 0x000000fffff48224 */ /* 0x000fe200078e0af4 */
[----:B------:R-:W-:Y:S01]  /*d070*/  ISETP.GE.AND P0, PT, R13, RZ, PT ;  /* 0x000000ff0d00720c */ /* 0x000fe20003f06270 */
[----:B------:R-:W-:-:S02]  /*d080*/  IMAD.MOV.U32 R19, RZ, RZ, R247 ;  /* 0x000000ffff137224 */ /* 0x000fc400078e00f7 */
[----:B------:R-:W-:Y:S02]  /*d090*/  IMAD.MOV.U32 R20, RZ, RZ, R246 ;  /* 0x000000ffff147224 */ /* 0x000fe400078e00f6 */
[----:B------:R-:W-:Y:S02]  /*d0a0*/  @!P2 IMAD.MOV R252, RZ, RZ, -R252 ;  /* 0x000000fffffca224 */ /* 0x000fe400078e0afc */
[----:B------:R-:W-:-:S04]  /*d0b0*/  @!P6 IMAD.MOV R19, RZ, RZ, -R19 ;  /* 0x000000ffff13e224 */ /* 0x000fc800078e0a13 */
[----:B--2---:R-:W-:Y:S02]  /*d0c0*/  @!P1 IMAD.MOV R248, RZ, RZ, -R248 ;  /* 0x000000fffff89224 */ /* 0x004fe400078e0af8 */
[----:B------:R-:W-:Y:S01]  /*d0d0*/  @!P0 IMAD.MOV R20, RZ, RZ, -R20 ;  /* 0x000000ffff148224 */ /* 0x000fe200078e0a14 */
[----:B-1----:R-:W-:Y:S01]  /*d0e0*/  LOP3.LUT R23, R18, 0x3f, RZ, 0xc0, !PT ;  /* 0x0000003f12177812 */ /* 0x002fe200078ec0ff */
[----:B------:R-:W-:-:S04]  /*d0f0*/  IMAD.MOV.U32 R18, RZ, RZ, R245 ;  /* 0x000000ffff127224 */ /* 0x000fc800078e00f5 */
[----:B------:R-:W-:Y:S01]  /*d100*/  @!P5 IMAD.MOV R18, RZ, RZ, -R18 ;  /* 0x000000ffff12d224 */ /* 0x000fe200078e0a12 */
[C---:B------:R-:W-:Y:S01]  /*d110*/  SEL R68, R249.reuse, R242, !P3 ;  /* 0x000000f2f9447207 */ /* 0x040fe20005800000 */
[----:B------:R-:W-:Y:S01]  /*d120*/  @!P4 IMAD.MOV R251, RZ, RZ, -R251 ;  /* 0x000000fffffbc224 */ /* 0x000fe200078e0afb */
[C---:B------:R-:W-:Y:S02]  /*d130*/  SEL R5, R249.reuse, R62, !P3 ;  /* 0x0000003ef9057207 */ /* 0x040fe40005800000 */
[C---:B------:R-:W-:Y:S02]  /*d140*/  SEL R12, R249.reuse, R12, !P3 ;  /* 0x0000000cf90c7207 */ /* 0x040fe40005800000 */
[C---:B------:R-:W-:Y:S02]  /*d150*/  SEL R62, R249.reuse, R240, !P3 ;  /* 0x000000f0f93e7207 */ /* 0x040fe40005800000 */
[C---:B------:R-:W-:Y:S02]  /*d160*/  SEL R70, R249.reuse, R243, !P3 ;  /* 0x000000f3f9467207 */ /* 0x040fe40005800000 */
[----:B------:R-:W-:-:S02]  /*d170*/  SEL R11, R249, R11, !P3 ;  /* 0x0000000bf90b7207 */ /* 0x000fc40005800000 */
[C---:B------:R-:W-:Y:S02]  /*d180*/  SEL R2, R249.reuse, R2, !P3 ;  /* 0x00000002f9027207 */ /* 0x040fe40005800000 */
        /* <DEDUP_REMOVED lines=107> */
[----:B---3--:R-:W-:Y:S02]  /*d840*/  ISETP.NE.AND P2, PT, R0, RZ, PT ;  /* 0x000000ff0000720c */ /* 0x008fe40003f45270 */
[----:B------:R-:W-:-:S04]  /*d850*/  LOP3.LUT R0, RZ, R0, RZ, 0x33, !PT ;  /* 0x00000000ff007212 */ /* 0x000fc800078e33ff */
[C---:B------:R-:W-:Y:S02]  /*d860*/  SEL R18, R0.reuse, R18, !P2 ;  /* 0x0000001200127207 */ /* 0x040fe40005000000 */
[C---:B------:R-:W-:Y:S02]  /*d870*/  SEL R19, R0.reuse, R19, !P2 ;  /* 0x0000001300137207 */ /* 0x040fe40005000000 */
[C---:B------:R-:W-:Y:S02]  /*d880*/  SEL R20, R0.reuse, R20, !P2 ;  /* 0x0000001400147207 */ /* 0x040fe40005000000 */
[----:B------:R-:W-:Y:S01]  /*d890*/  SEL R21, R0, R248, !P2 ;  /* 0x000000f800157207 */ /* 0x000fe20005000000 */
[----:B------:R-:W-:Y:S02]  /*d8a0*/  IMAD R18, R18, UR4, RZ ;  /* 0x0000000412127c24 */ /* 0x000fe4000f8e02ff */
[----:B------:R-:W-:Y:S02]  /*d8b0*/  IMAD R0, R23, R3, RZ ;  /* 0x0000000317007224 */ /* 0x000fe400078e02ff */
[----:B------:R-:W-:-:S02]  /*d8c0*/  IMAD R19, R19, UR4, RZ ;  /* 0x0000000413137c24 */ /* 0x000fc4000f8e02ff */
[----:B------:R-:W-:Y:S02]  /*d8d0*/  IMAD R20, R20, UR4, RZ ;  /* 0x0000000414147c24 */ /* 0x000fe4000f8e02ff */
[----:B------:R-:W-:Y:S01]  /*d8e0*/  IMAD R21, R21, UR4, RZ ;  /* 0x0000000415157c24 */ /* 0x000fe2000f8e02ff */
[----:B------:R-:W-:Y:S01]  /*d8f0*/  ULDC UR4, c[0x0][0x240] ;  /* 0x0000900000047ab9 */ /* 0x000fe20000000800 */
[----:B------:R-:W-:Y:S01]  /*d900*/  LEA R242, P0, R18, UR6, 0x2 ;  /* 0x0000000612f27c11 */ /* 0x000fe2000f8010ff */
[----:B----4-:R-:W-:Y:S01]  /*d910*/  IMAD R22, R22, UR4, RZ ;  /* 0x0000000416167c24 */ /* 0x010fe2000f8e02ff */
[----:B------:R-:W-:Y:S02]  /*d920*/  LEA R3, P4, R0, UR8, 0x2 ;  /* 0x0000000800037c11 */ /* 0x000fe4000f8810ff */
[----:B------:R-:W-:Y:S02]  /*d930*/  LEA R240, P1, R19, UR6, 0x2 ;  /* 0x0000000613f07c11 */ /* 0x000fe4000f8210ff */
[----:B------:R-:W-:-:S02]  /*d940*/  LEA.HI.X.SX32 R243, R18, UR7, 0x2, P0 ;  /* 0x0000000712f37c11 */ /* 0x000fc400080f16ff */
        /* <DEDUP_REMOVED lines=56> */
[----:B------:R-:W-:Y:S02]  /*dcd0*/  LEA.HI.X.SX32 R0, R0, UR9, 0x2, P4 ;  /* 0x0000000900007c11 */ /* 0x000fe4000a0f16ff */
[----:B------:R-:W-:Y:S02]  /*dce0*/  LEA R24, P0, R22, R3, 0x2 ;  /* 0x0000000316187211 */ /* 0x000fe400078010ff */
[----:B------:R-:W-:Y:S02]  /*dcf0*/  SEL R249, R249, R251, !P3 ;  /* 0x000000fbf9f97207 */ /* 0x000fe40005800000 */
[----:B------:R-:W-:Y:S01]  /*dd00*/  LEA R238, P2, R20, UR6, 0x2 ;  /* 0x0000000614ee7c11 */ /* 0x000fe2000f8410ff */
[----:B------:R-:W-:Y:S01]  /*dd10*/  IMAD R18, R12, UR4, RZ ;  /* 0x000000040c127c24 */ /* 0x000fe2000f8e02ff */
[----:B------:R-:W-:Y:S01]  /*dd20*/  LEA R236, P3, R21, UR6, 0x2 ;  /* 0x0000000615ec7c11 */ /* 0x000fe2000f8610ff */
[----:B------:R-:W2:Y:S01]  /*dd30*/  LDL.LU R12, [R1+0x3220] ;  /* 0x00322000010c7983 */ /* 0x000ea20000300800 */
[----:B------:R-:W-:Y:S01]  /*dd40*/  LEA.HI.X.SX32 R241, R19, UR7, 0x2, P1 ;  /* 0x0000000713f17c11 */ /* 0x000fe200088f16ff */
[----:B------:R-:W-:Y:S01]  /*dd50*/  IMAD R19, R11, UR4, RZ ;  /* 0x000000040b137c24 */ /* 0x000fe2000f8e02ff */
[----:B------:R-:W-:Y:S01]  /*dd60*/  LEA.HI.X.SX32 R25, R22, R0, 0x2, P0 ;  /* 0x0000000016197211 */ /* 0x000fe200000f16ff */
[----:B------:R-:W-:Y:S01]  /*dd70*/  IMAD R250, R250, UR4, RZ ;  /* 0x00000004fafa7c24 */ /* 0x000fe2000f8e02ff */
[----:B------:R-:W-:Y:S01]  /*dd80*/  LEA.HI.X.SX32 R239, R20, UR7, 0x2, P2 ;  /* 0x0000000714ef7c11 */ /* 0x000fe200090f16ff */
[----:B------:R-:W3:Y:S01]  /*dd90*/  LDL.LU R11, [R1+0x321c] ;  /* 0x00321c00010b7983 */ /* 0x000ee20000300800 */
[----:B------:R-:W-:Y:S01]  /*dda0*/  LEA.HI.X.SX32 R237, R21, UR7, 0x2, P3 ;  /* 0x0000000715ed7c11 */ /* 0x000fe200098f16ff */
[----:B------:R-:W-:Y:S01]  /*ddb0*/  IMAD R20, R2, UR4, RZ ;  /* 0x0000000402147c24 */ /* 0x000fe2000f8e02ff */
[-C--:B------:R-:W-:Y:S01]  /*ddc0*/  LEA R32, P0, R18, R3.reuse, 0x2 ;  /* 0x0000000312207211 */ /* 0x080fe200078010ff */
[----:B------:R-:W4:Y:S01]  /*ddd0*/  LDL.LU R2, [R1+0x3218] ;  /* 0x0032180001027983 */ /* 0x000f220000300800 */
[----:B------:R-:W-:Y:S01]  /*dde0*/  IMAD R21, R10, UR4, RZ ;  /* 0x000000040a157c24 */ /* 0x000fe2000f8e02ff */
[----:B------:R-:W-:-:S02]  /*ddf0*/  LEA R30, P1, R19, R3, 0x2 ;  /* 0x00000003131e7211 */ /* 0x000fc400078210ff */
[----:B------:R-:W3:Y:S01]  /*de00*/  LDL.LU R10, [R1+0x3214] ;  /* 0x00321400010a7983 */ /* 0x000ee20000300800 */
[----:B------:R-:W-:-:S03]  /*de10*/  LEA R28, P2, R20, R3, 0x2 ;  /* 0x00000003141c7211 */ /* 0x000fc600078410ff */
[----:B------:R1:W-:Y:S01]  /*de20*/  STL.64 [R1+0xa0], R24 ;  /* 0x0000a01801007387 */ /* 0x0003e20000100a00 */
[-C--:B------:R-:W-:Y:S02]  /*de30*/  LEA R26, P3, R21, R3.reuse, 0x2 ;  /* 0x00000003151a7211 */ /* 0x080fe400078610ff */
[-C--:B------:R-:W-:Y:S02]  /*de40*/  LEA.HI.X.SX32 R33, R18, R0.reuse, 0x2, P0 ;  /* 0x0000000012217211 */ /* 0x080fe400000f16ff */
[-C--:B------:R-:W-:Y:S02]  /*de50*/  LEA.HI.X.SX32 R31, R19, R0.reuse, 0x2, P1 ;  /* 0x00000000131f7211 */ /* 0x080fe400008f16ff */
[-C--:B------:R-:W-:Y:S02]  /*de60*/  LEA.HI.X.SX32 R29, R20, R0.reuse, 0x2, P2 ;  /* 0x00000000141d7211 */ /* 0x080fe400010f16ff */
[----:B-1----:R-:W-:Y:S01]  /*de70*/  LEA R24, P4, R250, R3, 0x2 ;  /* 0x00000003fa187211 */ /* 0x002fe200078810ff */
[----:B------:R-:W-:Y:S01]  /*de80*/  STL.64 [R1+0x98], R32 ;  /* 0x0000982001007387 */ /* 0x000fe20000100a00 */
[----:B------:R-:W-:-:S02]  /*de90*/  LEA.HI.X.SX32 R27, R21, R0, 0x2, P3 ;  /* 0x00000000151b7211 */ /* 0x000fc400018f16ff */
[----:B------:R-:W-:Y:S01]  /*dea0*/  LEA.HI.X.SX32 R25, R250, R0, 0x2, P4 ;  /* 0x00000000fa197211 */ /* 0x000fe200020f16ff */
[----:B------:R-:W-:Y:S04]  /*deb0*/  STL.64 [R1+0x90], R30 ;  /* 0x0000901e01007387 */ /* 0x000fe80000100a00 */
[----:B------:R-:W-:Y:S04]  /*dec0*/  STL.64 [R1+0x78], R24 ;  /* 0x0000781801007387 */ /* 0x000fe80000100a00 */
[----:B------:R1:W-:Y:S04]  /*ded0*/  STL.64 [R1+0x88], R28 ;  /* 0x0000881c01007387 */ /* 0x0003e80000100a00 */
[----:B------:R1:W-:Y:S04]  /*dee0*/  STL.64 [R1+0x80], R26 ;  /* 0x0000801a01007387 */ /* 0x0003e80000100a00 */
[----:B-1----:R-:W3:Y:S01]  /*def0*/  LDL.LU R29, [R1+0x24] ;  /* 0x00002400011d7983 */ /* 0x002ee20000300800 */
[----:B------:R-:W-:Y:S01]  /*df00*/  ULDC UR49, c[0x0][0x240] ;  /* 0x0000900000317ab9 */ /* 0x000fe20000000800 */
[----:B------:R-:W-:Y:S01]  /*df10*/  ULDC UR51, c[0x0][0x240] ;  /* 0x0000900000337ab9 */ /* 0x000fe20000000800 */
[----:B------:R-:W-:Y:S01]  /*df20*/  ULDC UR53, c[0x0][0x240] ;  /* 0x0000900000357ab9 */ /* 0x000fe20000000800 */
[----:B------:R-:W3:Y:S01]  /*df30*/  LDL.LU R28, [R1+0x20] ;  /* 0x00002000011c7983 */ /* 0x000ee20000300800 */
        /* <DEDUP_REMOVED lines=23> */
[----:B------:R-:W-:Y:S01]  /*e0b0*/  STL [R1+0x37bc], R242 ;  /* 0x0037bcf201007387 */ /* 0x000fe20000100800 */
        /* <DEDUP_REMOVED lines=31> */
[----:B----4-:R-:W-:Y:S01]  /*e2b0*/  STL [R1+0x379c], R2 ;  /* 0x00379c0201007387 */ /* 0x010fe20000100800 */
[----:B------:R-:W-:Y:S01]  /*e2c0*/  ULDC UR38, c[0x0][0x240] ;  /* 0x0000900000267ab9 */ /* 0x000fe20000000800 */
[----:B------:R-:W-:Y:S01]  /*e2d0*/  ULDC UR39, c[0x0][0x240] ;  /* 0x0000900000277ab9 */ /* 0x000fe20000000800 */
[----:B------:R-:W-:Y:S01]  /*e2e0*/  ULDC UR40, c[0x0][0x240] ;  /* 0x0000900000287ab9 */ /* 0x000fe20000000800 */
[----:B------:R-:W-:Y:S01]  /*e2f0*/  STL [R1+0x3798], R14 ;  /* 0x0037980e01007387 */ /* 0x000fe20000100800 */
[----:B------:R-:W-:Y:S01]  /*e300*/  ULDC UR41, c[0x0][0x240] ;  /* 0x0000900000297ab9 */ /* 0x000fe20000000800 */
[----:B------:R-:W-:Y:S01]  /*e310*/  ULDC UR42, c[0x0][0x240] ;  /* 0x00009000002a7ab9 */ /* 0x000fe20000000800 */
[----:B------:R-:W-:Y:S01]  /*e320*/  ULDC UR43, c[0x0][0x240] ;  /* 0x00009000002b7ab9 */ /* 0x000fe20000000800 */
[----:B--2---:R-:W-:Y:S01]  /*e330*/  STL.64 [R1+0x3220], R12 ;  /* 0x0032200c01007387 */ /* 0x004fe20000100a00 */
[----:B------:R-:W-:Y:S01]  /*e340*/  ULDC UR44, c[0x0][0x240] ;  /* 0x00009000002c7ab9 */ /* 0x000fe20000000800 */
[----:B------:R-:W-:Y:S01]  /*e350*/  ULDC UR45, c[0x0][0x240] ;  /* 0x00009000002d7ab9 */ /* 0x000fe20000000800 */
[----:B------:R-:W-:Y:S01]  /*e360*/  ULDC UR46, c[0x0][0x240] ;  /* 0x00009000002e7ab9 */ /* 0x000fe20000000800 */
[----:B---3--:R1:W-:Y:S01]  /*e370*/  STL.64 [R1+0x3218], R10 ;  /* 0x0032180a01007387 */ /* 0x0083e20000100a00 */
[----:B------:R-:W-:Y:S01]  /*e380*/  ULDC UR47, c[0x0][0x240] ;  /* 0x00009000002f7ab9 */ /* 0x000fe20000000800 */
[----:B------:R-:W-:Y:S01]  /*e390*/  ULDC UR48, c[0x0][0x240] ;  /* 0x0000900000307ab9 */ /* 0x000fe20000000800 */
[----:B------:R-:W-:Y:S01]  /*e3a0*/  ULDC UR50, c[0x0][0x240] ;  /* 0x0000900000327ab9 */ /* 0x000fe20000000800 */
[----:B------:R-:W-:-:S02]  /*e3b0*/  IMAD R48, R29, UR4, RZ ;  /* 0x000000041d307c24 */ /* 0x000fc4000f8e02ff */
[----:B------:R-:W-:Y:S02]  /*e3c0*/  IMAD R50, R28, UR4, RZ ;  /* 0x000000041c327c24 */ /* 0x000fe4000f8e02ff */
[----:B------:R-:W-:Y:S02]  /*e3d0*/  IMAD R52, R27, UR4, RZ ;  /* 0x000000041b347c24 */ /* 0x000fe4000f8e02ff */
[----:B------:R-:W-:Y:S02]  /*e3e0*/  IMAD R54, R26, UR4, RZ ;  /* 0x000000041a367c24 */ /* 0x000fe4000f8e02ff */
[----:B------:R-:W2:Y:S01]  /*e3f0*/  LDL.LU R26, [R1+0x190] ;  /* 0x00019000011a7983 */ /* 0x000ea20000300800 */
[----:B------:R-:W-:-:S03]  /*e400*/  IMAD R56, R25, UR4, RZ ;  /* 0x0000000419387c24 */ /* 0x000fc6000f8e02ff */
[----:B------:R-:W3:Y:S01]  /*e410*/  LDL.LU R32, [R1+0x188] ;  /* 0x0001880001207983 */ /* 0x000ee20000300800 */
[----:B------:R-:W-:-:S03]  /*e420*/  IMAD R64, R24, UR4, RZ ;  /* 0x0000000418407c24 */ /* 0x000fc6000f8e02ff */
[----:B------:R-:W4:Y:S01]  /*e430*/  LDL.LU R30, [R1+0x184] ;  /* 0x00018400011e7983 */ /* 0x000f220000300800 */
[----:B------:R-:W-:Y:S01]  /*e440*/  IMAD R58, R23, UR4, RZ ;  /* 0x00000004173a7c24 */ /* 0x000fe2000f8e02ff */
[----:B------:R-:W-:Y:S02]  /*e450*/  ULDC UR4, c[0x0][0x240] ;  /* 0x0000900000047ab9 */ /* 0x000fe40000000800 */
[----:B------:R-:W4:Y:S04]  /*e460*/  LDL.LU R23, [R1+0x180] ;  /* 0x0001800001177983 */ /* 0x000f280000300800 */
[----:B------:R-:W4:Y:S04]  /*e470*/  LDL.LU R25, [R1+0x17c] ;  /* 0x00017c0001197983 */ /* 0x000f280000300800 */
[----:B------:R-:W4:Y:S04]  /*e480*/  LDL.LU R27, [R1+0x178] ;  /* 0x00017800011b7983 */ /* 0x000f280000300800 */
[----:B------:R-:W4:Y:S04]  /*e490*/  LDL.LU R29, [R1+0x174] ;  /* 0x00017400011d7983 */ /* 0x000f280000300800 */
[----:B------:R-:W4:Y:S04]  /*e4a0*/  LDL.LU R31, [R1+0x170] ;  /* 0x00017000011f7983 */ /* 0x000f280000300800 */
[----:B------:R-:W4:Y:S04]  /*e4b0*/  LDL.LU R33, [R1+0x16c] ;  /* 0x00016c0001217983 */ /* 0x000f280000300800 */
[----:B------:R-:W4:Y:S01]  /*e4c0*/  LDL.LU R24, [R1+0x168] ;  /* 0x0001680001187983 */ /* 0x000f220000300800 */
[----:B--2---:R-:W-:Y:S01]  /*e4d0*/  IMAD R40, R26, UR49, RZ ;  /* 0x000000311a287c24 */ /* 0x004fe2000f8e02ff */
[----:B------:R-:W-:-:S02]  /*e4e0*/  ULDC UR49, c[0x0][0x240] ;  /* 0x0000900000317ab9 */ /* 0x000fc40000000800 */
[----:B------:R-:W2:Y:S04]  /*e4f0*/  LDL.LU R26, [R1+0x164] ;  /* 0x00016400011a7983 */ /* 0x000ea80000300800 */
[----:B------:R-:W2:Y:S04]  /*e500*/  LDL.LU R28, [R1+0x160] ;  /* 0x00016000011c7983 */ /* 0x000ea80000300800 */
[----:B------:R-:W2:Y:S04]  /*e510*/  LDL.LU R43, [R1+0x15c] ;  /* 0x00015c00012b7983 */ /* 0x000ea80000300800 */
[----:B------:R-:W2:Y:S01]  /*e520*/  LDL.LU R41, [R1+0x158] ;  /* 0x0001580001297983 */ /* 0x000ea20000300800 */
[----:B---3--:R-:W-:Y:S01]  /*e530*/  IMAD R38, R32, UR51, RZ ;  /* 0x0000003320267c24 */ /* 0x008fe2000f8e02ff */
[----:B------:R-:W-:Y:S01]  /*e540*/  ULDC UR51, c[0x0][0x240] ;  /* 0x0000900000337ab9 */ /* 0x000fe20000000800 */
[----:B----4-:R-:W-:Y:S01]  /*e550*/  IMAD R34, R23, UR53, RZ ;  /* 0x0000003517227c24 */ /* 0x010fe2000f8e02ff */
[----:B------:R-:W-:Y:S01]  /*e560*/  ULDC UR53, c[0x0][0x240] ;  /* 0x0000900000357ab9 */ /* 0x000fe20000000800 */
[----:B------:R-:W-:Y:S01]  /*e570*/  IMAD R36, R30, UR52, RZ ;  /* 0x000000341e247c24 */ /* 0x000fe2000f8e02ff */
[----:B------:R-:W3:Y:S01]  /*e580*/  LDL.LU R23, [R1+0x154] ;  /* 0x0001540001177983 */ /* 0x000ee20000300800 */
[----:B------:R-:W-:Y:S01]  /*e590*/  IMAD R32, R25, UR54, RZ ;  /* 0x0000003619207c24 */ /* 0x000fe2000f8e02ff */
[----:B------:R-:W-:Y:S01]  /*e5a0*/  ULDC UR52, c[0x0][0x240] ;  /* 0x0000900000347ab9 */ /* 0x000fe20000000800 */
[----:B------:R-:W-:Y:S01]  /*e5b0*/  IMAD R30, R27, UR55, RZ ;  /* 0x000000371b1e7c24 */ /* 0x000fe2000f8e02ff */
[----:B------:R-:W4:Y:S01]  /*e5c0*/  LDL.LU R25, [R1+0x150] ;  /* 0x0001500001197983 */ /* 0x000f220000300800 */
[----:B------:R-:W-:Y:S01]  /*e5d0*/  IMAD R18, R29, UR56, RZ ;  /* 0x000000381d127c24 */ /* 0x000fe2000f8e02ff */
[----:B------:R-:W-:Y:S01]  /*e5e0*/  ULDC UR54, c[0x0][0x240] ;  /* 0x0000900000367ab9 */ /* 0x000fe20000000800 */
[----:B------:R-:W-:Y:S01]  /*e5f0*/  ULDC UR55, c[0x0][0x240] ;  /* 0x0000900000377ab9 */ /* 0x000fe20000000800 */
[----:B------:R-:W4:Y:S01]  /*e600*/  LDL.LU R27, [R1+0x14c] ;  /* 0x00014c00011b7983 */ /* 0x000f220000300800 */
[----:B------:R-:W-:Y:S01]  /*e610*/  IMAD R20, R31, UR57, RZ ;  /* 0x000000391f147c24 */ /* 0x000fe2000f8e02ff */
[----:B------:R-:W-:Y:S01]  /*e620*/  ULDC UR56, c[0x0][0x240] ;  /* 0x0000900000387ab9 */ /* 0x000fe20000000800 */
[----:B------:R-:W-:Y:S01]  /*e630*/  ULDC UR57, c[0x0][0x240] ;  /* 0x0000900000397ab9 */ /* 0x000fe20000000800 */
[----:B------:R-:W4:Y:S01]  /*e640*/  LDL.LU R29, [R1+0x148] ;  /* 0x00014800011d7983 */ /* 0x000f220000300800 */
[----:B------:R-:W-:Y:S01]  /*e650*/  IMAD R22, R33, UR58, RZ ;  /* 0x0000003a21167c24 */ /* 0x000fe2000f8e02ff */
[----:B------:R-:W-:-:S02]  /*e660*/  ULDC UR58, c[0x0][0x240] ;  /* 0x00009000003a7ab9 */ /* 0x000fc40000000800 */
[----:B------:R-:W4:Y:S04]  /*e670*/  LDL.LU R31, [R1+0x144] ;  /* 0x00014400011f7983 */ /* 0x000f280000300800 */
[----:B------:R-:W4:Y:S04]  /*e680*/  LDL.LU R33, [R1+0x140] ;  /* 0x0001400001217983 */ /* 0x000f280000300800 */
[----:B------:R-:W4:Y:S04]  /*e690*/  LDL.LU R35, [R1+0x13c] ;  /* 0x00013c0001237983 */ /* 0x000f280000300800 */
[----:B------:R-:W4:Y:S04]  /*e6a0*/  LDL.LU R37, [R1+0x138] ;  /* 0x0001380001257983 */ /* 0x000f280000300800 */
[----:B------:R-:W4:Y:S01]  /*e6b0*/  LDL.LU R39, [R1+0x134] ;  /* 0x0001340001277983 */ /* 0x000f220000300800 */
[----:B--2---:R-:W-:Y:S01]  /*e6c0*/  IMAD R19, R43, UR4, RZ ;  /* 0x000000042b137c24 */ /* 0x004fe2000f8e02ff */
[----:B------:R-:W-:Y:S01]  /*e6d0*/  ULDC UR4, c[0x0][0x240] ;  /* 0x0000900000047ab9 */ /* 0x000fe20000000800 */
[----:B------:R-:W-:Y:S01]  /*e6e0*/  IMAD R21, R41, UR5, RZ ;  /* 0x0000000529157c24 */ /* 0x000fe2000f8e02ff */
[----:B------:R-:W-:Y:S01]  /*e6f0*/  ULDC UR5, c[0x0][0x240] ;  /* 0x0000900000057ab9 */ /* 0x000fe20000000800 */
[----:B------:R-:W2:Y:S04]  /*e700*/  LDL.LU R41, [R1+0x130] ;  /* 0x0001300001297983 */ /* 0x000ea80000300800 */
        /* <DEDUP_REMOVED lines=39> */
[----:B-1----:R-:W2:Y:S04]  /*e980*/  LDL.LU R10, [R1+0x60] ;  /* 0x00006000010a7983 */ /* 0x002ea80000300800 */
        /* <DEDUP_REMOVED lines=12> */
[----:B------:R-:W2:Y:S01]  /*ea50*/  LDL.LU R242, [R1] ;  /* 0x0000000001f27983 */ /* 0x000ea20000300800 */
[----:B------:R-:W-:Y:S01]  /*ea60*/  IMAD R24, R24, UR59, RZ ;  /* 0x0000003b18187c24 */ /* 0x000fe2000f8e02ff */
[----:B------:R-:W-:Y:S01]  /*ea70*/  ULDC UR59, c[0x0][0x240] ;  /* 0x00009000003b7ab9 */ /* 0x000fe20000000800 */
[----:B------:R-:W-:Y:S01]  /*ea80*/  IMAD R26, R26, UR60, RZ ;  /* 0x0000003c1a1a7c24 */ /* 0x000fe2000f8e02ff */
[----:B------:R-:W-:Y:S01]  /*ea90*/  ULDC UR60, c[0x0][0x240] ;  /* 0x00009000003c7ab9 */ /* 0x000fe20000000800 */
[----:B------:R-:W-:Y:S01]  /*eaa0*/  IMAD R28, R28, UR61, RZ ;  /* 0x0000003d1c1c7c24 */ /* 0x000fe2000f8e02ff */
[----:B------:R-:W-:Y:S01]  /*eab0*/  ULDC UR61, c[0x0][0x240] ;  /* 0x00009000003d7ab9 */ /* 0x000fe20000000800 */
[----:B---3--:R-:W-:Y:S01]  /*eac0*/  IMAD R23, R23, UR6, RZ ;  /* 0x0000000617177c24 */ /* 0x008fe2000f8e02ff */
[----:B------:R-:W-:Y:S01]  /*ead0*/  ULDC UR6, c[0x0][0x240] ;  /* 0x0000900000067ab9 */ /* 0x000fe20000000800 */
[----:B----4-:R-:W-:Y:S01]  /*eae0*/  IMAD R25, R25, UR7, RZ ;  /* 0x0000000719197c24 */ /* 0x010fe2000f8e02ff */
[----:B------:R-:W-:Y:S01]  /*eaf0*/  ULDC UR7, c[0x0][0x240] ;  /* 0x0000900000077ab9 */ /* 0x000fe20000000800 */
[----:B------:R-:W-:Y:S01]  /*eb00*/  IMAD R27, R27, UR8, RZ ;  /* 0x000000081b1b7c24 */ /* 0x000fe2000f8e02ff */
        /* <DEDUP_REMOVED lines=13> */
[----:B--2---:R-:W-:Y:S01]  /*ebe0*/  IMAD R41, R41, UR15, RZ ;  /* 0x0000000f29297c24 */ /* 0x004fe2000f8e02ff */
        /* <DEDUP_REMOVED lines=35> */
[----:B------:R-:W-:-:S03]  /*ee20*/  IMAD R11, R11, UR59, RZ ;  /* 0x0000003b0b0b7c24 */ /* 0x000fc6000f8e02ff */
[----:B------:R1:W-:Y:S01]  /*ee30*/  STL [R1+0xa8], R10 ;  /* 0x0000a80a01007387 */ /* 0x0003e20000100800 */
[----:B------:R-:W-:Y:S01]  /*ee40*/  IMAD R75, R75, UR32, RZ ;  /* 0x000000204b4b7c24 */ /* 0x000fe2000f8e02ff */
[----:B------:R-:W-:Y:S01]  /*ee50*/  ULDC UR32, c[0x0][0x240] ;  /* 0x0000900000207ab9 */ /* 0x000fe20000000800 */
[----:B------:R-:W-:Y:S01]  /*ee60*/  IMAD R77, R77, UR33, RZ ;  /* 0x000000214d4d7c24 */ /* 0x000fe2000f8e02ff */
[----:B------:R2:W-:Y:S01]  /*ee70*/  STL [R1+0xac], R11 ;  /* 0x0000ac0b01007387 */ /* 0x0005e20000100800 */
[----:B------:R-:W-:Y:S01]  /*ee80*/  ULDC UR33, c[0x0][0x240] ;  /* 0x0000900000217ab9 */ /* 0x000fe20000000800 */
[----:B------:R-:W-:Y:S01]  /*ee90*/  IMAD R79, R79, UR34, RZ ;  /* 0x000000224f4f7c24 */ /* 0x000fe2000f8e02ff */
[----:B------:R-:W-:Y:S01]  /*eea0*/  ULDC UR34, c[0x0][0x240] ;  /* 0x0000900000227ab9 */ /* 0x000fe20000000800 */
[----:B------:R-:W-:Y:S01]  /*eeb0*/  IMAD R81, R81, UR35, RZ ;  /* 0x0000002351517c24 */ /* 0x000fe2000f8e02ff */
[----:B------:R-:W-:Y:S01]  /*eec0*/  ULDC UR35, c[0x0][0x240] ;  /* 0x0000900000237ab9 */ /* 0x000fe20000000800 */
[----:B-1----:R-:W-:Y:S01]  /*eed0*/  IMAD R10, R12, UR60, RZ ;  /* 0x0000003c0c0a7c24 */ /* 0x002fe2000f8e02ff */
[----:B------:R-:W-:Y:S01]  /*eee0*/  ULDC UR59, c[0x0][0x240] ;  /* 0x00009000003b7ab9 */ /* 0x000fe20000000800 */
[----:B------:R-:W-:Y:S01]  /*eef0*/  IMAD R83, R83, UR36, RZ ;  /* 0x0000002453537c24 */ /* 0x000fe2000f8e02ff */
[----:B------:R-:W-:Y:S01]  /*ef00*/  ULDC UR36, c[0x0][0x240] ;  /* 0x0000900000247ab9 */ /* 0x000fe20000000800 */
[----:B--2---:R-:W-:Y:S01]  /*ef10*/  IMAD R11, R13, UR61, RZ ;  /* 0x0000003d0d0b7c24 */ /* 0x004fe2000f8e02ff */
[----:B------:R1:W-:Y:S01]  /*ef20*/  STL [R1+0xb0], R10 ;  /* 0x0000b00a01007387 */ /* 0x0003e20000100800 */
[----:B------:R-:W-:Y:S01]  /*ef30*/  IMAD R2, R2, UR5, RZ ;  /* 0x0000000502027c24 */ /* 0x000fe2000f8e02ff */
[----:B------:R-:W-:Y:S01]  /*ef40*/  ULDC UR60, c[0x0][0x240] ;  /* 0x00009000003c7ab9 */ /* 0x000fe20000000800 */
[----:B------:R-:W-:Y:S01]  /*ef50*/  IMAD R85, R85, UR37, RZ ;  /* 0x0000002555557c24 */ /* 0x000fe2000f8e02ff */
[----:B------:R-:W-:Y:S01]  /*ef60*/  STL [R1+0xb4], R11 ;  /* 0x0000b40b01007387 */ /* 0x000fe20000100800 */
        /* <DEDUP_REMOVED lines=9> */
[----:B------:R-:W-:Y:S01]  /*f000*/  IMAD R93, R93, UR41, RZ ;  /* 0x000000295d5d7c24 */ /* 0x000fe2000f8e02ff */
[----:B------:R1:W-:Y:S01]  /*f010*/  STL [R1+0xb8], R10 ;  /* 0x0000b80a01007387 */ /* 0x0003e20000100800 */
[----:B------:R-:W-:Y:S01]  /*f020*/  ULDC UR41, c[0x0][0x240] ;  /* 0x0000900000297ab9 */ /* 0x000fe20000000800 */
[----:B------:R-:W-:Y:S01]  /*f030*/  IMAD R95, R95, UR42, RZ ;  /* 0x0000002a5f5f7c24 */ /* 0x000fe2000f8e02ff */
[----:B------:R-:W-:Y:S01]  /*f040*/  ULDC UR42, c[0x0][0x240] ;  /* 0x00009000002a7ab9 */ /* 0x000fe20000000800 */
[----:B------:R2:W-:Y:S01]  /*f050*/  STL [R1+0xbc], R2 ;  /* 0x0000bc0201007387 */ /* 0x0005e20000100800 */
[----:B------:R-:W-:Y:S01]  /*f060*/  IMAD R127, R127, UR43, RZ ;  /* 0x0000002b7f7f7c24 */ /* 0x000fe2000f8e02ff */
        /* <DEDUP_REMOVED lines=31> */
[----:B------:R-:W-:Y:S01]  /*f260*/  ULDC UR6, c[0x0][0x240] ;  /* 0x0000900000067ab9 */ /* 0x000fe20000000800 */
[----:B------:R-:W-:Y:S01]  /*f270*/  ULDC UR7, c[0x0][0x240] ;  /* 0x0000900000077ab9 */ /* 0x000fe20000000800 */
[----:B------:R-:W-:Y:S01]  /*f280*/  ULDC UR8, c[0x0][0x240] ;  /* 0x0000900000087ab9 */ /* 0x000fe20000000800 */
[----:B------:R-:W-:Y:S01]  /*f290*/  ULDC UR9, c[0x0][0x240] ;  /* 0x0000900000097ab9 */ /* 0x000fe20000000800 */
[----:B-1----:R-:W-:Y:S01]  /*f2a0*/  IMAD R10, R241, UR10, RZ ;  /* 0x0000000af10a7c24 */ /* 0x002fe2000f8e02ff */
[----:B------:R-:W-:Y:S01]  /*f2b0*/  ULDC UR10, c[0x0][0x240] ;  /* 0x00009000000a7ab9 */ /* 0x000fe20000000800 */
[----:B--2---:R-:W-:-:S03]  /*f2c0*/  IMAD R2, R240, UR11, RZ ;  /* 0x0000000bf0027c24 */ /* 0x004fc6000f8e02ff */
[----:B------:R1:W-:Y:S01]  /*f2d0*/  STL [R1+0xd0], R10 ;  /* 0x0000d00a01007387 */ /* 0x0003e20000100800 */
[----:B------:R-:W-:-:S03]  /*f2e0*/  ULDC UR11, c[0x0][0x240] ;  /* 0x00009000000b7ab9 */ /* 0x000fc60000000800 */
[----:B------:R2:W-:Y:S01]  /*f2f0*/  STL [R1+0xd4], R2 ;  /* 0x0000d40201007387 */ /* 0x0005e20000100800 */
        /* <DEDUP_REMOVED lines=105> */
[----:B------:R-:W-:Y:S01]  /*f990*/  STL [R1+0x160], R10 ;  /* 0x0001600a01007387 */ /* 0x000fe20000100800 */
        /* <DEDUP_REMOVED lines=12> */
[----:B------:R-:W-:Y:S01]  /*fa60*/  ULDC UR52, c[0x0][0x240] ;  /* 0x0000900000347ab9 */ /* 0x000fe20000000800 */
[----:B-1----:R-:W-:Y:S01]  /*fa70*/  IMAD R2, R9, UR53, RZ ;  /* 0x0000003509027c24 */ /* 0x002fe2000f8e02ff */
[----:B------:R-:W-:Y:S01]  /*fa80*/  ULDC UR53, c[0x0][0x240] ;  /* 0x0000900000357ab9 */ /* 0x000fe20000000800 */
[----:B--2---:R-:W-:-:S03]  /*fa90*/  IMAD R6, R124, UR54, RZ ;  /* 0x000000367c067c24 */ /* 0x004fc6000f8e02ff */
        /* <DEDUP_REMOVED lines=12> */
[----:B------:R-:W-:Y:S01]  /*fb60*/  ULDC UR55, c[0x0][0x240] ;  /* 0x0000900000377ab9 */ /* 0x000fe20000000800 */
[----:B--2---:R-:W-:-:S02]  /*fb70*/  IMAD R6, R126, UR56, RZ ;  /* 0x000000387e067c24 */ /* 0x004fc4000f8e02ff */
        /* <DEDUP_REMOVED lines=31> */
[----:B------:R-:W-:Y:S01]  /*fd70*/  IMAD R7, R192, UR6, RZ ;  /* 0x00000006c0077c24 */ /* 0x000fe2000f8e02ff */
[----:B------:R-:W-:Y:S02]  /*fd80*/  ULDC UR8, c[0x0][0x240] ;  /* 0x0000900000087ab9 */ /* 0x000fe40000000800 */
        /* <DEDUP_REMOVED lines=119> */
[-C--:B------:R-:W-:Y:S01]  /*10500*/  LEA R100, P5, R48, R3.reuse, 0x2 ;  /* 0x0000000330647211 */ /* 0x080fe200078a10ff */
[----:B------:R-:W-:Y:S02]  /*10510*/  ULDC UR48, c[0x0][0x240] ;  /* 0x0000900000307ab9 */ /* 0x000fe40000000800 */
[----:B------:R2:W-:Y:S01]  /*10520*/  STL [R1+0x250], R6 ;  /* 0x0002500601007387 */ /* 0x0005e20000100800 */
[----:B-1----:R-:W-:Y:S01]  /*10530*/  IMAD R2, R177, UR49, RZ ;  /* 0x00000031b1027c24 */ /* 0x002fe2000f8e02ff */
[-C--:B------:R-:W-:Y:S02]  /*10540*/  LEA R98, P4, R50, R3.reuse, 0x2 ;  /* 0x0000000332627211 */ /* 0x080fe400078810ff */
[-C--:B------:R-:W-:Y:S01]  /*10550*/  LEA R96, P3, R52, R3.reuse, 0x2 ;  /* 0x0000000334607211 */ /* 0x080fe200078610ff */
[----:B--2---:R-:W-:Y:S01]  /*10560*/  IMAD R6, R178, UR50, RZ ;  /* 0x00000032b2067c24 */ /* 0x004fe2000f8e02ff */
[----:B------:R1:W-:Y:S01]  /*10570*/  STL [R1+0x254], R2 ;  /* 0x0002540201007387 */ /* 0x0003e20000100800 */
[-C--:B------:R-:W-:Y:S01]  /*10580*/  LEA R16, P2, R54, R3.reuse, 0x2 ;  /* 0x0000000336107211 */ /* 0x080fe200078410ff */
[----:B------:R-:W-:Y:S01]  /*10590*/  ULDC UR50, c[0x0][0x240] ;  /* 0x0000900000327ab9 */ /* 0x000fe20000000800 */
[----:B------:R-:W-:Y:S01]  /*105a0*/  LEA.HI.X.SX32 R101, R48, R0, 0x2, P5 ;  /* 0x0000000030657211 */ /* 0x000fe200028f16ff */
[----:B------:R2:W-:Y:S01]  /*105b0*/  STL [R1+0x258], R6 ;  /* 0x0002580601007387 */ /* 0x0005e20000100800 */
[----:B------:R-:W-:Y:S01]  /*105c0*/  LEA R8, P1, R56, R3, 0x2 ;  /* 0x0000000338087211 */ /* 0x000fe200078210ff */
[----:B------:R-:W3:Y:S01]  /*105d0*/  S2R R84, SR_TID.X ;  /* 0x0000000000547919 */ /* 0x000ee20000002100 */
[----:B------:R-:W-:Y:S01]  /*105e0*/  IMAD R242, R234, UR48, RZ ;  /* 0x00000030eaf27c24 */ /* 0x000fe2000f8e02ff */
[----:B------:R-:W-:Y:S01]  /*105f0*/  ULDC UR49, c[0x0][0x240] ;  /* 0x0000900000317ab9 */ /* 0x000fe20000000800 */
[----:B-1----:R-:W-:-:S02]  /*10600*/  IMAD R2, R179, UR51, RZ ;  /* 0x00000033b3027c24 */ /* 0x002fc4000f8e02ff */
[----:B--2---:R-:W-:Y:S01]  /*10610*/  IMAD R6, R180, UR52, RZ ;  /* 0x00000034b4067c24 */ /* 0x004fe2000f8e02ff */
[-C--:B------:R-:W-:Y:S02]  /*10620*/  LEA.HI.X.SX32 R99, R50, R0.reuse, 0x2, P4 ;  /* 0x0000000032637211 */ /* 0x080fe400020f16ff */
[----:B------:R1:W-:Y:S01]  /*10630*/  STL [R1+0x25c], R2 ;  /* 0x00025c0201007387 */ /* 0x0003e20000100800 */
[-C--:B------:R-:W-:Y:S01]  /*10640*/  LEA.HI.X.SX32 R97, R52, R0.reuse, 0x2, P3 ;  /* 0x0000000034617211 */ /* 0x080fe200018f16ff */
[----:B------:R-:W-:Y:S01]  /*10650*/  ULDC UR51, c[0x0][0x240] ;  /* 0x0000900000337ab9 */ /* 0x000fe20000000800 */
[-C--:B------:R-:W-:Y:S01]  /*10660*/  LEA.HI.X.SX32 R17, R54, R0.reuse, 0x2, P2 ;  /* 0x0000000036117211 */ /* 0x080fe200010f16ff */
[----:B------:R2:W-:Y:S01]  /*10670*/  STL [R1+0x260], R6 ;  /* 0x0002600601007387 */ /* 0x0005e20000100800 */
[----:B------:R-:W-:Y:S01]  /*10680*/  LEA.HI.X.SX32 R9, R56, R0, 0x2, P1 ;  /* 0x0000000038097211 */ /* 0x000fe200008f16ff */
[----:B------:R-:W-:Y:S01]  /*10690*/  ULDC UR52, c[0x0][0x240] ;  /* 0x0000900000347ab9 */ /* 0x000fe20000000800 */
        /* <DEDUP_REMOVED lines=19> */
[----:B---3--:R-:W-:Y:S01]  /*107d0*/  LOP3.LUT R84, R84, 0x3f, RZ, 0xc0, !PT ;  /* 0x0000003f54547812 */ /* 0x008fe200078ec0ff */
[----:B------:R-:W-:Y:S01]  /*107e0*/  IMAD R239, R60, UR53, RZ ;  /* 0x000000353cef7c24 */ /* 0x000fe2000f8e02ff */
[----:B------:R2:W-:Y:S01]  /*107f0*/  STL [R1+0x278], R6 ;  /* 0x0002780601007387 */ /* 0x0005e20000100800 */
[----:B------:R-:W-:Y:S01]  /*10800*/  IMAD R236, R62, UR54, RZ ;  /* 0x000000363eec7c24 */ /* 0x000fe2000f8e02ff */
        /* <DEDUP_REMOVED lines=8> */
[----:B-1----:R-:W-:Y:S02]  /*10890*/  IMAD R2, R189, UR61, RZ ;  /* 0x0000003dbd027c24 */ /* 0x002fe4000f8e02ff */
        /* <DEDUP_REMOVED lines=9> */
[----:B------:R-:W-:Y:S01]  /*10930*/  ISETP.GE.AND P0, PT, R84, UR5, PT ;  /* 0x0000000554007c0c */ /* 0x000fe2000bf06270 */
[----:B------:R-:W-:Y:S01]  /*10940*/  IMAD R243, R235, UR49, RZ ;  /* 0x00000031ebf37c24 */ /* 0x000fe2000f8e02ff */
[----:B------:R-:W-:Y:S01]  /*10950*/  UIADD3 UR6, UR4, 0x3f, URZ ;  /* 0x0000003f04067890 */ /* 0x000fe2000fffe03f */
[----:B------:R2:W-:Y:S01]  /*10960*/  STL [R1+0x290], R7 ;  /* 0x0002900701007387 */ /* 0x0005e20000100800 */
[----:B------:R-:W-:Y:S02]  /*10970*/  IMAD R244, R244, UR58, RZ ;  /* 0x0000003af4f47c24 */ /* 0x000fe4000f8e02ff */
[----:B------:R-:W-:Y:S01]  /*10980*/  IMAD R252, R252, UR59, RZ ;  /* 0x0000003bfcfc7c24 */ /* 0x000fe2000f8e02ff */
[----:B------:R3:W-:Y:S01]  /*10990*/  STL [R1+0x294], R6 ;  /* 0x0002940601007387 */ /* 0x0007e20000100800 */
[----:B------:R-:W-:Y:S01]  /*109a0*/  IMAD R249, R249, UR60, RZ ;  /* 0x0000003cf9f97c24 */ /* 0x000fe2000f8e02ff */
[----:B------:R-:W4:Y:S01]  /*109b0*/  S2UR UR61, SR_CgaCtaId ;  /* 0x00000000003d79c3 */ /* 0x000f220000008800 */
[----:B-1----:R-:W-:Y:S01]  /*109c0*/  IMAD R2, R194, UR8, RZ ;  /* 0x00000008c2027c24 */ /* 0x002fe2000f8e02ff */
[----:B------:R-:W-:Y:S01]  /*109d0*/  ULDC UR7, c[0x0][0x230] ;  /* 0x00008c0000077ab9 */ /* 0x000fe20000000800 */
[----:B--2---:R-:W-:-:S02]  /*109e0*/  IMAD R7, R195, UR9, RZ ;  /* 0x00000009c3077c24 */ /* 0x004fc4000f8e02ff */
[----:B---3--:R-:W-:Y:S01]  /*109f0*/  IMAD R6, R196, UR10, RZ ;  /* 0x0000000ac4067c24 */ /* 0x008fe2000f8e02ff */
[----:B------:R1:W-:Y:S04]  /*10a00*/  STL [R1+0x298], R2 ;  /* 0x0002980201007387 */ /* 0x0003e80000100800 */
[----:B------:R2:W-:Y:S04]  /*10a10*/  STL [R1+0x29c], R7 ;  /* 0x00029c0701007387 */ /* 0x0005e80000100800 */
[----:B------:R3:W-:Y:S01]  /*10a20*/  STL [R1+0x2a0], R6 ;  /* 0x0002a00601007387 */ /* 0x0007e20000100800 */
[----:B-1----:R-:W-:-:S02]  /*10a30*/  IMAD R2, R197, UR11, RZ ;  /* 0x0000000bc5027c24 */ /* 0x002fc4000f8e02ff */
[----:B--2---:R-:W-:-:S03]  /*10a40*/  IMAD R7, R198, UR12, RZ ;  /* 0x0000000cc6077c24 */ /* 0x004fc6000f8e02ff */
[----:B------:R1:W-:Y:S01]  /*10a50*/  STL [R1+0x2a4], R2 ;  /* 0x0002a40201007387 */ /* 0x0003e20000100800 */
[----:B---3--:R-:W-:-:S03]  /*10a60*/  IMAD R6, R199, UR13, RZ ;  /* 0x0000000dc7067c24 */ /* 0x008fc6000f8e02ff */
[----:B------:R2:W-:Y:S04]  /*10a70*/  STL [R1+0x2a8], R7 ;  /* 0x0002a80701007387 */ /* 0x0005e80000100800 */
[----:B------:R3:W-:Y:S01]  /*10a80*/  STL [R1+0x2ac], R6 ;  /* 0x0002ac0601007387 */ /* 0x0007e20000100800 */
[----:B-1----:R-:W-:Y:S02]  /*10a90*/  IMAD R2, R200, UR14, RZ ;  /* 0x0000000ec8027c24 */ /* 0x002fe4000f8e02ff */
        /* <DEDUP_REMOVED lines=63> */
[----:B------:R-:W-:Y:S04]  /*10e90*/  STL [R1+0x32c], R7 ;  /* 0x00032c0701007387 */ /* 0x000fe80000100800 */
[----:B------:R2:W-:Y:S01]  /*10ea0*/  STL [R1+0x330], R6 ;  /* 0x0003300601007387 */ /* 0x0005e20000100800 */
[----:B-1----:R-:W-:Y:S01]  /*10eb0*/  IMAD R2, R233, UR47, RZ ;  /* 0x0000002fe9027c24 */ /* 0x002fe2000f8e02ff */
[----:B--2---:R-:W-:-:S04]  /*10ec0*/  LEA R6, P6, R64, R3, 0x2 ;  /* 0x0000000340067211 */ /* 0x004fc800078c10ff */
[----:B------:R-:W-:Y:S01]  /*10ed0*/  LEA.HI.X.SX32 R7, R64, R0, 0x2, P6 ;  /* 0x0000000040077211 */ /* 0x000fe200030f16ff */
[----:B------:R-:W-:Y:S04]  /*10ee0*/  STL [R1+0x334], R2 ;  /* 0x0003340201007387 */ /* 0x000fe80000100800 */
[----:B------:R1:W-:Y:S04]  /*10ef0*/  STL.64 [R1+0x70], R6 ;  /* 0x0000700601007387 */ /* 0x0003e80000100a00 */
[----:B------:R-:W-:Y:S04]  /*10f00*/  STL.64 [R1+0x68], R100 ;  /* 0x0000686401007387 */ /* 0x000fe80000100a00 */
[----:B------:R2:W-:Y:S01]  /*10f10*/  STL.64 [R1+0x60], R98 ;  /* 0x0000606201007387 */ /* 0x0005e20000100a00 */
[----:B-1----:R-:W-:-:S03]  /*10f20*/  LEA R6, P6, R58, R3, 0x2 ;  /* 0x000000033a067211 */ /* 0x002fc600078c10ff */
[----:B------:R-:W-:Y:S04]  /*10f30*/  STL.64 [R1+0x58], R96 ;  /* 0x0000586001007387 */ /* 0x000fe80000100a00 */
[----:B------:R1:W-:Y:S01]  /*10f40*/  STL.64 [R1+0x50], R16 ;  /* 0x0000501001007387 */ /* 0x0003e20000100a00 */
[----:B------:R-:W-:Y:S02]  /*10f50*/  LEA.HI.X.SX32 R7, R58, R0, 0x2, P6 ;  /* 0x000000003a077211 */ /* 0x000fe400030f16ff */
[-C--:B--2---:R-:W-:Y:S01]  /*10f60*/  LEA R98, P3, R38, R3.reuse, 0x2 ;  /* 0x0000000326627211 */ /* 0x084fe200078610ff */
[----:B------:R2:W-:Y:S01]  /*10f70*/  STL.64 [R1+0x48], R8 ;  /* 0x0000480801007387 */ /* 0x0005e20000100a00 */
[----:B-1----:R-:W-:-:S03]  /*10f80*/  LEA R16, P1, R40, R3, 0x2 ;  /* 0x0000000328107211 */ /* 0x002fc600078210ff */
[----:B------:R1:W-:Y:S01]  /*10f90*/  STL.64 [R1+0x40], R6 ;  /* 0x0000400601007387 */ /* 0x0003e20000100a00 */
[-C--:B------:R-:W-:Y:S02]  /*10fa0*/  LEA.HI.X.SX32 R17, R40, R0.reuse, 0x2, P1 ;  /* 0x0000000028117211 */ /* 0x080fe400008f16ff */
[-C--:B------:R-:W-:Y:S02]  /*10fb0*/  LEA R96, P4, R36, R3.reuse, 0x2 ;  /* 0x0000000324607211 */ /* 0x080fe400078810ff */
[----:B------:R-:W-:Y:S01]  /*10fc0*/  LEA.HI.X.SX32 R99, R38, R0, 0x2, P3 ;  /* 0x0000000026637211 */ /* 0x000fe200018f16ff */
[----:B------:R3:W-:Y:S01]  /*10fd0*/  STL.64 [R1+0xc60], R16 ;  /* 0x000c601001007387 */ /* 0x0007e20000100a00 */
[-C--:B--2---:R-:W-:Y:S02]  /*10fe0*/  LEA R8, P6, R32, R3.reuse, 0x2 ;  /* 0x0000000320087211 */ /* 0x084fe400078c10ff */
[-C--:B-1----:R-:W-:Y:S01]  /*10ff0*/  LEA R6, P5, R34, R3.reuse, 0x2 ;  /* 0x0000000322067211 */ /* 0x082fe200078a10ff */
[----:B------:R1:W-:Y:S01]  /*11000*/  STL.64 [R1+0x38], R98 ;  /* 0x0000386201007387 */ /* 0x0003e20000100a00 */
[----:B------:R-:W-:-:S02]  /*11010*/  LEA R100, P2, R18, R3, 0x2 ;  /* 0x0000000312647211 */ /* 0x000fc400078410ff */
[-C--:B------:R-:W-:Y:S02]  /*11020*/  LEA.HI.X.SX32 R97, R36, R0.reuse, 0x2, P4 ;  /* 0x0000000024617211 */ /* 0x080fe400020f16ff */
[-C--:B------:R-:W-:Y:S02]  /*11030*/  LEA.HI.X.SX32 R7, R34, R0.reuse, 0x2, P5 ;  /* 0x0000000022077211 */ /* 0x080fe400028f16ff */
[-C--:B---3--:R-:W-:Y:S02]  /*11040*/  LEA R16, P1, R30, R3.reuse, 0x2 ;  /* 0x000000031e107211 */ /* 0x088fe400078210ff */
[-C--:B------:R-:W-:Y:S02]  /*11050*/  LEA.HI.X.SX32 R9, R32, R0.reuse, 0x2, P6 ;  /* 0x0000000020097211 */ /* 0x080fe400030f16ff */
[-C--:B------:R-:W-:Y:S02]  /*11060*/  LEA.HI.X.SX32 R17, R30, R0.reuse, 0x2, P1 ;  /* 0x000000001e117211 */ /* 0x080fe400008f16ff */
[----:B-1----:R-:W-:Y:S01]  /*11070*/  LEA R98, P3, R20, R3, 0x2 ;  /* 0x0000000314627211 */ /* 0x002fe200078610ff */
[----:B------:R1:W-:Y:S01]  /*11080*/  STL.64 [R1+0x30], R96 ;  /* 0x0000306001007387 */ /* 0x0003e20000100a00 */
[----:B------:R-:W-:-:S02]  /*11090*/  LEA.HI.X.SX32 R101, R18, R0, 0x2, P2 ;  /* 0x0000000012657211 */ /* 0x000fc400010f16ff */
[----:B------:R-:W-:Y:S01]  /*110a0*/  LEA.HI.X.SX32 R99, R20, R0, 0x2, P3 ;  /* 0x0000000014637211 */ /* 0x000fe200018f16ff */
[----:B------:R2:W-:Y:S04]  /*110b0*/  STL.64 [R1+0x28], R6 ;  /* 0x0000280601007387 */ /* 0x0005e80000100a00 */
[----:B------:R3:W-:Y:S04]  /*110c0*/  STL.64 [R1+0x20], R8 ;  /* 0x0000200801007387 */ /* 0x0007e80000100a00 */
[----:B------:R4:W-:Y:S04]  /*110d0*/  STL.64 [R1+0x18], R16 ;  /* 0x0000181001007387 */ /* 0x0009e80000100a00 */
[----:B------:R-:W-:Y:S04]  /*110e0*/  STL.64 [R1+0x10], R100 ;  /* 0x0000106401007387 */ /* 0x000fe80000100a00 */
[----:B------:R-:W4:Y:S04]  /*110f0*/  LDL.LU R138, [R1+0xa8] ;  /* 0x0000a800018a7983 */ /* 0x000f280000300800 */
[----:B------:R-:W-:Y:S04]  /*11100*/  STL.64 [R1+0x8], R98 ;  /* 0x0000086201007387 */ /* 0x000fe80000100a00 */
[----:B------:R-:W4:Y:S01]  /*11110*/  LDL.LU R140, [R1+0xac] ;  /* 0x0000ac00018c7983 */ /* 0x000f220000300800 */
[----:B-1----:R-:W-:-:S03]  /*11120*/  LEA R96, P4, R22, R3, 0x2 ;  /* 0x0000000316607211 */ /* 0x002fc600078810ff */
[----:B------:R-:W4:Y:S01]  /*11130*/  LDL.LU R142, [R1+0xb0] ;  /* 0x0000b000018e7983 */ /* 0x000f220000300800 */
[----:B------:R-:W-:Y:S02]  /*11140*/  LEA.HI.X.SX32 R97, R22, R0, 0x2, P4 ;  /* 0x0000000016617211 */ /* 0x000fe400020f16ff */
[----:B--2---:R-:W-:-:S03]  /*11150*/  LEA R6, P5, R24, R3, 0x2 ;  /* 0x0000000318067211 */ /* 0x004fc600078a10ff */
[----:B------:R1:W-:Y:S01]  /*11160*/  STL.64 [R1], R96 ;  /* 0x0000006001007387 */ /* 0x0003e20000100a00 */
[----:B---3--:R-:W-:-:S03]  /*11170*/  LEA R8, P6, R26, R3, 0x2 ;  /* 0x000000031a087211 */ /* 0x008fc600078c10ff */
[----:B------:R-:W2:Y:S01]  /*11180*/  LDL.LU R144, [R1+0xb4] ;  /* 0x0000b40001907983 */ /* 0x000ea20000300800 */
[----:B----4-:R-:W-:-:S03]  /*11190*/  LEA R16, P1, R28, R3, 0x2 ;  /* 0x000000031c107211 */ /* 0x010fc600078210ff */
[----:B------:R-:W3:Y:S01]  /*111a0*/  LDL.LU R146, [R1+0xb8] ;  /* 0x0000b80001927983 */ /* 0x000ee20000300800 */
[----:B------:R-:W-:-:S03]  /*111b0*/  LEA R18, P2, R19, R3, 0x2 ;  /* 0x0000000313127211 */ /* 0x000fc600078410ff */
[----:B------:R-:W4:Y:S01]  /*111c0*/  LDL.LU R148, [R1+0xbc] ;  /* 0x0000bc0001947983 */ /* 0x000f220000300800 */
[----:B------:R-:W-:-:S03]  /*111d0*/  LEA R20, P3, R21, R3, 0x2 ;  /* 0x0000000315147211 */ /* 0x000fc600078610ff */
[----:B------:R-:W4:Y:S01]  /*111e0*/  LDL.LU R150, [R1+0xc0] ;  /* 0x0000c00001967983 */ /* 0x000f220000300800 */
[----:B------:R-:W-:-:S03]  /*111f0*/  LEA R22, P4, R23, R3, 0x2 ;  /* 0x0000000317167211 */ /* 0x000fc600078810ff */
[----:B------:R-:W4:Y:S01]  /*11200*/  LDL.LU R152, [R1+0xc4] ;  /* 0x0000c40001987983 */ /* 0x000f220000300800 */
[----:B------:R-:W-:-:S03]  /*11210*/  LEA.HI.X.SX32 R7, R24, R0, 0x2, P5 ;  /* 0x0000000018077211 */ /* 0x000fc600028f16ff */
[----:B------:R-:W4:Y:S01]  /*11220*/  LDL.LU R154, [R1+0xc8] ;  /* 0x0000c800019a7983 */ /* 0x000f220000300800 */
[-C--:B------:R-:W-:Y:S02]  /*11230*/  LEA R24, P5, R25, R3.reuse, 0x2 ;  /* 0x0000000319187211 */ /* 0x080fe400078a10ff */
[-C--:B------:R-:W-:Y:S01]  /*11240*/  LEA.HI.X.SX32 R9, R26, R0.reuse, 0x2, P6 ;  /* 0x000000001a097211 */ /* 0x080fe200030f16ff */
[----:B------:R-:W4:Y:S01]  /*11250*/  LDL.LU R156, [R1+0xcc] ;  /* 0x0000cc00019c7983 */ /* 0x000f220000300800 */
[-C--:B------:R-:W-:Y:S02]  /*11260*/  LEA.HI.X.SX32 R17, R28, R0.reuse, 0x2, P1 ;  /* 0x000000001c117211 */ /* 0x080fe400008f16ff */
[-C--:B------:R-:W-:Y:S01]  /*11270*/  LEA R26, P6, R27, R3.reuse, 0x2 ;  /* 0x000000031b1a7211 */ /* 0x080fe200078c10ff */
[----:B------:R-:W4:Y:S01]  /*11280*/  LDL.LU R158, [R1+0xd0] ;  /* 0x0000d000019e7983 */ /* 0x000f220000300800 */
[----:B------:R-:W-:Y:S02]  /*11290*/  LEA R28, P1, R29, R3, 0x2 ;  /* 0x000000031d1c7211 */ /* 0x000fe400078210ff */
[-C--:B------:R-:W-:Y:S01]  /*112a0*/  LEA.HI.X.SX32 R19, R19, R0.reuse, 0x2, P2 ;  /* 0x0000000013137211 */ /* 0x080fe200010f16ff */
[----:B------:R-:W4:Y:S01]  /*112b0*/  LDL.LU R160, [R1+0xd4] ;  /* 0x0000d40001a07983 */ /* 0x000f220000300800 */
[----:B------:R-:W-:-:S02]  /*112c0*/  LEA.HI.X.SX32 R21, R21, R0, 0x2, P3 ;  /* 0x0000000015157211 */ /* 0x000fc400018f16ff */
[-C--:B------:R-:W-:Y:S01]  /*112d0*/  LEA R30, P2, R31, R3.reuse, 0x2 ;  /* 0x000000031f1e7211 */ /* 0x080fe200078410ff */
[----:B------:R-:W4:Y:S01]  /*112e0*/  LDL.LU R162, [R1+0xd8] ;  /* 0x0000d80001a27983 */ /* 0x000f220000300800 */
[-C--:B------:R-:W-:Y:S02]  /*112f0*/  LEA R32, P3, R33, R3.reuse, 0x2 ;  /* 0x0000000321207211 */ /* 0x080fe400078610ff */
[-C--:B------:R-:W-:Y:S01]  /*11300*/  LEA.HI.X.SX32 R23, R23, R0.reuse, 0x2, P4 ;  /* 0x0000000017177211 */ /* 0x080fe200020f16ff */
[----:B------:R-:W4:Y:S01]  /*11310*/  LDL.LU R164, [R1+0xdc] ;  /* 0x0000dc0001a47983 */ /* 0x000f220000300800 */
[-C--:B------:R-:W-:Y:S02]  /*11320*/  LEA R34, P4, R35, R3.reuse, 0x2 ;  /* 0x0000000323227211 */ /* 0x080fe400078810ff */
[----:B------:R-:W-:Y:S01]  /*11330*/  LEA.HI.X.SX32 R25, R25, R0, 0x2, P5 ;  /* 0x0000000019197211 */ /* 0x000fe200028f16ff */
[----:B------:R-:W-:Y:S01]  /*11340*/  STL.64 [R1+0x3698], R6 ;  /* 0x0036980601007387 */ /* 0x000fe20000100a00 */
[----:B------:R-:W-:-:S02]  /*11350*/  LEA R36, P5, R37, R3, 0x2 ;  /* 0x0000000325247211 */ /* 0x000fc400078a10ff */
[-C--:B------:R-:W-:Y:S01]  /*11360*/  LEA.HI.X.SX32 R27, R27, R0.reuse, 0x2, P6 ;  /* 0x000000001b1b7211 */ /* 0x080fe200030f16ff */
[----:B------:R-:W-:Y:S01]  /*11370*/  STL.64 [R1+0x35c0], R8 ;  /* 0x0035c00801007387 */ /* 0x000fe20000100a00 */
[-C--:B------:R-:W-:Y:S02]  /*11380*/  LEA.HI.X.SX32 R29, R29, R0.reuse, 0x2, P1 ;  /* 0x000000001d1d7211 */ /* 0x080fe400008f16ff */
[-C--:B------:R-:W-:Y:S01]  /*11390*/  LEA R38, P6, R39, R3.reuse, 0x2 ;  /* 0x0000000327267211 */ /* 0x080fe200078c10ff */
[----:B------:R-:W-:Y:S01]  /*113a0*/  STL.64 [R1+0x34c8], R16 ;  /* 0x0034c81001007387 */ /* 0x000fe20000100a00 */
[----:B------:R-:W-:Y:S02]  /*113b0*/  LEA R40, P1, R41, R3, 0x2 ;  /* 0x0000000329287211 */ /* 0x000fe400078210ff */
[-C--:B------:R-:W-:Y:S01]  /*113c0*/  LEA.HI.X.SX32 R31, R31, R0.reuse, 0x2, P2 ;  /* 0x000000001f1f7211 */ /* 0x080fe200010f16ff */
[----:B------:R-:W-:Y:S01]  /*113d0*/  STL.64 [R1+0x3778], R18 ;  /* 0x0037781201007387 */ /* 0x000fe20000100a00 */
[----:B------:R-:W-:-:S02]  /*113e0*/  LEA.HI.X.SX32 R33, R33, R0, 0x2, P3 ;  /* 0x0000000021217211 */ /* 0x000fc400018f16ff */
[-C--:B------:R-:W-:Y:S01]  /*113f0*/  LEA R42, P2, R43, R3.reuse, 0x2 ;  /* 0x000000032b2a7211 */ /* 0x080fe200078410ff */
[----:B------:R4:W-:Y:S01]  /*11400*/  STL.64 [R1+0x36a0], R20 ;  /* 0x0036a01401007387 */ /* 0x0009e20000100a00 */
[-C--:B------:R-:W-:Y:S02]  /*11410*/  LEA R44, P3, R45, R3.reuse, 0x2 ;  /* 0x000000032d2c7211 */ /* 0x080fe400078610ff */
[-C--:B------:R-:W-:Y:S01]  /*11420*/  LEA.HI.X.SX32 R35, R35, R0.reuse, 0x2, P4 ;  /* 0x0000000023237211 */ /* 0x080fe200020f16ff */
[----:B------:R-:W-:Y:S01]  /*11430*/  STL.64 [R1+0x35b8], R22 ;  /* 0x0035b81601007387 */ /* 0x000fe20000100a00 */
[-C--:B------:R-:W-:Y:S02]  /*11440*/  LEA R46, P4, R47, R3.reuse, 0x2 ;  /* 0x000000032f2e7211 */ /* 0x080fe400078810ff */
[----:B------:R-:W-:Y:S01]  /*11450*/  LEA.HI.X.SX32 R37, R37, R0, 0x2, P5 ;  /* 0x0000000025257211 */ /* 0x000fe200028f16ff */
[----:B------:R4:W-:Y:S01]  /*11460*/  STL.64 [R1+0x34d0], R24 ;  /* 0x0034d01801007387 */ /* 0x0009e20000100a00 */
[----:B------:R-:W-:-:S02]  /*11470*/  LEA R48, P5, R49, R3, 0x2 ;  /* 0x0000000331307211 */ /* 0x000fc400078a10ff */
[-C--:B------:R-:W-:Y:S01]  /*11480*/  LEA.HI.X.SX32 R39, R39, R0.reuse, 0x2, P6 ;  /* 0x0000000027277211 */ /* 0x080fe200030f16ff */
[----:B------:R-:W-:Y:S01]  /*11490*/  STL.64 [R1+0x3780], R26 ;  /* 0x0037801a01007387 */ /* 0x000fe20000100a00 */
[-C--:B------:R-:W-:Y:S02]  /*114a0*/  LEA.HI.X.SX32 R41, R41, R0.reuse, 0x2, P1 ;  /* 0x0000000029297211 */ /* 0x080fe400008f16ff */
[-C--:B------:R-:W-:Y:S01]  /*114b0*/  LEA R50, P6, R51, R3.reuse, 0x2 ;  /* 0x0000000333327211 */ /* 0x080fe200078c10ff */
[----:B------:R4:W-:Y:S01]  /*114c0*/  STL.64 [R1+0x36a8], R28 ;  /* 0x0036a81c01007387 */ /* 0x0009e20000100a00 */
[----:B------:R-:W-:Y:S02]  /*114d0*/  LEA R52, P1, R53, R3, 0x2 ;  /* 0x0000000335347211 */ /* 0x000fe400078210ff */
[-C--:B------:R-:W-:Y:S01]  /*114e0*/  LEA.HI.X.SX32 R43, R43, R0.reuse, 0x2, P2 ;  /* 0x000000002b2b7211 */ /* 0x080fe200010f16ff */
[----:B------:R4:W-:Y:S01]  /*114f0*/  STL.64 [R1+0x35c8], R30 ;  /* 0x0035c81e01007387 */ /* 0x0009e20000100a00 */
[----:B------:R-:W-:-:S02]  /*11500*/  LEA.HI.X.SX32 R45, R45, R0, 0x2, P3 ;  /* 0x000000002d2d7211 */ /* 0x000fc400018f16ff */
[-C--:B------:R-:W-:Y:S01]  /*11510*/  LEA R54, P2, R55, R3.reuse, 0x2 ;  /* 0x0000000337367211 */ /* 0x080fe200078410ff */
[----:B------:R-:W-:Y:S01]  /*11520*/  STL.64 [R1+0x34d8], R32 ;  /* 0x0034d82001007387 */ /* 0x000fe20000100a00 */
[-C--:B------:R-:W-:Y:S02]  /*11530*/  LEA R56, P3, R57, R3.reuse, 0x2 ;  /* 0x0000000339387211 */ /* 0x080fe400078610ff */
[-C--:B------:R-:W-:Y:S01]  /*11540*/  LEA.HI.X.SX32 R47, R47, R0.reuse, 0x2, P4 ;  /* 0x000000002f2f7211 */ /* 0x080fe200020f16ff */
[----:B------:R4:W-:Y:S01]  /*11550*/  STL.64 [R1+0x3788], R34 ;  /* 0x0037882201007387 */ /* 0x0009e20000100a00 */
[-C--:B------:R-:W-:Y:S02]  /*11560*/  LEA R58, P4, R59, R3.reuse, 0x2 ;  /* 0x000000033b3a7211 */ /* 0x080fe400078810ff */
[----:B------:R-:W-:Y:S01]  /*11570*/  LEA.HI.X.SX32 R49, R49, R0, 0x2, P5 ;  /* 0x0000000031317211 */ /* 0x000fe200028f16ff */
[----:B------:R-:W-:Y:S01]  /*11580*/  STL.64 [R1+0x36b0], R36 ;  /* 0x0036b02401007387 */ /* 0x000fe20000100a00 */
[----:B------:R-:W-:-:S02]  /*11590*/  LEA R60, P5, R61, R3, 0x2 ;  /* 0x000000033d3c7211 */ /* 0x000fc400078a10ff */
[-C--:B------:R-:W-:Y:S02]  /*115a0*/  LEA.HI.X.SX32 R51, R51, R0.reuse, 0x2, P6 ;  /* 0x0000000033337211 */ /* 0x080fe400030f16ff */
[-C--:B------:R-:W-:Y:S01]  /*115b0*/  LEA.HI.X.SX32 R53, R53, R0.reuse, 0x2, P1 ;  /* 0x0000000035357211 */ /* 0x080fe200008f16ff */
[----:B------:R-:W-:Y:S01]  /*115c0*/  IMAD R2, R68, UR56, RZ ;  /* 0x0000003844027c24 */ /* 0x000fe2000f8e02ff */
[-C--:B------:R-:W-:Y:S01]  /*115d0*/  LEA R62, P6, R63, R3.reuse, 0x2 ;  /* 0x000000033f3e7211 */ /* 0x080fe200078c10ff */
[----:B------:R-:W-:Y:S01]  /*115e0*/  STL.64 [R1+0x35b0], R38 ;  /* 0x0035b02601007387 */ /* 0x000fe20000100a00 */
[----:B------:R-:W-:Y:S02]  /*115f0*/  LEA R64, P1, R65, R3, 0x2 ;  /* 0x0000000341407211 */ /* 0x000fe400078210ff */
[-C--:B------:R-:W-:Y:S01]  /*11600*/  LEA.HI.X.SX32 R55, R55, R0.reuse, 0x2, P2 ;  /* 0x0000000037377211 */ /* 0x080fe200010f16ff */
[----:B------:R-:W-:Y:S01]  /*11610*/  STL.64 [R1+0x34e0], R40 ;  /* 0x0034e02801007387 */ /* 0x000fe20000100a00 */
[----:B------:R-:W-:-:S02]  /*11620*/  LEA.HI.X.SX32 R57, R57, R0, 0x2, P3 ;  /* 0x0000000039397211 */ /* 0x000fc400018f16ff */
[-C--:B------:R-:W-:Y:S01]  /*11630*/  LEA R66, P2, R67, R3.reuse, 0x2 ;  /* 0x0000000343427211 */ /* 0x080fe200078410ff */
[----:B------:R-:W-:Y:S01]  /*11640*/  STL.64 [R1+0x3790], R42 ;  /* 0x0037902a01007387 */ /* 0x000fe20000100a00 */
[-C--:B------:R-:W-:Y:S02]  /*11650*/  LEA R68, P3, R69, R3.reuse, 0x2 ;  /* 0x0000000345447211 */ /* 0x080fe400078610ff */
[-C--:B------:R-:W-:Y:S01]  /*11660*/  LEA.HI.X.SX32 R59, R59, R0.reuse, 0x2, P4 ;  /* 0x000000003b3b7211 */ /* 0x080fe200020f16ff */
[----:B------:R-:W-:Y:S01]  /*11670*/  STL.64 [R1+0x36b8], R44 ;  /* 0x0036b82c01007387 */ /* 0x000fe20000100a00 */
[-C--:B------:R-:W-:Y:S02]  /*11680*/  LEA R70, P4, R71, R3.reuse, 0x2 ;  /* 0x0000000347467211 */ /* 0x080fe400078810ff */
[----:B------:R-:W-:Y:S01]  /*11690*/  LEA.HI.X.SX32 R61, R61, R0, 0x2, P5 ;  /* 0x000000003d3d7211 */ /* 0x000fe200028f16ff */
[----:B------:R-:W-:Y:S01]  /*116a0*/  STL.64 [R1+0x35d0], R46 ;  /* 0x0035d02e01007387 */ /* 0x000fe20000100a00 */
[----:B------:R-:W-:-:S02]  /*116b0*/  LEA R72, P5, R73, R3, 0x2 ;  /* 0x0000000349487211 */ /* 0x000fc400078a10ff */
[-C--:B------:R-:W-:Y:S02]  /*116c0*/  LEA.HI.X.SX32 R63, R63, R0.reuse, 0x2, P6 ;  /* 0x000000003f3f7211 */ /* 0x080fe400030f16ff */
[-C--:B------:R-:W-:Y:S01]  /*116d0*/  LEA.HI.X.SX32 R65, R65, R0.reuse, 0x2, P1 ;  /* 0x0000000041417211 */ /* 0x080fe200008f16ff */
[----:B------:R-:W-:Y:S01]  /*116e0*/  STL.64 [R1+0x34e8], R48 ;  /* 0x0034e83001007387 */ /* 0x000fe20000100a00 */
[-C--:B------:R-:W-:Y:S02]  /*116f0*/  LEA R74, P6, R75, R3.reuse, 0x2 ;  /* 0x000000034b4a7211 */ /* 0x080fe400078c10ff */
[-C--:B------:R-:W-:Y:S01]  /*11700*/  LEA R76, P1, R77, R3.reuse, 0x2 ;  /* 0x000000034d4c7211 */ /* 0x080fe200078210ff */
[----:B------:R-:W-:Y:S01]  /*11710*/  STL.64 [R1+0x36c0], R52 ;  /* 0x0036c03401007387 */ /* 0x000fe20000100a00 */
[-C--:B------:R-:W-:Y:S02]  /*11720*/  LEA.HI.X.SX32 R67, R67, R0.reuse, 0x2, P2 ;  /* 0x0000000043437211 */ /* 0x080fe400010f16ff */
[----:B------:R-:W-:Y:S01]  /*11730*/  LEA.HI.X.SX32 R69, R69, R0, 0x2, P3 ;  /* 0x0000000045457211 */ /* 0x000fe200018f16ff */
[----:B------:R-:W-:Y:S01]  /*11740*/  STL.64 [R1+0x35d8], R54 ;  /* 0x0035d83601007387 */ /* 0x000fe20000100a00 */
[----:B------:R-:W-:-:S02]  /*11750*/  LEA R78, P2, R79, R3, 0x2 ;  /* 0x000000034f4e7211 */ /* 0x000fc400078410ff */
[-C--:B------:R-:W-:Y:S02]  /*11760*/  LEA R80, P3, R81, R3.reuse, 0x2 ;  /* 0x0000000351507211 */ /* 0x080fe400078610ff */
[-C--:B------:R-:W-:Y:S01]  /*11770*/  LEA.HI.X.SX32 R71, R71, R0.reuse, 0x2, P4 ;  /* 0x0000000047477211 */ /* 0x080fe200020f16ff */
[----:B------:R-:W-:Y:S01]  /*11780*/  STL.64 [R1+0x34f0], R56 ;  /* 0x0034f03801007387 */ /* 0x000fe20000100a00 */
[-C--:B------:R-:W-:Y:S02]  /*11790*/  LEA R82, P4, R83, R3.reuse, 0x2 ;  /* 0x0000000353527211 */ /* 0x080fe400078810ff */
[-C--:B------:R-:W-:Y:S01]  /*117a0*/  LEA.HI.X.SX32 R73, R73, R0.reuse, 0x2, P5 ;  /* 0x0000000049497211 */ /* 0x080fe200028f16ff */
[----:B------:R-:W-:Y:S01]  /*117b0*/  STL.64 [R1+0x36c8], R60 ;  /* 0x0036c83c01007387 */ /* 0x000fe20000100a00 */
[----:B------:R-:W-:Y:S02]  /*117c0*/  LEA R84, P5, R85, R3, 0x2 ;  /* 0x0000000355547211 */ /* 0x000fe400078a10ff */
[----:B------:R-:W-:-:S02]  /*117d0*/  LEA.HI.X.SX32 R75, R75, R0, 0x2, P6 ;  /* 0x000000004b4b7211 */ /* 0x000fc400030f16ff */
        /* <DEDUP_REMOVED lines=15> */
[----:B-1----:R-:W-:Y:S02]  /*118d0*/  LEA R96, P5, R127, R3, 0x2 ;  /* 0x000000037f607211 */ /* 0x002fe400078a10ff */
        /* <DEDUP_REMOVED lines=37> */
[----:B------:R-:W-:Y:S02]  /*11b30*/  LEA R124, P1, R251, R3, 0x2 ;  /* 0x00000003fb7c7211 */ /* 0x000fe400078210ff */
[-C--:B------:R-:W-:Y:S01]  /*11b40*/  LEA.HI.X.SX32 R115, R245, R0.reuse, 0x2, P2 ;  /* 0x00000000f5737211 */ /* 0x080fe200010f16ff */
[----:B------:R-:W-:Y:S01]  /*11b50*/  STL.64 [R1+0x3520], R104 ;  /* 0x0035206801007387 */ /* 0x000fe20000100a00 */
[-C--:B------:R-:W-:Y:S02]  /*11b60*/  LEA.HI.X.SX32 R117, R246, R0.reuse, 0x2, P3 ;  /* 0x00000000f6757211 */ /* 0x080fe400018f16ff */
[-C--:B------:R-:W-:Y:S01]  /*11b70*/  LEA.HI.X.SX32 R119, R247, R0.reuse, 0x2, P4 ;  /* 0x00000000f7777211 */ /* 0x080fe200020f16ff */
[----:B------:R-:W-:Y:S01]  /*11b80*/  STL.64 [R1+0x36f8], R108 ;  /* 0x0036f86c01007387 */ /* 0x000fe20000100a00 */
[----:B------:R-:W-:-:S02]  /*11b90*/  LEA.HI.X.SX32 R121, R248, R0, 0x2, P5 ;  /* 0x00000000f8797211 */ /* 0x000fc400028f16ff */
[----:B------:R-:W-:Y:S01]  /*11ba0*/  LEA.HI.X.SX32 R125, R251, R0, 0x2, P1 ;  /* 0x00000000fb7d7211 */ /* 0x000fe200008f16ff */
[----:B------:R-:W-:Y:S04]  /*11bb0*/  STL.64 [R1+0x3610], R110 ;  /* 0x0036106e01007387 */ /* 0x000fe80000100a00 */
[----:B------:R-:W-:Y:S04]  /*11bc0*/  STL.64 [R1+0x3528], R112 ;  /* 0x0035287001007387 */ /* 0x000fe80000100a00 */
[----:B------:R-:W-:Y:S04]  /*11bd0*/  STL.64 [R1+0x3700], R116 ;  /* 0x0037007401007387 */ /* 0x000fe80000100a00 */
[----:B------:R-:W-:Y:S04]  /*11be0*/  STL.64 [R1+0x3618], R118 ;  /* 0x0036187601007387 */ /* 0x000fe80000100a00 */
[----:B------:R-:W-:Y:S04]  /*11bf0*/  STL.64 [R1+0x3530], R120 ;  /* 0x0035307801007387 */ /* 0x000fe80000100a00 */
[----:B------:R-:W-:Y:S04]  /*11c00*/  STL.64 [R1+0x3708], R124 ;  /* 0x0037087c01007387 */ /* 0x000fe80000100a00 */
[----:B------:R-:W4:Y:S01]  /*11c10*/  LDL.LU R166, [R1+0xe0] ;  /* 0x0000e00001a67983 */ /* 0x000f220000300800 */
[----:B------:R-:W-:-:S04]  /*11c20*/  LEA R126, P2, R138, R3, 0x2 ;  /* 0x000000038a7e7211 */ /* 0x000fc800078410ff */
[----:B------:R-:W-:Y:S02]  /*11c30*/  LEA.HI.X.SX32 R127, R138, R0, 0x2, P2 ;  /* 0x000000008a7f7211 */ /* 0x000fe400010f16ff */
[----:B------:R-:W-:-:S03]  /*11c40*/  LEA R128, P3, R140, R3, 0x2 ;  /* 0x000000038c807211 */ /* 0x000fc600078610ff */
[----:B------:R-:W-:Y:S01]  /*11c50*/  STL.64 [R1+0x3620], R126 ;  /* 0x0036207e01007387 */ /* 0x000fe20000100a00 */
[----:B------:R-:W-:-:S03]  /*11c60*/  LEA.HI.X.SX32 R129, R140, R0, 0x2, P3 ;  /* 0x000000008c817211 */ /* 0x000fc600018f16ff */
[----:B------:R-:W4:Y:S04]  /*11c70*/  LDL.LU R168, [R1+0xe4] ;  /* 0x0000e40001a87983 */ /* 0x000f280000300800 */
[----:B------:R-:W-:Y:S04]  /*11c80*/  STL.64 [R1+0x3538], R128 ;  /* 0x0035388001007387 */ /* 0x000fe80000100a00 */
[----:B------:R-:W4:Y:S01]  /*11c90*/  LDL.LU R170, [R1+0xe8] ;  /* 0x0000e80001aa7983 */ /* 0x000f220000300800 */
[-C--:B------:R-:W-:Y:S02]  /*11ca0*/  LEA R122, P6, R250, R3.reuse, 0x2 ;  /* 0x00000003fa7a7211 */ /* 0x080fe400078c10ff */
[----:B--2---:R-:W-:Y:S01]  /*11cb0*/  LEA R132, P5, R144, R3, 0x2 ;  /* 0x0000000390847211 */ /* 0x004fe200078a10ff */
[----:B------:R-:W2:Y:S01]  /*11cc0*/  LDL.LU R172, [R1+0xec] ;  /* 0x0000ec0001ac7983 */ /* 0x000ea20000300800 */
[----:B------:R-:W-:-:S02]  /*11cd0*/  LEA.HI.X.SX32 R123, R250, R0, 0x2, P6 ;  /* 0x00000000fa7b7211 */ /* 0x000fc400030f16ff */
[-C--:B---3--:R-:W-:Y:S02]  /*11ce0*/  LEA R134, P6, R146, R3.reuse, 0x2 ;  /* 0x0000000392867211 */ /* 0x088fe400078c10ff */
[-C--:B----4-:R-:W-:Y:S02]  /*11cf0*/  LEA R136, P1, R148, R3.reuse, 0x2 ;  /* 0x0000000394887211 */ /* 0x090fe400078210ff */
[-C--:B------:R-:W-:Y:S02]  /*11d00*/  LEA.HI.X.SX32 R133, R144, R0.reuse, 0x2, P5 ;  /* 0x0000000090857211 */ /* 0x080fe400028f16ff */
[-C--:B------:R-:W-:Y:S02]  /*11d10*/  LEA R130, P4, R142, R3.reuse, 0x2 ;  /* 0x000000038e827211 */ /* 0x080fe400078810ff */
[----:B------:R-:W-:Y:S01]  /*11d20*/  LEA.HI.X.SX32 R135, R146, R0, 0x2, P6 ;  /* 0x0000000092877211 */ /* 0x000fe200030f16ff */
[----:B------:R-:W-:Y:S01]  /*11d30*/  STL.64 [R1+0x3710], R132 ;  /* 0x0037108401007387 */ /* 0x000fe20000100a00 */
[----:B------:R-:W-:-:S02]  /*11d40*/  LEA R140, P3, R152, R3, 0x2 ;  /* 0x00000003988c7211 */ /* 0x000fc400078610ff */
[-C--:B------:R-:W-:Y:S01]  /*11d50*/  LEA.HI.X.SX32 R137, R148, R0.reuse, 0x2, P1 ;  /* 0x0000000094897211 */ /* 0x080fe200008f16ff */
[----:B------:R-:W3:Y:S01]  /*11d60*/  LDL.LU R174, [R1+0xf0] ;  /* 0x0000f00001ae7983 */ /* 0x000ee20000300800 */
[-C--:B------:R-:W-:Y:S02]  /*11d70*/  LEA.HI.X.SX32 R131, R142, R0.reuse, 0x2, P4 ;  /* 0x000000008e837211 */ /* 0x080fe400020f16ff */
[-C--:B------:R-:W-:Y:S01]  /*11d80*/  LEA R142, P4, R154, R3.reuse, 0x2 ;  /* 0x000000039a8e7211 */ /* 0x080fe200078810ff */
[----:B------:R-:W-:Y:S01]  /*11d90*/  STL.64 [R1+0x3628], R134 ;  /* 0x0036288601007387 */ /* 0x000fe20000100a00 */
[-C--:B------:R-:W-:Y:S02]  /*11da0*/  LEA R144, P5, R156, R3.reuse, 0x2 ;  /* 0x000000039c907211 */ /* 0x080fe400078a10ff */
[----:B------:R-:W-:Y:S01]  /*11db0*/  LEA.HI.X.SX32 R141, R152, R0, 0x2, P3 ;  /* 0x00000000988d7211 */ /* 0x000fe200018f16ff */
[----:B------:R-:W4:Y:S01]  /*11dc0*/  LDL.LU R176, [R1+0xf4] ;  /* 0x0000f40001b07983 */ /* 0x000f220000300800 */
[----:B------:R-:W-:-:S02]  /*11dd0*/  LEA R138, P2, R150, R3, 0x2 ;  /* 0x00000003968a7211 */ /* 0x000fc400078410ff */
[-C--:B------:R-:W-:Y:S01]  /*11de0*/  LEA.HI.X.SX32 R143, R154, R0.reuse, 0x2, P4 ;  /* 0x000000009a8f7211 */ /* 0x080fe200020f16ff */
[----:B------:R-:W-:Y:S01]  /*11df0*/  STL.64 [R1+0x3540], R136 ;  /* 0x0035408801007387 */ /* 0x000fe20000100a00 */
[----:B------:R-:W-:-:S03]  /*11e00*/  LEA.HI.X.SX32 R145, R156, R0, 0x2, P5 ;  /* 0x000000009c917211 */ /* 0x000fc600028f16ff */
[----:B------:R-:W4:Y:S01]  /*11e10*/  LDL.LU R178, [R1+0xf8] ;  /* 0x0000f80001b27983 */ /* 0x000f220000300800 */
[----:B------:R-:W-:-:S03]  /*11e20*/  LEA R148, P1, R160, R3, 0x2 ;  /* 0x00000003a0947211 */ /* 0x000fc600078210ff */
[----:B------:R-:W4:Y:S01]  /*11e30*/  LDL.LU R180, [R1+0xfc] ;  /* 0x0000fc0001b47983 */ /* 0x000f220000300800 */
[----:B------:R-:W-:-:S03]  /*11e40*/  LEA.HI.X.SX32 R139, R150, R0, 0x2, P2 ;  /* 0x00000000968b7211 */ /* 0x000fc600010f16ff */
[----:B------:R-:W-:Y:S01]  /*11e50*/  STL.64 [R1+0x3718], R140 ;  /* 0x0037188c01007387 */ /* 0x000fe20000100a00 */
[----:B------:R-:W-:-:S03]  /*11e60*/  LEA R150, P2, R162, R3, 0x2 ;  /* 0x00000003a2967211 */ /* 0x000fc600078410ff */
[----:B------:R-:W4:Y:S01]  /*11e70*/  LDL.LU R182, [R1+0x100] ;  /* 0x0001000001b67983 */ /* 0x000f220000300800 */
[----:B------:R-:W-:-:S03]  /*11e80*/  LEA R146, P6, R158, R3, 0x2 ;  /* 0x000000039e927211 */ /* 0x000fc600078c10ff */
[----:B------:R-:W-:Y:S01]  /*11e90*/  STL.64 [R1+0x3630], R142 ;  /* 0x0036308e01007387 */ /* 0x000fe20000100a00 */
[----:B------:R-:W-:Y:S02]  /*11ea0*/  LEA R152, P3, R164, R3, 0x2 ;  /* 0x00000003a4987211 */ /* 0x000fe400078610ff */
[-C--:B------:R-:W-:Y:S01]  /*11eb0*/  LEA.HI.X.SX32 R149, R160, R0.reuse, 0x2, P1 ;  /* 0x00000000a0957211 */ /* 0x080fe200008f16ff */
[----:B------:R-:W4:Y:S01]  /*11ec0*/  LDL.LU R184, [R1+0x104] ;  /* 0x0001040001b87983 */ /* 0x000f220000300800 */
[----:B------:R-:W-:-:S03]  /*11ed0*/  LEA.HI.X.SX32 R151, R162, R0, 0x2, P2 ;  /* 0x00000000a2977211 */ /* 0x000fc600010f16ff */
[----:B------:R-:W-:Y:S01]  /*11ee0*/  STL.64 [R1+0x3548], R144 ;  /* 0x0035489001007387 */ /* 0x000fe20000100a00 */
[----:B------:R-:W-:-:S03]  /*11ef0*/  LEA.HI.X.SX32 R147, R158, R0, 0x2, P6 ;  /* 0x000000009e937211 */ /* 0x000fc600030f16ff */
[----:B------:R-:W4:Y:S01]  /*11f00*/  LDL.LU R186, [R1+0x108] ;  /* 0x0001080001ba7983 */ /* 0x000f220000300800 */
[----:B------:R-:W-:-:S03]  /*11f10*/  LEA.HI.X.SX32 R153, R164, R0, 0x2, P3 ;  /* 0x00000000a4997211 */ /* 0x000fc600018f16ff */
[----:B------:R-:W4:Y:S04]  /*11f20*/  LDL.LU R188, [R1+0x10c] ;  /* 0x00010c0001bc7983 */ /* 0x000f280000300800 */
[----:B------:R-:W-:Y:S04]  /*11f30*/  STL.64 [R1+0x3720], R148 ;  /* 0x0037209401007387 */ /* 0x000fe80000100a00 */
[----:B------:R-:W4:Y:S04]  /*11f40*/  LDL.LU R190, [R1+0x110] ;  /* 0x0001100001be7983 */ /* 0x000f280000300800 */
[----:B------:R-:W-:Y:S04]  /*11f50*/  STL.64 [R1+0x3638], R150 ;  /* 0x0036389601007387 */ /* 0x000fe80000100a00 */
[----:B------:R-:W4:Y:S04]  /*11f60*/  LDL.LU R192, [R1+0x114] ;  /* 0x0001140001c07983 */ /* 0x000f280000300800 */
[----:B------:R-:W-:Y:S04]  /*11f70*/  STL.64 [R1+0x3550], R152 ;  /* 0x0035509801007387 */ /* 0x000fe80000100a00 */
[----:B------:R-:W4:Y:S04]  /*11f80*/  LDL.LU R194, [R1+0x118] ;  /* 0x0001180001c27983 */ /* 0x000f280000300800 */
        /* <DEDUP_REMOVED lines=10> */
[----:B--2---:R-:W-:-:S02]  /*12030*/  LEA R160, P1, R172, R3, 0x2 ;  /* 0x00000003aca07211 */ /* 0x004fc400078210ff */
[-C--:B------:R-:W-:Y:S02]  /*12040*/  LEA.HI.X.SX32 R155, R166, R0.reuse, 0x2, P4 ;  /* 0x00000000a69b7211 */ /* 0x080fe400020f16ff */
[-C--:B------:R-:W-:Y:S02]  /*12050*/  LEA.HI.X.SX32 R161, R172, R0.reuse, 0x2, P1 ;  /* 0x00000000aca17211 */ /* 0x080fe400008f16ff */
[-C--:B---3--:R-:W-:Y:S02]  /*12060*/  LEA R162, P2, R174, R3.reuse, 0x2 ;  /* 0x00000003aea27211 */ /* 0x088fe400078410ff */
[CC--:B----4-:R-:W-:Y:S01]  /*12070*/  LEA R164, P3, R176.reuse, R3.reuse, 0x2 ;  /* 0x00000003b0a47211 */ /* 0x0d0fe200078610ff */
[----:B------:R-:W-:Y:S03]  /*12080*/  STL.64 [R1+0x3558], R160 ;  /* 0x003558a001007387 */ /* 0x000fe60000100a00 */
[----:B------:R-:W-:Y:S01]  /*12090*/  LEA.HI.X.SX32 R165, R176, R0, 0x2, P3 ;  /* 0x00000000b0a57211 */ /* 0x000fe200018f16ff */
[----:B------:R-:W2:Y:S01]  /*120a0*/  LDL.LU R202, [R1+0x128] ;  /* 0x0001280001ca7983 */ /* 0x000ea20000300800 */
[----:B------:R-:W-:-:S03]  /*120b0*/  LEA R166, P4, R178, R3, 0x2 ;  /* 0x00000003b2a67211 */ /* 0x000fc600078810ff */
[----:B------:R-:W3:Y:S01]  /*120c0*/  LDL.LU R204, [R1+0x12c] ;  /* 0x00012c0001cc7983 */ /* 0x000ee20000300800 */
[----:B------:R-:W-:Y:S02]  /*120d0*/  LEA R168, P5, R180, R3, 0x2 ;  /* 0x00000003b4a87211 */ /* 0x000fe400078a10ff */
[-C--:B------:R-:W-:Y:S02]  /*120e0*/  LEA.HI.X.SX32 R167, R178, R0.reuse, 0x2, P4 ;  /* 0x00000000b2a77211 */ /* 0x080fe400020f16ff */
[-C--:B------:R-:W-:Y:S01]  /*120f0*/  LEA.HI.X.SX32 R169, R180, R0.reuse, 0x2, P5 ;  /* 0x00000000b4a97211 */ /* 0x080fe200028f16ff */
[----:B------:R-:W-:Y:S01]  /*12100*/  STL.64 [R1+0x3730], R164 ;  /* 0x003730a401007387 */ /* 0x000fe20000100a00 */
[----:B------:R-:W-:-:S03]  /*12110*/  LEA.HI.X.SX32 R163, R174, R0, 0x2, P2 ;  /* 0x00000000aea37211 */ /* 0x000fc600010f16ff */
[----:B------:R-:W-:Y:S01]  /*12120*/  STL.64 [R1+0x3648], R166 ;  /* 0x003648a601007387 */ /* 0x000fe20000100a00 */
[----:B------:R-:W-:-:S03]  /*12130*/  LEA R170, P6, R182, R3, 0x2 ;  /* 0x00000003b6aa7211 */ /* 0x000fc600078c10ff */
[----:B------:R-:W4:Y:S01]  /*12140*/  LDL.LU R206, [R1+0x130] ;  /* 0x0001300001ce7983 */ /* 0x000f220000300800 */
[----:B------:R-:W-:-:S03]  /*12150*/  LEA R172, P1, R184, R3, 0x2 ;  /* 0x00000003b8ac7211 */ /* 0x000fc600078210ff */
[----:B------:R-:W-:Y:S01]  /*12160*/  STL.64 [R1+0x3560], R168 ;  /* 0x003560a801007387 */ /* 0x000fe20000100a00 */
[----:B------:R-:W-:-:S03]  /*12170*/  LEA.HI.X.SX32 R173, R184, R0, 0x2, P1 ;  /* 0x00000000b8ad7211 */ /* 0x000fc600008f16ff */
[----:B------:R-:W4:Y:S01]  /*12180*/  LDL.LU R208, [R1+0x134] ;  /* 0x0001340001d07983 */ /* 0x000f220000300800 */
[----:B------:R-:W-:-:S03]  /*12190*/  LEA R174, P2, R186, R3, 0x2 ;  /* 0x00000003baae7211 */ /* 0x000fc600078410ff */
[----:B------:R-:W4:Y:S01]  /*121a0*/  LDL.LU R210, [R1+0x138] ;  /* 0x0001380001d27983 */ /* 0x000f220000300800 */
[----:B------:R-:W-:-:S03]  /*121b0*/  LEA R176, P3, R188, R3, 0x2 ;  /* 0x00000003bcb07211 */ /* 0x000fc600078610ff */
[----:B------:R-:W4:Y:S01]  /*121c0*/  LDL.LU R212, [R1+0x13c] ;  /* 0x00013c0001d47983 */ /* 0x000f220000300800 */
[-C--:B------:R-:W-:Y:S02]  /*121d0*/  LEA.HI.X.SX32 R175, R186, R0.reuse, 0x2, P2 ;  /* 0x00000000baaf7211 */ /* 0x080fe400010f16ff */
[-C--:B------:R-:W-:Y:S01]  /*121e0*/  LEA.HI.X.SX32 R177, R188, R0.reuse, 0x2, P3 ;  /* 0x00000000bcb17211 */ /* 0x080fe200018f16ff */
[----:B------:R-:W-:Y:S01]  /*121f0*/  STL.64 [R1+0x3738], R172 ;  /* 0x003738ac01007387 */ /* 0x000fe20000100a00 */
[----:B------:R-:W-:-:S03]  /*12200*/  LEA.HI.X.SX32 R171, R182, R0, 0x2, P6 ;  /* 0x00000000b6ab7211 */ /* 0x000fc600030f16ff */
[----:B------:R-:W4:Y:S04]  /*12210*/  LDL.LU R214, [R1+0x140] ;  /* 0x0001400001d67983 */ /* 0x000f280000300800 */
[----:B------:R-:W-:Y:S01]  /*12220*/  STL.64 [R1+0x3650], R174 ;  /* 0x003650ae01007387 */ /* 0x000fe20000100a00 */
[----:B------:R-:W-:-:S03]  /*12230*/  LEA R180, P5, R192, R3, 0x2 ;  /* 0x00000003c0b47211 */ /* 0x000fc600078a10ff */
[----:B------:R-:W4:Y:S01]  /*12240*/  LDL.LU R216, [R1+0x144] ;  /* 0x0001440001d87983 */ /* 0x000f220000300800 */
[----:B------:R-:W-:-:S03]  /*12250*/  LEA.HI.X.SX32 R181, R192, R0, 0x2, P5 ;  /* 0x00000000c0b57211 */ /* 0x000fc600028f16ff */
[----:B------:R-:W4:Y:S01]  /*12260*/  LDL.LU R218, [R1+0x148] ;  /* 0x0001480001da7983 */ /* 0x000f220000300800 */
[----:B------:R-:W-:-:S03]  /*12270*/  LEA R182, P6, R194, R3, 0x2 ;  /* 0x00000003c2b67211 */ /* 0x000fc600078c10ff */
[----:B------:R-:W-:Y:S01]  /*12280*/  STL.64 [R1+0x3568], R176 ;  /* 0x003568b001007387 */ /* 0x000fe20000100a00 */
[----:B------:R-:W-:-:S03]  /*12290*/  LEA R184, P1, R196, R3, 0x2 ;  /* 0x00000003c4b87211 */ /* 0x000fc600078210ff */
[----:B------:R-:W4:Y:S01]  /*122a0*/  LDL.LU R220, [R1+0x14c] ;  /* 0x00014c0001dc7983 */ /* 0x000f220000300800 */
[-C--:B------:R-:W-:Y:S02]  /*122b0*/  LEA.HI.X.SX32 R183, R194, R0.reuse, 0x2, P6 ;  /* 0x00000000c2b77211 */ /* 0x080fe400030f16ff */
[----:B------:R-:W-:Y:S01]  /*122c0*/  LEA.HI.X.SX32 R185, R196, R0, 0x2, P1 ;  /* 0x00000000c4b97211 */ /* 0x000fe200008f16ff */
[----:B------:R-:W4:Y:S04]  /*122d0*/  LDL.LU R222, [R1+0x150] ;  /* 0x0001500001de7983 */ /* 0x000f280000300800 */
[----:B------:R-:W-:Y:S04]  /*122e0*/  STL.64 [R1+0x3740], R180 ;  /* 0x003740b401007387 */ /* 0x000fe80000100a00 */
[----:B------:R-:W4:Y:S04]  /*122f0*/  LDL.LU R224, [R1+0x154] ;  /* 0x0001540001e07983 */ /* 0x000f280000300800 */
[----:B------:R-:W4:Y:S04]  /*12300*/  LDL.LU R226, [R1+0x158] ;  /* 0x0001580001e27983 */ /* 0x000f280000300800 */
[----:B------:R-:W-:Y:S04]  /*12310*/  STL.64 [R1+0x3658], R182 ;  /* 0x003658b601007387 */ /* 0x000fe80000100a00 */
[----:B------:R-:W4:Y:S04]  /*12320*/  LDL.LU R228, [R1+0x15c] ;  /* 0x00015c0001e47983 */ /* 0x000f280000300800 */
[----:B------:R-:W-:Y:S04]  /*12330*/  STL.64 [R1+0x3570], R184 ;  /* 0x003570b801007387 */ /* 0x000fe80000100a00 */
[----:B------:R-:W4:Y:S01]  /*12340*/  LDL.LU R230, [R1+0x160] ;  /* 0x0001600001e67983 */ /* 0x000f220000300800 */
[----:B------:R-:W-:-:S04]  /*12350*/  LEA R188, P3, R200, R3, 0x2 ;  /* 0x00000003c8bc7211 */ /* 0x000fc800078610ff */
[----:B------:R-:W-:-:S05]  /*12360*/  LEA.HI.X.SX32 R189, R200, R0, 0x2, P3 ;  /* 0x00000000c8bd7211 */ /* 0x000fca00018f16ff */
[----:B------:R-:W-:Y:S04]  /*12370*/  STL.64 [R1+0x3748], R188 ;  /* 0x003748bc01007387 */ /* 0x000fe80000100a00 */
[----:B------:R-:W4:Y:S01]  /*12380*/  LDL.LU R232, [R1+0x164] ;  /* 0x0001640001e87983 */ /* 0x000f220000300800 */
[-C--:B------:R-:W-:Y:S02]  /*12390*/  LEA R178, P4, R190, R3.reuse, 0x2 ;  /* 0x00000003beb27211 */ /* 0x080fe400078810ff */
[-C--:B------:R-:W-:Y:S02]  /*123a0*/  LEA R186, P2, R198, R3.reuse, 0x2 ;  /* 0x00000003c6ba7211 */ /* 0x080fe400078410ff */
[----:B------:R-:W-:Y:S02]  /*123b0*/  LEA.HI.X.SX32 R179, R190, R0, 0x2, P4 ;  /* 0x00000000beb37211 */ /* 0x000fe400020f16ff */
[----:B--2---:R-:W-:-:S02]  /*123c0*/  LEA R190, P4, R202, R3, 0x2 ;  /* 0x00000003cabe7211 */ /* 0x004fc400078810ff */
[-C--:B------:R-:W-:Y:S02]  /*123d0*/  LEA.HI.X.SX32 R187, R198, R0.reuse, 0x2, P2 ;  /* 0x00000000c6bb7211 */ /* 0x080fe400010f16ff */
[----:B---3--:R-:W-:Y:S02]  /*123e0*/  LEA R192, P5, R204, R3, 0x2 ;  /* 0x00000003ccc07211 */ /* 0x008fe400078a10ff */
[-C--:B------:R-:W-:Y:S02]  /*123f0*/  LEA.HI.X.SX32 R191, R202, R0.reuse, 0x2, P4 ;  /* 0x00000000cabf7211 */ /* 0x080fe400020f16ff */
[----:B------:R-:W-:-:S03]  /*12400*/  LEA.HI.X.SX32 R193, R204, R0, 0x2, P5 ;  /* 0x00000000ccc17211 */ /* 0x000fc600028f16ff */
[----:B------:R-:W-:Y:S01]  /*12410*/  STL.64 [R1+0x3660], R190 ;  /* 0x003660be01007387 */ /* 0x000fe20000100a00 */
[-C--:B----4-:R-:W-:Y:S02]  /*12420*/  LEA R194, P6, R206, R3.reuse, 0x2 ;  /* 0x00000003cec27211 */ /* 0x090fe400078c10ff */
[-C--:B------:R-:W-:Y:S02]  /*12430*/  LEA R196, P1, R208, R3.reuse, 0x2 ;  /* 0x00000003d0c47211 */ /* 0x080fe400078210ff */
[-C--:B------:R-:W-:Y:S02]  /*12440*/  LEA R198, P2, R210, R3.reuse, 0x2 ;  /* 0x00000003d2c67211 */ /* 0x080fe400078410ff */
[-C--:B------:R-:W-:Y:S02]  /*12450*/  LEA.HI.X.SX32 R197, R208, R0.reuse, 0x2, P1 ;  /* 0x00000000d0c57211 */ /* 0x080fe400008f16ff */
[----:B------:R-:W-:Y:S02]  /*12460*/  LEA R200, P3, R212, R3, 0x2 ;  /* 0x00000003d4c87211 */ /* 0x000fe400078610ff */
[----:B------:R-:W-:-:S02]  /*12470*/  LEA.HI.X.SX32 R199, R210, R0, 0x2, P2 ;  /* 0x00000000d2c77211 */ /* 0x000fc400010f16ff */
[-C--:B------:R-:W-:Y:S02]  /*12480*/  LEA.HI.X.SX32 R195, R206, R0.reuse, 0x2, P6 ;  /* 0x00000000cec37211 */ /* 0x080fe400030f16ff */
[----:B------:R-:W-:Y:S01]  /*12490*/  LEA.HI.X.SX32 R201, R212, R0, 0x2, P3 ;  /* 0x00000000d4c97211 */ /* 0x000fe200018f16ff */
[----:B------:R-:W-:Y:S01]  /*124a0*/  STL.64 [R1+0x3578], R192 ;  /* 0x003578c001007387 */ /* 0x000fe20000100a00 */
[----:B------:R-:W-:-:S03]  /*124b0*/  LEA R202, P4, R214, R3, 0x2 ;  /* 0x00000003d6ca7211 */ /* 0x000fc600078810ff */
[----:B------:R-:W-:Y:S01]  /*124c0*/  STL.64 [R1+0x3750], R196 ;  /* 0x003750c401007387 */ /* 0x000fe20000100a00 */
[----:B------:R-:W-:-:S03]  /*124d0*/  LEA R204, P5, R216, R3, 0x2 ;  /* 0x00000003d8cc7211 */ /* 0x000fc600078a10ff */
[----:B------:R-:W-:Y:S01]  /*124e0*/  STL.64 [R1+0x3668], R198 ;  /* 0x003668c601007387 */ /* 0x000fe20000100a00 */
[-C--:B------:R-:W-:Y:S02]  /*124f0*/  LEA R206, P6, R218, R3.reuse, 0x2 ;  /* 0x00000003dace7211 */ /* 0x080fe400078c10ff */
[-C--:B------:R-:W-:Y:S01]  /*12500*/  LEA.HI.X.SX32 R205, R216, R0.reuse, 0x2, P5 ;  /* 0x00000000d8cd7211 */ /* 0x080fe200028f16ff */
[----:B------:R-:W-:Y:S01]  /*12510*/  STL.64 [R1+0x3580], R200 ;  /* 0x003580c801007387 */ /* 0x000fe20000100a00 */
[-C--:B------:R-:W-:Y:S02]  /*12520*/  LEA.HI.X.SX32 R207, R218, R0.reuse, 0x2, P6 ;  /* 0x00000000dacf7211 */ /* 0x080fe400030f16ff */
[-C--:B------:R-:W-:Y:S01]  /*12530*/  LEA R208, P1, R220, R3.reuse, 0x2 ;  /* 0x00000003dcd07211 */ /* 0x080fe200078210ff */
[----:B------:R-:W2:Y:S01]  /*12540*/  LDL.LU R21, [R1+0x178] ;  /* 0x0001780001157983 */ /* 0x000ea20000300800 */
[-C--:B------:R-:W-:Y:S02]  /*12550*/  LEA.HI.X.SX32 R203, R214, R0.reuse, 0x2, P4 ;  /* 0x00000000d6cb7211 */ /* 0x080fe400020f16ff */
[----:B------:R-:W-:Y:S01]  /*12560*/  LEA.HI.X.SX32 R209, R220, R0, 0x2, P1 ;  /* 0x00000000dcd17211 */ /* 0x000fe200008f16ff */
[----:B------:R-:W3:Y:S01]  /*12570*/  LDL.LU R18, [R1+0x17c] ;  /* 0x00017c0001127983 */ /* 0x000ee20000300800 */
[----:B------:R-:W-:-:S03]  /*12580*/  LEA R210, P2, R222, R3, 0x2 ;  /* 0x00000003ded27211 */ /* 0x000fc600078410ff */
[----:B------:R-:W-:Y:S01]  /*12590*/  STL.64 [R1+0x3758], R204 ;  /* 0x003758cc01007387 */ /* 0x000fe20000100a00 */
[----:B------:R-:W-:-:S03]  /*125a0*/  LEA R212, P3, R224, R3, 0x2 ;  /* 0x00000003e0d47211 */ /* 0x000fc600078610ff */
[----:B------:R-:W4:Y:S01]  /*125b0*/  LDL.LU R19, [R1+0x180] ;  /* 0x0001800001137983 */ /* 0x000f220000300800 */
[----:B------:R-:W-:-:S03]  /*125c0*/  LEA R214, P4, R226, R3, 0x2 ;  /* 0x00000003e2d67211 */ /* 0x000fc600078810ff */
[----:B------:R-:W-:Y:S01]  /*125d0*/  STL.64 [R1+0x3670], R206 ;  /* 0x003670ce01007387 */ /* 0x000fe20000100a00 */
[-C--:B------:R-:W-:Y:S02]  /*125e0*/  LEA.HI.X.SX32 R213, R224, R0.reuse, 0x2, P3 ;  /* 0x00000000e0d57211 */ /* 0x080fe400018f16ff */
[----:B------:R-:W-:Y:S01]  /*125f0*/  LEA.HI.X.SX32 R215, R226, R0, 0x2, P4 ;  /* 0x00000000e2d77211 */ /* 0x000fe200020f16ff */
[----:B------:R-:W4:Y:S01]  /*12600*/  LDL.LU R8, [R1+0x184] ;  /* 0x0001840001087983 */ /* 0x000f220000300800 */
[----:B------:R-:W-:-:S03]  /*12610*/  LEA R216, P5, R228, R3, 0x2 ;  /* 0x00000003e4d87211 */ /* 0x000fc600078a10ff */
[----:B------:R-:W-:Y:S01]  /*12620*/  STL.64 [R1+0x3588], R208 ;  /* 0x003588d001007387 */ /* 0x000fe20000100a00 */
[-C--:B------:R-:W-:Y:S02]  /*12630*/  LEA.HI.X.SX32 R211, R222, R0.reuse, 0x2, P2 ;  /* 0x00000000ded37211 */ /* 0x080fe400010f16ff */
[----:B------:R-:W-:Y:S01]  /*12640*/  LEA.HI.X.SX32 R217, R228, R0, 0x2, P5 ;  /* 0x00000000e4d97211 */ /* 0x000fe200028f16ff */
[----:B------:R-:W4:Y:S01]  /*12650*/  LDL.LU R9, [R1+0x188] ;  /* 0x0001880001097983 */ /* 0x000f220000300800 */
[----:B------:R-:W-:-:S03]  /*12660*/  LEA R222, P2, R11, R3, 0x2 ;  /* 0x000000030bde7211 */ /* 0x000fc600078410ff */
[----:B------:R-:W4:Y:S04]  /*12670*/  LDL.LU R16, [R1+0x18c] ;  /* 0x00018c0001107983 */ /* 0x000f280000300800 */
[----:B------:R-:W-:Y:S01]  /*12680*/  STL.64 [R1+0x3760], R212 ;  /* 0x003760d401007387 */ /* 0x000fe20000100a00 */
[----:B------:R-:W-:-:S03]  /*12690*/  LEA.HI.X.SX32 R223, R11, R0, 0x2, P2 ;  /* 0x000000000bdf7211 */ /* 0x000fc600010f16ff */
[----:B------:R-:W4:Y:S04]  /*126a0*/  LDL.LU R17, [R1+0x190] ;  /* 0x0001900001117983 */ /* 0x000f280000300800 */
[----:B------:R-:W-:Y:S04]  /*126b0*/  STL.64 [R1+0x3678], R214 ;  /* 0x003678d601007387 */ /* 0x000fe80000100a00 */
[----:B------:R-:W4:Y:S04]  /*126c0*/  LDL.LU R25, [R1+0x194] ;  /* 0x0001940001197983 */ /* 0x000f280000300800 */
[----:B------:R-:W-:Y:S04]  /*126d0*/  STL.64 [R1+0x3590], R216 ;  /* 0x003590d801007387 */ /* 0x000fe80000100a00 */
[----:B------:R-:W4:Y:S04]  /*126e0*/  LDL.LU R23, [R1+0x198] ;  /* 0x0001980001177983 */ /* 0x000f280000300800 */
[----:B------:R-:W4:Y:S01]  /*126f0*/  LDL.LU R6, [R1+0x19c] ;  /* 0x00019c0001067983 */ /* 0x000f220000300800 */
[----:B------:R-:W-:-:S04]  /*12700*/  LEA R220, P1, R232, R3, 0x2 ;  /* 0x00000003e8dc7211 */ /* 0x000fc800078210ff */
[----:B------:R-:W-:-:S05]  /*12710*/  LEA.HI.X.SX32 R221, R232, R0, 0x2, P1 ;  /* 0x00000000e8dd7211 */ /* 0x000fca00008f16ff */
[----:B------:R-:W-:Y:S04]  /*12720*/  STL.64 [R1+0x3768], R220 ;  /* 0x003768dc01007387 */ /* 0x000fe80000100a00 */
[----:B------:R-:W4:Y:S04]  /*12730*/  LDL.LU R7, [R1+0x1a0] ;  /* 0x0001a00001077983 */ /* 0x000f280000300800 */
[----:B------:R-:W-:Y:S04]  /*12740*/  STL.64 [R1+0x3680], R222 ;  /* 0x003680de01007387 */ /* 0x000fe80000100a00 */
[----:B------:R-:W4:Y:S01]  /*12750*/  LDL.LU R29, [R1+0x1a4] ;  /* 0x0001a400011d7983 */ /* 0x000f220000300800 */
[----:B------:R-:W-:-:S02]  /*12760*/  LEA R218, P6, R230, R3, 0x2 ;  /* 0x00000003e6da7211 */ /* 0x000fc400078c10ff */
[-C--:B------:R-:W-:Y:S01]  /*12770*/  LEA R224, P3, R10, R3.reuse, 0x2 ;  /* 0x000000030ae07211 */ /* 0x080fe200078610ff */
[----:B------:R-:W4:Y:S01]  /*12780*/  LDL.LU R24, [R1+0x1a8] ;  /* 0x0001a80001187983 */ /* 0x000f220000300800 */
[-C--:B------:R-:W-:Y:S02]  /*12790*/  LEA R228, P5, R12, R3.reuse, 0x2 ;  /* 0x000000030ce47211 */ /* 0x080fe400078a10ff */
[-C--:B------:R-:W-:Y:S02]  /*127a0*/  LEA.HI.X.SX32 R219, R230, R0.reuse, 0x2, P6 ;  /* 0x00000000e6db7211 */ /* 0x080fe400030f16ff */
[-C--:B------:R-:W-:Y:S02]  /*127b0*/  LEA.HI.X.SX32 R225, R10, R0.reuse, 0x2, P3 ;  /* 0x000000000ae17211 */ /* 0x080fe400018f16ff */
[C---:B------:R-:W-:Y:S02]  /*127c0*/  LEA R226, P4, R13.reuse, R3, 0x2 ;  /* 0x000000030de27211 */ /* 0x040fe400078810ff */
[-C--:B------:R-:W-:Y:S01]  /*127d0*/  LEA.HI.X.SX32 R229, R12, R0.reuse, 0x2, P5 ;  /* 0x000000000ce57211 */ /* 0x080fe200028f16ff */
[----:B------:R-:W-:Y:S01]  /*127e0*/  STL.64 [R1+0x3598], R224 ;  /* 0x003598e001007387 */ /* 0x000fe20000100a00 */
[----:B------:R-:W-:-:S03]  /*127f0*/  LEA.HI.X.SX32 R227, R13, R0, 0x2, P4 ;  /* 0x000000000de37211 */ /* 0x000fc600020f16ff */
[----:B------:R-:W4:Y:S04]  /*12800*/  LDL.LU R22, [R1+0x1ac] ;  /* 0x0001ac0001167983 */ /* 0x000f280000300800 */
[----:B------:R-:W4:Y:S04]  /*12810*/  LDL.LU R20, [R1+0x1b0] ;  /* 0x0001b00001147983 */ /* 0x000f280000300800 */
[----:B------:R-:W-:Y:S01]  /*12820*/  STL.64 [R1+0x3770], R228 ;  /* 0x003770e401007387 */ /* 0x000fe20000100a00 */
[-C--:B--2---:R-:W-:Y:S02]  /*12830*/  LEA R230, P6, R21, R3.reuse, 0x2 ;  /* 0x0000000315e67211 */ /* 0x084fe400078c10ff */
[----:B---3--:R-:W-:-:S02]  /*12840*/  LEA R232, P1, R18, R3, 0x2 ;  /* 0x0000000312e87211 */ /* 0x008fc400078210ff */
[-C--:B------:R-:W-:Y:S02]  /*12850*/  LEA.HI.X.SX32 R231, R21, R0.reuse, 0x2, P6 ;  /* 0x0000000015e77211 */ /* 0x080fe400030f16ff */
[----:B------:R-:W-:Y:S01]  /*12860*/  LEA.HI.X.SX32 R233, R18, R0, 0x2, P1 ;  /* 0x0000000012e97211 */ /* 0x000fe200008f16ff */
[----:B------:R-:W2:Y:S01]  /*12870*/  LDL.LU R21, [R1+0x1b4] ;  /* 0x0001b40001157983 */ /* 0x000ea20000300800 */
[----:B----4-:R-:W-:-:S03]  /*12880*/  LEA R234, P2, R19, R3, 0x2 ;  /* 0x0000000313ea7211 */ /* 0x010fc600078410ff */
[----:B------:R-:W-:Y:S01]  /*12890*/  STL.64 [R1+0x3688], R230 ;  /* 0x003688e601007387 */ /* 0x000fe20000100a00 */
[----:B------:R-:W-:-:S03]  /*128a0*/  LEA R10, P3, R8, R3, 0x2 ;  /* 0x00000003080a7211 */ /* 0x000fc600078610ff */
[----:B------:R-:W3:Y:S01]  /*128b0*/  LDL.LU R18, [R1+0x1b8] ;  /* 0x0001b80001127983 */ /* 0x000ee20000300800 */
[-C--:B------:R-:W-:Y:S02]  /*128c0*/  LEA.HI.X.SX32 R235, R19, R0.reuse, 0x2, P2 ;  /* 0x0000000013eb7211 */ /* 0x080fe400010f16ff */
[----:B------:R-:W-:Y:S02]  /*128d0*/  LEA.HI.X.SX32 R11, R8, R0, 0x2, P3 ;  /* 0x00000000080b7211 */ /* 0x000fe400018f16ff */
[-C--:B------:R-:W-:Y:S01]  /*128e0*/  LEA R30, P4, R9, R3.reuse, 0x2 ;  /* 0x00000003091e7211 */ /* 0x080fe200078810ff */
[----:B------:R-:W-:Y:S01]  /*128f0*/  STL.64 [R1+0x35a0], R232 ;  /* 0x0035a0e801007387 */ /* 0x000fe20000100a00 */
[----:B------:R-:W-:-:S03]  /*12900*/  LEA R12, P5, R16, R3, 0x2 ;  /* 0x00000003100c7211 */ /* 0x000fc600078a10ff */
[----:B------:R-:W4:Y:S01]  /*12910*/  LDL.LU R19, [R1+0x1bc] ;  /* 0x0001bc0001137983 */ /* 0x000f220000300800 */
[-C--:B------:R-:W-:Y:S02]  /*12920*/  LEA.HI.X.SX32 R31, R9, R0.reuse, 0x2, P4 ;  /* 0x00000000091f7211 */ /* 0x080fe400020f16ff */
[----:B------:R-:W-:Y:S01]  /*12930*/  LEA.HI.X.SX32 R13, R16, R0, 0x2, P5 ;  /* 0x00000000100d7211 */ /* 0x000fe200028f16ff */
[----:B------:R-:W4:Y:S01]  /*12940*/  LDL.LU R8, [R1+0x1c0] ;  /* 0x0001c00001087983 */ /* 0x000f220000300800 */
[----:B------:R-:W-:-:S03]  /*12950*/  LEA R34, P6, R17, R3, 0x2 ;  /* 0x0000000311227211 */ /* 0x000fc600078c10ff */
[----:B------:R1:W-:Y:S01]  /*12960*/  STL.64 [R1+0x868], R10 ;  /* 0x0008680a01007387 */ /* 0x0003e20000100a00 */
[----:B------:R-:W-:-:S03]  /*12970*/  LEA.HI.X.SX32 R35, R17, R0, 0x2, P6 ;  /* 0x0000000011237211 */ /* 0x000fc600030f16ff */
[----:B------:R-:W4:Y:S01]  /*12980*/  LDL.LU R9, [R1+0x1c4] ;  /* 0x0001c40001097983 */ /* 0x000f220000300800 */
[----:B------:R-:W-:-:S03]  /*12990*/  LEA R26, P1, R25, R3, 0x2 ;  /* 0x00000003191a7211 */ /* 0x000fc600078210ff */
[----:B------:R-:W-:Y:S01]  /*129a0*/  STL.64 [R1+0x870], R30 ;  /* 0x0008701e01007387 */ /* 0x000fe20000100a00 */
[----:B------:R-:W-:-:S03]  /*129b0*/  LEA.HI.X.SX32 R27, R25, R0, 0x2, P1 ;  /* 0x00000000191b7211 */ /* 0x000fc600008f16ff */
[----:B------:R-:W4:Y:S01]  /*129c0*/  LDL.LU R16, [R1+0x1c8] ;  /* 0x0001c80001107983 */ /* 0x000f220000300800 */
[----:B------:R-:W-:-:S03]  /*129d0*/  LEA R32, P2, R23, R3, 0x2 ;  /* 0x0000000317207211 */ /* 0x000fc600078410ff */
[----:B------:R-:W-:Y:S01]  /*129e0*/  STL.64 [R1+0x35a8], R12 ;  /* 0x0035a80c01007387 */ /* 0x000fe20000100a00 */
[----:B-1----:R-:W-:-:S03]  /*129f0*/  LEA R10, P3, R6, R3, 0x2 ;  /* 0x00000003060a7211 */ /* 0x002fc600078610ff */
[----:B------:R-:W4:Y:S01]  /*12a00*/  LDL.LU R17, [R1+0x1cc] ;  /* 0x0001cc0001117983 */ /* 0x000f220000300800 */
[-C--:B------:R-:W-:Y:S02]  /*12a10*/  LEA.HI.X.SX32 R33, R23, R0.reuse, 0x2, P2 ;  /* 0x0000000017217211 */ /* 0x080fe400010f16ff */
[----:B------:R-:W-:Y:S02]  /*12a20*/  LEA.HI.X.SX32 R11, R6, R0, 0x2, P3 ;  /* 0x00000000060b7211 */ /* 0x000fe400018f16ff */
[----:B------:R-:W-:-:S05]  /*12a30*/  LEA R4, P5, R29, R3, 0x2 ;  /* 0x000000031d047211 */ /* 0x000fca00078a10ff */
[----:B------:R-:W-:Y:S04]  /*12a40*/  STL [R1+0x8b8], R4 ;  /* 0x0008b80401007387 */ /* 0x000fe80000100800 */
[----:B------:R-:W-:Y:S04]  /*12a50*/  STL.64 [R1+0x888], R34 ;  /* 0x0008882201007387 */ /* 0x000fe80000100a00 */
[----:B------:R-:W-:Y:S04]  /*12a60*/  STL.64 [R1+0x890], R26 ;  /* 0x0008901a01007387 */ /* 0x000fe80000100a00 */
[----:B------:R-:W4:Y:S04]  /*12a70*/  LDL.LU R25, [R1+0x1d0] ;  /* 0x0001d00001197983 */ /* 0x000f280000300800 */
[----:B------:R-:W-:Y:S04]  /*12a80*/  STL.64 [R1+0x898], R32 ;  /* 0x0008982001007387 */ /* 0x000fe80000100a00 */
[----:B------:R-:W4:Y:S04]  /*12a90*/  LDL.LU R6, [R1+0x1d4] ;  /* 0x0001d40001067983 */ /* 0x000f280000300800 */
[----:B------:R1:W-:Y:S04]  /*12aa0*/  STL.64 [R1+0x3690], R10 ;  /* 0x0036900a01007387 */ /* 0x0003e80000100a00 */
[----:B-1----:R-:W4:Y:S01]  /*12ab0*/  LDL.64 R10, [R1+0x8b8] ;  /* 0x0008b800010a7983 */ /* 0x002f220000100a00 */
[----:B------:R-:W-:-:S04]  /*12ac0*/  LEA R30, P4, R7, R3, 0x2 ;  /* 0x00000003071e7211 */ /* 0x000fc800078810ff */
[-C--:B------:R-:W-:Y:S02]  /*12ad0*/  LEA.HI.X.SX32 R31, R7, R0.reuse, 0x2, P4 ;  /* 0x00000000071f7211 */ /* 0x080fe400020f16ff */
[----:B------:R-:W4:Y:S01]  /*12ae0*/  LDL.LU R7, [R1+0x1d8] ;  /* 0x0001d80001077983 */ /* 0x000f220000300800 */
[-C--:B------:R-:W-:Y:S02]  /*12af0*/  LEA R12, P6, R24, R3.reuse, 0x2 ;  /* 0x00000003180c7211 */ /* 0x080fe400078c10ff */
[----:B------:R-:W-:Y:S01]  /*12b00*/  LEA R26, P1, R22, R3, 0x2 ;  /* 0x00000003161a7211 */ /* 0x000fe200078210ff */
[----:B------:R-:W-:Y:S01]  /*12b10*/  STL.64 [R1+0x8b0], R30 ;  /* 0x0008b01e01007387 */ /* 0x000fe20000100a00 */
[----:B------:R-:W-:-:S03]  /*12b20*/  LEA.HI.X.SX32 R13, R24, R0, 0x2, P6 ;  /* 0x00000000180d7211 */ /* 0x000fc600030f16ff */
[----:B------:R-:W4:Y:S01]  /*12b30*/  LDL.LU R23, [R1+0x1dc] ;  /* 0x0001dc0001177983 */ /* 0x000f220000300800 */
[-C--:B------:R-:W-:Y:S02]  /*12b40*/  LEA.HI.X.SX32 R27, R22, R0.reuse, 0x2, P1 ;  /* 0x00000000161b7211 */ /* 0x080fe400008f16ff */
[CC--:B------:R-:W-:Y:S01]  /*12b50*/  LEA R228, P2, R20.reuse, R3.reuse, 0x2 ;  /* 0x0000000314e47211 */ /* 0x0c0fe200078410ff */
[----:B------:R-:W4:Y:S01]  /*12b60*/  LDL.LU R24, [R1+0x1e0] ;  /* 0x0001e00001187983 */ /* 0x000f220000300800 */
[CC--:B--2---:R-:W-:Y:S02]  /*12b70*/  LEA R230, P3, R21.reuse, R3.reuse, 0x2 ;  /* 0x0000000315e67211 */ /* 0x0c4fe400078610ff */
[-C--:B------:R-:W-:Y:S02]  /*12b80*/  LEA.HI.X.SX32 R229, R20, R0.reuse, 0x2, P2 ;  /* 0x0000000014e57211 */ /* 0x080fe400010f16ff */
[----:B------:R-:W-:Y:S02]  /*12b90*/  LEA.HI.X.SX32 R231, R21, R0, 0x2, P3 ;  /* 0x0000000015e77211 */ /* 0x000fe400018f16ff */
[----:B---3--:R-:W-:-:S04]  /*12ba0*/  LEA R232, P4, R18, R3, 0x2 ;  /* 0x0000000312e87211 */ /* 0x008fc800078810ff */
[----:B------:R-:W-:Y:S02]  /*12bb0*/  LEA.HI.X.SX32 R233, R18, R0, 0x2, P4 ;  /* 0x0000000012e97211 */ /* 0x000fe400020f16ff */
[----:B----4-:R-:W-:-:S04]  /*12bc0*/  LEA R220, P6, R8, R3, 0x2 ;  /* 0x0000000308dc7211 */ /* 0x010fc800078c10ff */
[----:B------:R-:W-:Y:S02]  /*12bd0*/  LEA.HI.X.SX32 R221, R8, R0, 0x2, P6 ;  /* 0x0000000008dd7211 */ /* 0x000fe400030f16ff */
[----:B------:R-:W-:-:S04]  /*12be0*/  LEA R222, P1, R9, R3, 0x2 ;  /* 0x0000000309de7211 */ /* 0x000fc800078210ff */
[----:B------:R-:W-:Y:S02]  /*12bf0*/  LEA.HI.X.SX32 R223, R9, R0, 0x2, P1 ;  /* 0x0000000009df7211 */ /* 0x000fe400008f16ff */
[----:B------:R-:W-:-:S04]  /*12c00*/  LEA R224, P2, R16, R3, 0x2 ;  /* 0x0000000310e07211 */ /* 0x000fc800078410ff */
[-C--:B------:R-:W-:Y:S02]  /*12c10*/  LEA.HI.X.SX32 R225, R16, R0.reuse, 0x2, P2 ;  /* 0x0000000010e17211 */ /* 0x080fe400010f16ff */
[----:B------:R-:W-:-:S05]  /*12c20*/  LEA.HI.X.SX32 R11, R29, R0, 0x2, P5 ;  /* 0x000000001d0b7211 */ /* 0x000fca00028f16ff */
[----:B------:R-:W-:Y:S04]  /*12c30*/  STL [R1+0x8bc], R11 ;  /* 0x0008bc0b01007387 */ /* 0x000fe80000100800 */
[----:B------:R-:W2:Y:S01]  /*12c40*/  LDL.LU R22, [R1+0x1e4] ;  /* 0x0001e40001167983 */ /* 0x000ea20000300800 */
[----:B------:R-:W-:-:S03]  /*12c50*/  IMAD.MOV.U32 R10, RZ, RZ, R4 ;  /* 0x000000ffff0a7224 */ /* 0x000fc600078e0004 */
[----:B------:R-:W-:Y:S01]  /*12c60*/  STL.64 [R1+0x8c8], R12 ;  /* 0x0008c80c01007387 */ /* 0x000fe20000100a00 */
[----:B------:R-:W-:-:S03]  /*12c70*/  LEA R4, P5, R19, R3, 0x2 ;  /* 0x0000000313047211 */ /* 0x000fc600078a10ff */
[----:B------:R1:W-:Y:S04]  /*12c80*/  STL.64 [R1+0x8d0], R26 ;  /* 0x0008d01a01007387 */ /* 0x0003e80000100a00 */
[----:B------:R-:W3:Y:S04]  /*12c90*/  LDL.LU R20, [R1+0x1e8] ;  /* 0x0001e80001147983 */ /* 0x000ee80000300800 */
[----:B------:R-:W4:Y:S01]  /*12ca0*/  LDL.LU R21, [R1+0x1ec] ;  /* 0x0001ec0001157983 */ /* 0x000f220000300800 */
[----:B------:R-:W-:-:S03]  /*12cb0*/  LEA.HI.X.SX32 R5, R19, R0, 0x2, P5 ;  /* 0x0000000013057211 */ /* 0x000fc600028f16ff */
[----:B------:R-:W-:Y:S04]  /*12cc0*/  STL.64 [R1+0x8d8], R228 ;  /* 0x0008d8e401007387 */ /* 0x000fe80000100a00 */
[----:B------:R-:W4:Y:S04]  /*12cd0*/  LDL.LU R18, [R1+0x1f0] ;  /* 0x0001f00001127983 */ /* 0x000f280000300800 */
[----:B------:R-:W-:Y:S04]  /*12ce0*/  STL.64 [R1+0x8e8], R230 ;  /* 0x0008e8e601007387 */ /* 0x000fe80000100a00 */
[----:B------:R-:W4:Y:S04]  /*12cf0*/  LDL.LU R19, [R1+0x1f4] ;  /* 0x0001f40001137983 */ /* 0x000f280000300800 */
[----:B------:R-:W-:Y:S01]  /*12d00*/  STL.64 [R1+0x8f0], R232 ;  /* 0x0008f0e801007387 */ /* 0x000fe20000100a00 */
[----:B-1----:R-:W-:-:S03]  /*12d10*/  LEA R26, P3, R17, R3, 0x2 ;  /* 0x00000003111a7211 */ /* 0x002fc600078610ff */
[----:B------:R1:W-:Y:S04]  /*12d20*/  STL.64 [R1+0x8f8], R4 ;  /* 0x0008f80401007387 */ /* 0x0003e80000100a00 */
[----:B------:R-:W4:Y:S04]  /*12d30*/  LDL.LU R8, [R1+0x1f8] ;  /* 0x0001f80001087983 */ /* 0x000f280000300800 */
[----:B------:R-:W4:Y:S01]  /*12d40*/  LDL.LU R9, [R1+0x1fc] ;  /* 0x0001fc0001097983 */ /* 0x000f220000300800 */
[----:B------:R-:W-:-:S03]  /*12d50*/  LEA.HI.X.SX32 R27, R17, R0, 0x2, P3 ;  /* 0x00000000111b7211 */ /* 0x000fc600018f16ff */
[----:B------:R-:W-:Y:S01]  /*12d60*/  STL.64 [R1+0x900], R220 ;  /* 0x000900dc01007387 */ /* 0x000fe20000100a00 */
[----:B------:R-:W-:-:S03]  /*12d70*/  LEA R212, P4, R25, R3, 0x2 ;  /* 0x0000000319d47211 */ /* 0x000fc600078810ff */
[----:B------:R-:W4:Y:S01]  /*12d80*/  LDL.LU R16, [R1+0x200] ;  /* 0x0002000001107983 */ /* 0x000f220000300800 */
[----:B------:R-:W-:-:S03]  /*12d90*/  LEA R214, P5, R6, R3, 0x2 ;  /* 0x0000000306d67211 */ /* 0x000fc600078a10ff */
[----:B------:R-:W-:Y:S04]  /*12da0*/  STL.64 [R1+0x910], R222 ;  /* 0x000910de01007387 */ /* 0x000fe80000100a00 */
[----:B------:R-:W4:Y:S01]  /*12db0*/  LDL.LU R17, [R1+0x204] ;  /* 0x0002040001117983 */ /* 0x000f220000300800 */
[----:B------:R-:W-:-:S03]  /*12dc0*/  LEA.HI.X.SX32 R213, R25, R0, 0x2, P4 ;  /* 0x0000000019d57211 */ /* 0x000fc600020f16ff */
[----:B------:R-:W-:Y:S01]  /*12dd0*/  STL.64 [R1+0x918], R224 ;  /* 0x000918e001007387 */ /* 0x000fe20000100a00 */
[----:B------:R-:W-:-:S03]  /*12de0*/  LEA.HI.X.SX32 R215, R6, R0, 0x2, P5 ;  /* 0x0000000006d77211 */ /* 0x000fc600028f16ff */
[----:B------:R4:W-:Y:S01]  /*12df0*/  STL.64 [R1+0x920], R26 ;  /* 0x0009201a01007387 */ /* 0x0009e20000100a00 */
[----:B------:R-:W-:-:S03]  /*12e00*/  LEA R216, P6, R7, R3, 0x2 ;  /* 0x0000000307d87211 */ /* 0x000fc600078c10ff */
[----:B------:R-:W4:Y:S04]  /*12e10*/  LDL.LU R25, [R1+0x208] ;  /* 0x0002080001197983 */ /* 0x000f280000300800 */
[----:B------:R-:W4:Y:S01]  /*12e20*/  LDL.LU R6, [R1+0x20c] ;  /* 0x00020c0001067983 */ /* 0x000f220000300800 */
[----:B------:R-:W-:-:S03]  /*12e30*/  LEA.HI.X.SX32 R217, R7, R0, 0x2, P6 ;  /* 0x0000000007d97211 */ /* 0x000fc600030f16ff */
[----:B------:R-:W-:Y:S04]  /*12e40*/  STL.64 [R1+0x928], R212 ;  /* 0x000928d401007387 */ /* 0x000fe80000100a00 */
[----:B------:R-:W4:Y:S01]  /*12e50*/  LDL.LU R7, [R1+0x210] ;  /* 0x0002100001077983 */ /* 0x000f220000300800 */
[CC--:B-1----:R-:W-:Y:S02]  /*12e60*/  LEA R4, P1, R23.reuse, R3.reuse, 0x2 ;  /* 0x0000000317047211 */ /* 0x0c2fe400078210ff */
[C---:B------:R-:W-:Y:S02]  /*12e70*/  LEA R204, P2, R24.reuse, R3, 0x2 ;  /* 0x0000000318cc7211 */ /* 0x040fe400078410ff */
[-C--:B------:R-:W-:Y:S01]  /*12e80*/  LEA.HI.X.SX32 R5, R23, R0.reuse, 0x2, P1 ;  /* 0x0000000017057211 */ /* 0x080fe200008f16ff */
[----:B------:R-:W-:Y:S01]  /*12e90*/  STL.64 [R1+0x930], R214 ;  /* 0x000930d601007387 */ /* 0x000fe20000100a00 */
[----:B------:R-:W-:-:S03]  /*12ea0*/  LEA.HI.X.SX32 R205, R24, R0, 0x2, P2 ;  /* 0x0000000018cd7211 */ /* 0x000fc600010f16ff */
[----:B------:R-:W4:Y:S04]  /*12eb0*/  LDL.LU R23, [R1+0x214] ;  /* 0x0002140001177983 */ /* 0x000f280000300800 */
[----:B------:R-:W-:Y:S04]  /*12ec0*/  STL.64 [R1+0x938], R216 ;  /* 0x000938d801007387 */ /* 0x000fe80000100a00 */
[----:B------:R1:W-:Y:S04]  /*12ed0*/  STL.64 [R1+0x940], R4 ;  /* 0x0009400401007387 */ /* 0x0003e80000100a00 */
[----:B------:R-:W4:Y:S01]  /*12ee0*/  LDL.LU R24, [R1+0x218] ;  /* 0x0002180001187983 */ /* 0x000f220000300800 */
[----:B--2---:R-:W-:-:S04]  /*12ef0*/  LEA R206, P3, R22, R3, 0x2 ;  /* 0x0000000316ce7211 */ /* 0x004fc800078610ff */
[----:B------:R-:W-:Y:S02]  /*12f00*/  LEA.HI.X.SX32 R207, R22, R0, 0x2, P3 ;  /* 0x0000000016cf7211 */ /* 0x000fe400018f16ff */
[----:B------:R-:W2:Y:S01]  /*12f10*/  LDL.LU R22, [R1+0x21c] ;  /* 0x00021c0001167983 */ /* 0x000ea20000300800 */
[----:B---3--:R-:W-:-:S03]  /*12f20*/  LEA R208, P4, R20, R3, 0x2 ;  /* 0x0000000314d07211 */ /* 0x008fc600078810ff */
[----:B------:R-:W-:Y:S01]  /*12f30*/  STL.64 [R1+0x948], R204 ;  /* 0x000948cc01007387 */ /* 0x000fe20000100a00 */
[CC--:B----4-:R-:W-:Y:S02]  /*12f40*/  LEA R26, P5, R21.reuse, R3.reuse, 0x2 ;  /* 0x00000003151a7211 */ /* 0x0d0fe400078a10ff */
[-C--:B------:R-:W-:Y:S02]  /*12f50*/  LEA.HI.X.SX32 R209, R20, R0.reuse, 0x2, P4 ;  /* 0x0000000014d17211 */ /* 0x080fe400020f16ff */
[----:B------:R-:W3:Y:S01]  /*12f60*/  LDL.LU R20, [R1+0x220] ;  /* 0x0002200001147983 */ /* 0x000ee20000300800 */
[----:B------:R-:W-:Y:S02]  /*12f70*/  LEA.HI.X.SX32 R27, R21, R0, 0x2, P5 ;  /* 0x00000000151b7211 */ /* 0x000fe400028f16ff */
[-C--:B------:R-:W-:Y:S01]  /*12f80*/  LEA R196, P6, R18, R3.reuse, 0x2 ;  /* 0x0000000312c47211 */ /* 0x080fe200078c10ff */
[----:B------:R-:W-:Y:S04]  /*12f90*/  STL.64 [R1+0x950], R206 ;  /* 0x000950ce01007387 */ /* 0x000fe80000100a00 */
[----:B------:R-:W4:Y:S01]  /*12fa0*/  LDL.LU R21, [R1+0x224] ;  /* 0x0002240001157983 */ /* 0x000f220000300800 */
[----:B------:R-:W-:-:S03]  /*12fb0*/  LEA R198, P1, R19, R3, 0x2 ;  /* 0x0000000313c67211 */ /* 0x000fc600078210ff */
[----:B------:R-:W-:Y:S01]  /*12fc0*/  STL.64 [R1+0x958], R208 ;  /* 0x000958d001007387 */ /* 0x000fe20000100a00 */
[-C--:B------:R-:W-:Y:S02]  /*12fd0*/  LEA.HI.X.SX32 R197, R18, R0.reuse, 0x2, P6 ;  /* 0x0000000012c57211 */ /* 0x080fe400030f16ff */
[----:B------:R-:W-:Y:S01]  /*12fe0*/  LEA.HI.X.SX32 R199, R19, R0, 0x2, P1 ;  /* 0x0000000013c77211 */ /* 0x000fe200008f16ff */
[----:B------:R1:W-:Y:S04]  /*12ff0*/  STL.64 [R1+0x960], R26 ;  /* 0x0009601a01007387 */ /* 0x0003e80000100a00 */
[----:B------:R-:W4:Y:S01]  /*13000*/  LDL.LU R18, [R1+0x228] ;  /* 0x0002280001127983 */ /* 0x000f220000300800 */
[----:B------:R-:W-:-:S03]  /*13010*/  LEA R200, P2, R8, R3, 0x2 ;  /* 0x0000000308c87211 */ /* 0x000fc600078410ff */
[----:B------:R-:W4:Y:S01]  /*13020*/  LDL.LU R19, [R1+0x22c] ;  /* 0x00022c0001137983 */ /* 0x000f220000300800 */
[----:B-1----:R-:W-:-:S03]  /*13030*/  LEA R4, P3, R9, R3, 0x2 ;  /* 0x0000000309047211 */ /* 0x002fc600078610ff */
[----:B------:R-:W-:Y:S01]  /*13040*/  STL.64 [R1+0x968], R196 ;  /* 0x000968c401007387 */ /* 0x000fe20000100a00 */
[-C--:B------:R-:W-:Y:S02]  /*13050*/  LEA.HI.X.SX32 R201, R8, R0.reuse, 0x2, P2 ;  /* 0x0000000008c97211 */ /* 0x080fe400010f16ff */
[----:B------:R-:W-:Y:S01]  /*13060*/  LEA.HI.X.SX32 R5, R9, R0, 0x2, P3 ;  /* 0x0000000009057211 */ /* 0x000fe200018f16ff */
[----:B------:R-:W4:Y:S01]  /*13070*/  LDL.LU R8, [R1+0x230] ;  /* 0x0002300001087983 */ /* 0x000f220000300800 */
[----:B------:R-:W-:-:S03]  /*13080*/  LEA R188, P4, R16, R3, 0x2 ;  /* 0x0000000310bc7211 */ /* 0x000fc600078810ff */
        /* <DEDUP_REMOVED lines=16> */
[----:B------:R-:W-:Y:S04]  /*13190*/  STL.64 [R1+0x990], R190 ;  /* 0x000990be01007387 */ /* 0x000fe80000100a00 */
[----:B------:R-:W4:Y:S01]  /*131a0*/  LDL.LU R6, [R1+0x244] ;  /* 0x0002440001067983 */ /* 0x000f220000300800 */
[----:B------:R-:W-:-:S03]  /*131b0*/  LEA.HI.X.SX32 R181, R7, R0, 0x2, P2 ;  /* 0x0000000007b57211 */ /* 0x000fc600010f16ff */
[----:B------:R-:W-:Y:S04]  /*131c0*/  STL.64 [R1+0x998], R192 ;  /* 0x000998c001007387 */ /* 0x000fe80000100a00 */
[----:B------:R1:W-:Y:S04]  /*131d0*/  STL.64 [R1+0x9a0], R26 ;  /* 0x0009a01a01007387 */ /* 0x0003e80000100a00 */
[----:B------:R-:W4:Y:S01]  /*131e0*/  LDL.LU R7, [R1+0x248] ;  /* 0x0002480001077983 */ /* 0x000f220000300800 */
[-C--:B------:R-:W-:Y:S02]  /*131f0*/  LEA R182, P3, R23, R3.reuse, 0x2 ;  /* 0x0000000317b67211 */ /* 0x080fe400078610ff */
[----:B------:R-:W-:-:S02]  /*13200*/  LEA R184, P4, R24, R3, 0x2 ;  /* 0x0000000318b87211 */ /* 0x000fc400078810ff */
[-C--:B------:R-:W-:Y:S02]  /*13210*/  LEA.HI.X.SX32 R183, R23, R0.reuse, 0x2, P3 ;  /* 0x0000000017b77211 */ /* 0x080fe400018f16ff */
[----:B------:R-:W4:Y:S01]  /*13220*/  LDL.LU R23, [R1+0x24c] ;  /* 0x00024c0001177983 */ /* 0x000f220000300800 */
[----:B------:R-:W-:-:S03]  /*13230*/  LEA.HI.X.SX32 R185, R24, R0, 0x2, P4 ;  /* 0x0000000018b97211 */ /* 0x000fc600020f16ff */
[----:B------:R-:W-:Y:S04]  /*13240*/  STL.64 [R1+0x9a8], R180 ;  /* 0x0009a8b401007387 */ /* 0x000fe80000100a00 */
[----:B------:R-:W4:Y:S04]  /*13250*/  LDL.LU R24, [R1+0x250] ;  /* 0x0002500001187983 */ /* 0x000f280000300800 */
[----:B------:R-:W-:Y:S01]  /*13260*/  STL.64 [R1+0x9b0], R182 ;  /* 0x0009b0b601007387 */ /* 0x000fe20000100a00 */
[----:B--2---:R-:W-:-:S04]  /*13270*/  LEA R4, P5, R22, R3, 0x2 ;  /* 0x0000000316047211 */ /* 0x004fc800078a10ff */
[----:B------:R-:W-:Y:S02]  /*13280*/  LEA.HI.X.SX32 R5, R22, R0, 0x2, P5 ;  /* 0x0000000016057211 */ /* 0x000fe400028f16ff */
[----:B------:R-:W2:Y:S04]  /*13290*/  LDL.LU R22, [R1+0x254] ;  /* 0x0002540001167983 */ /* 0x000ea80000300800 */
[----:B------:R-:W-:Y:S01]  /*132a0*/  STL.64 [R1+0x9b8], R184 ;  /* 0x0009b8b801007387 */ /* 0x000fe20000100a00 */
[----:B---3--:R-:W-:-:S03]  /*132b0*/  LEA R172, P6, R20, R3, 0x2 ;  /* 0x0000000314ac7211 */ /* 0x008fc600078c10ff */
[----:B------:R3:W-:Y:S01]  /*132c0*/  STL.64 [R1+0x9c0], R4 ;  /* 0x0009c00401007387 */ /* 0x0007e20000100a00 */
[----:B------:R-:W-:-:S03]  /*132d0*/  LEA.HI.X.SX32 R173, R20, R0, 0x2, P6 ;  /* 0x0000000014ad7211 */ /* 0x000fc600030f16ff */
[----:B------:R-:W2:Y:S01]  /*132e0*/  LDL.LU R20, [R1+0x258] ;  /* 0x0002580001147983 */ /* 0x000ea20000300800 */
[----:B----4-:R-:W-:-:S04]  /*132f0*/  LEA R174, P1, R21, R3, 0x2 ;  /* 0x0000000315ae7211 */ /* 0x010fc800078210ff */
[----:B------:R-:W-:Y:S02]  /*13300*/  LEA.HI.X.SX32 R175, R21, R0, 0x2, P1 ;  /* 0x0000000015af7211 */ /* 0x000fe400008f16ff */
[----:B------:R-:W4:Y:S01]  /*13310*/  LDL.LU R21, [R1+0x25c] ;  /* 0x00025c0001157983 */ /* 0x000f220000300800 */
[----:B------:R-:W-:-:S03]  /*13320*/  LEA R176, P2, R18, R3, 0x2 ;  /* 0x0000000312b07211 */ /* 0x000fc600078410ff */
[----:B------:R-:W-:Y:S01]  /*13330*/  STL.64 [R1+0x9c8], R172 ;  /* 0x0009c8ac01007387 */ /* 0x000fe20000100a00 */
[CC--:B-1----:R-:W-:Y:S02]  /*13340*/  LEA R26, P3, R19.reuse, R3.reuse, 0x2 ;  /* 0x00000003131a7211 */ /* 0x0c2fe400078610ff */
[-C--:B------:R-:W-:Y:S02]  /*13350*/  LEA.HI.X.SX32 R177, R18, R0.reuse, 0x2, P2 ;  /* 0x0000000012b17211 */ /* 0x080fe400010f16ff */
[----:B------:R-:W4:Y:S01]  /*13360*/  LDL.LU R18, [R1+0x260] ;  /* 0x0002600001127983 */ /* 0x000f220000300800 */
[-C--:B------:R-:W-:Y:S02]  /*13370*/  LEA.HI.X.SX32 R27, R19, R0.reuse, 0x2, P3 ;  /* 0x00000000131b7211 */ /* 0x080fe400018f16ff */
[C---:B------:R-:W-:Y:S01]  /*13380*/  LEA R164, P4, R8.reuse, R3, 0x2 ;  /* 0x0000000308a47211 */ /* 0x040fe200078810ff */
[----:B------:R-:W-:Y:S04]  /*13390*/  STL.64 [R1+0x9d0], R174 ;  /* 0x0009d0ae01007387 */ /* 0x000fe80000100a00 */
[----:B------:R-:W4:Y:S01]  /*133a0*/  LDL.LU R19, [R1+0x264] ;  /* 0x0002640001137983 */ /* 0x000f220000300800 */
[----:B------:R-:W-:-:S02]  /*133b0*/  LEA.HI.X.SX32 R165, R8, R0, 0x2, P4 ;  /* 0x0000000008a57211 */ /* 0x000fc400020f16ff */
[C---:B------:R-:W-:Y:S01]  /*133c0*/  LEA R166, P5, R9.reuse, R3, 0x2 ;  /* 0x0000000309a67211 */ /* 0x040fe200078a10ff */
[----:B------:R-:W-:Y:S04]  /*133d0*/  STL.64 [R1+0x9d8], R176 ;  /* 0x0009d8b001007387 */ /* 0x000fe80000100a00 */
[----:B------:R1:W-:Y:S01]  /*133e0*/  STL.64 [R1+0x9e0], R26 ;  /* 0x0009e01a01007387 */ /* 0x0003e20000100a00 */
[----:B------:R-:W-:-:S03]  /*133f0*/  LEA.HI.X.SX32 R167, R9, R0, 0x2, P5 ;  /* 0x0000000009a77211 */ /* 0x000fc600028f16ff */
[----:B------:R-:W4:Y:S01]  /*13400*/  LDL.LU R8, [R1+0x268] ;  /* 0x0002680001087983 */ /* 0x000f220000300800 */
[----:B------:R-:W-:-:S03]  /*13410*/  LEA R168, P6, R16, R3, 0x2 ;  /* 0x0000000310a87211 */ /* 0x000fc600078c10ff */
[----:B------:R-:W4:Y:S01]  /*13420*/  LDL.LU R9, [R1+0x26c] ;  /* 0x00026c0001097983 */ /* 0x000f220000300800 */
[----:B---3--:R-:W-:-:S03]  /*13430*/  LEA R4, P1, R17, R3, 0x2 ;  /* 0x0000000311047211 */ /* 0x008fc600078210ff */
[----:B------:R-:W-:Y:S01]  /*13440*/  STL.64 [R1+0x9e8], R164 ;  /* 0x0009e8a401007387 */ /* 0x000fe20000100a00 */
[-C--:B------:R-:W-:Y:S02]  /*13450*/  LEA.HI.X.SX32 R169, R16, R0.reuse, 0x2, P6 ;  /* 0x0000000010a97211 */ /* 0x080fe400030f16ff */
[----:B------:R-:W-:Y:S01]  /*13460*/  LEA.HI.X.SX32 R5, R17, R0, 0x2, P1 ;  /* 0x0000000011057211 */ /* 0x000fe200008f16ff */
[----:B------:R-:W3:Y:S01]  /*13470*/  LDL.LU R16, [R1+0x270] ;  /* 0x0002700001107983 */ /* 0x000ee20000300800 */
[----:B------:R-:W-:-:S03]  /*13480*/  LEA R156, P2, R25, R3, 0x2 ;  /* 0x00000003199c7211 */ /* 0x000fc600078410ff */
[----:B------:R-:W-:Y:S04]  /*13490*/  STL.64 [R1+0x9f0], R166 ;  /* 0x0009f0a601007387 */ /* 0x000fe80000100a00 */
[----:B------:R-:W3:Y:S01]  /*134a0*/  LDL.LU R17, [R1+0x274] ;  /* 0x0002740001117983 */ /* 0x000ee20000300800 */
[-C--:B------:R-:W-:Y:S02]  /*134b0*/  LEA.HI.X.SX32 R157, R25, R0.reuse, 0x2, P2 ;  /* 0x00000000199d7211 */ /* 0x080fe400010f16ff */
[C---:B------:R-:W-:Y:S01]  /*134c0*/  LEA R158, P3, R6.reuse, R3, 0x2 ;  /* 0x00000003069e7211 */ /* 0x040fe200078610ff */
[----:B------:R-:W-:Y:S04]  /*134d0*/  STL.64 [R1+0x9f8], R168 ;  /* 0x0009f8a801007387 */ /* 0x000fe80000100a00 */
[----:B------:R4:W-:Y:S01]  /*134e0*/  STL.64 [R1+0xa00], R4 ;  /* 0x000a000401007387 */ /* 0x0009e20000100a00 */
[----:B------:R-:W-:-:S03]  /*134f0*/  LEA.HI.X.SX32 R159, R6, R0, 0x2, P3 ;  /* 0x00000000069f7211 */ /* 0x000fc600018f16ff */
[----:B------:R-:W3:Y:S01]  /*13500*/  LDL.LU R25, [R1+0x278] ;  /* 0x0002780001197983 */ /* 0x000ee20000300800 */
[----:B------:R-:W-:-:S03]  /*13510*/  LEA R160, P4, R7, R3, 0x2 ;  /* 0x0000000307a07211 */ /* 0x000fc600078810ff */
[----:B------:R-:W3:Y:S01]  /*13520*/  LDL.LU R6, [R1+0x27c] ;  /* 0x00027c0001067983 */ /* 0x000ee20000300800 */
[----:B------:R-:W-:-:S03]  /*13530*/  LEA.HI.X.SX32 R161, R7, R0, 0x2, P4 ;  /* 0x0000000007a17211 */ /* 0x000fc600020f16ff */
[----:B------:R-:W-:Y:S04]  /*13540*/  STL.64 [R1+0xa08], R156 ;  /* 0x000a089c01007387 */ /* 0x000fe80000100a00 */
[----:B------:R-:W3:Y:S01]  /*13550*/  LDL.LU R7, [R1+0x280] ;  /* 0x0002800001077983 */ /* 0x000ee20000300800 */
[----:B-1----:R-:W-:-:S04]  /*13560*/  LEA R26, P5, R23, R3, 0x2 ;  /* 0x00000003171a7211 */ /* 0x002fc800078a10ff */
[----:B------:R-:W-:Y:S01]  /*13570*/  LEA.HI.X.SX32 R27, R23, R0, 0x2, P5 ;  /* 0x00000000171b7211 */ /* 0x000fe200028f16ff */
[----:B------:R-:W-:Y:S01]  /*13580*/  STL.64 [R1+0xa10], R158 ;  /* 0x000a109e01007387 */ /* 0x000fe20000100a00 */
[----:B------:R-:W-:-:S03]  /*13590*/  LEA R148, P6, R24, R3, 0x2 ;  /* 0x0000000318947211 */ /* 0x000fc600078c10ff */
[----:B------:R-:W3:Y:S01]  /*135a0*/  LDL.LU R23, [R1+0x284] ;  /* 0x0002840001177983 */ /* 0x000ee20000300800 */
[----:B------:R-:W-:-:S03]  /*135b0*/  LEA.HI.X.SX32 R149, R24, R0, 0x2, P6 ;  /* 0x0000000018957211 */ /* 0x000fc600030f16ff */
[----:B------:R-:W-:Y:S04]  /*135c0*/  STL.64 [R1+0xa18], R160 ;  /* 0x000a18a001007387 */ /* 0x000fe80000100a00 */
[----:B------:R1:W-:Y:S04]  /*135d0*/  STL.64 [R1+0xa20], R26 ;  /* 0x000a201a01007387 */ /* 0x0003e80000100a00 */
[----:B------:R-:W3:Y:S01]  /*135e0*/  LDL.LU R24, [R1+0x288] ;  /* 0x0002880001187983 */ /* 0x000ee20000300800 */
[----:B--2---:R-:W-:-:S04]  /*135f0*/  LEA R150, P1, R22, R3, 0x2 ;  /* 0x0000000316967211 */ /* 0x004fc800078210ff */
[----:B------:R-:W-:Y:S02]  /*13600*/  LEA.HI.X.SX32 R151, R22, R0, 0x2, P1 ;  /* 0x0000000016977211 */ /* 0x000fe400008f16ff */
[----:B------:R-:W2:Y:S01]  /*13610*/  LDL.LU R22, [R1+0x28c] ;  /* 0x00028c0001167983 */ /* 0x000ea20000300800 */
[----:B------:R-:W-:-:S03]  /*13620*/  LEA R152, P2, R20, R3, 0x2 ;  /* 0x0000000314987211 */ /* 0x000fc600078410ff */
[----:B------:R-:W-:Y:S01]  /*13630*/  STL.64 [R1+0xa28], R148 ;  /* 0x000a289401007387 */ /* 0x000fe20000100a00 */
[----:B------:R-:W-:-:S03]  /*13640*/  LEA.HI.X.SX32 R153, R20, R0, 0x2, P2 ;  /* 0x0000000014997211 */ /* 0x000fc600010f16ff */
[----:B------:R-:W2:Y:S01]  /*13650*/  LDL.LU R20, [R1+0x290] ;  /* 0x0002900001147983 */ /* 0x000ea20000300800 */
[----:B----4-:R-:W-:-:S03]  /*13660*/  LEA R4, P3, R21, R3, 0x2 ;  /* 0x0000000315047211 */ /* 0x010fc600078610ff */
[----:B------:R-:W-:Y:S01]  /*13670*/  STL.64 [R1+0xa30], R150 ;  /* 0x000a309601007387 */ /* 0x000fe20000100a00 */
[----:B------:R-:W-:-:S03]  /*13680*/  LEA.HI.X.SX32 R5, R21, R0, 0x2, P3 ;  /* 0x0000000015057211 */ /* 0x000fc600018f16ff */
[----:B------:R-:W4:Y:S04]  /*13690*/  LDL.LU R21, [R1+0x294] ;  /* 0x0002940001157983 */ /* 0x000f280000300800 */
[----:B------:R-:W-:Y:S01]  /*136a0*/  STL.64 [R1+0xa38], R152 ;  /* 0x000a389801007387 */ /* 0x000fe20000100a00 */
[----:B------:R-:W-:-:S03]  /*136b0*/  LEA R140, P4, R18, R3, 0x2 ;  /* 0x00000003128c7211 */ /* 0x000fc600078810ff */
[----:B------:R3:W-:Y:S01]  /*136c0*/  STL.64 [R1+0xa40], R4 ;  /* 0x000a400401007387 */ /* 0x0007e20000100a00 */
[----:B------:R-:W-:-:S03]  /*136d0*/  LEA.HI.X.SX32 R141, R18, R0, 0x2, P4 ;  /* 0x00000000128d7211 */ /* 0x000fc600020f16ff */
[----:B------:R-:W4:Y:S01]  /*136e0*/  LDL.LU R18, [R1+0x298] ;  /* 0x0002980001127983 */ /* 0x000f220000300800 */
[----:B------:R-:W-:-:S04]  /*136f0*/  LEA R142, P5, R19, R3, 0x2 ;  /* 0x00000003138e7211 */ /* 0x000fc800078a10ff */
        /* <DEDUP_REMOVED lines=8> */
[C---:B---3--:R-:W-:Y:S01]  /*13780*/  LEA R132, P2, R16.reuse, R3, 0x2 ;  /* 0x0000000310847211 */ /* 0x048fe200078410ff */
[----:B------:R-:W-:Y:S04]  /*13790*/  STL.64 [R1+0xa50], R142 ;  /* 0x000a508e01007387 */ /* 0x000fe80000100a00 */
[----:B------:R-:W3:Y:S01]  /*137a0*/  LDL.LU R9, [R1+0x2a4] ;  /* 0x0002a40001097983 */ /* 0x000ee20000300800 */
[----:B------:R-:W-:-:S02]  /*137b0*/  LEA.HI.X.SX32 R133, R16, R0, 0x2, P2 ;  /* 0x0000000010857211 */ /* 0x000fc400010f16ff */
[CC--:B------:R-:W-:Y:S01]  /*137c0*/  LEA R134, P3, R17.reuse, R3.reuse, 0x2 ;  /* 0x0000000311867211 */ /* 0x0c0fe200078610ff */
[----:B------:R-:W-:Y:S03]  /*137d0*/  STL.64 [R1+0xa58], R144 ;  /* 0x000a589001007387 */ /* 0x000fe60000100a00 */
[----:B------:R-:W-:Y:S01]  /*137e0*/  LEA.HI.X.SX32 R135, R17, R0, 0x2, P3 ;  /* 0x0000000011877211 */ /* 0x000fe200018f16ff */
[----:B------:R1:W-:Y:S04]  /*137f0*/  STL.64 [R1+0xa60], R26 ;  /* 0x000a601a01007387 */ /* 0x0003e80000100a00 */
[----:B------:R-:W3:Y:S01]  /*13800*/  LDL.LU R16, [R1+0x2a8] ;  /* 0x0002a80001107983 */ /* 0x000ee20000300800 */
[----:B------:R-:W-:-:S03]  /*13810*/  LEA R136, P4, R25, R3, 0x2 ;  /* 0x0000000319887211 */ /* 0x000fc600078810ff */
[----:B------:R-:W3:Y:S01]  /*13820*/  LDL.LU R17, [R1+0x2ac] ;  /* 0x0002ac0001117983 */ /* 0x000ee20000300800 */
[----:B------:R-:W-:-:S03]  /*13830*/  LEA R4, P5, R6, R3, 0x2 ;  /* 0x0000000306047211 */ /* 0x000fc600078a10ff */
[----:B------:R-:W-:Y:S01]  /*13840*/  STL.64 [R1+0xa68], R132 ;  /* 0x000a688401007387 */ /* 0x000fe20000100a00 */
[-C--:B------:R-:W-:Y:S02]  /*13850*/  LEA.HI.X.SX32 R137, R25, R0.reuse, 0x2, P4 ;  /* 0x0000000019897211 */ /* 0x080fe400020f16ff */
[----:B------:R-:W-:Y:S01]  /*13860*/  LEA.HI.X.SX32 R5, R6, R0, 0x2, P5 ;  /* 0x0000000006057211 */ /* 0x000fe200028f16ff */
[----:B------:R-:W3:Y:S01]  /*13870*/  LDL.LU R25, [R1+0x2b0] ;  /* 0x0002b00001197983 */ /* 0x000ee20000300800 */
[----:B------:R-:W-:-:S03]  /*13880*/  LEA R124, P6, R7, R3, 0x2 ;  /* 0x00000003077c7211 */ /* 0x000fc600078c10ff */
[----:B------:R-:W-:Y:S04]  /*13890*/  STL.64 [R1+0xa70], R134 ;  /* 0x000a708601007387 */ /* 0x000fe80000100a00 */
[----:B------:R-:W3:Y:S01]  /*138a0*/  LDL.LU R6, [R1+0x2b4] ;  /* 0x0002b40001067983 */ /* 0x000ee20000300800 */
[----:B------:R-:W-:-:S03]  /*138b0*/  LEA.HI.X.SX32 R125, R7, R0, 0x2, P6 ;  /* 0x00000000077d7211 */ /* 0x000fc600030f16ff */
[----:B------:R-:W-:Y:S04]  /*138c0*/  STL.64 [R1+0xa78], R136 ;  /* 0x000a788801007387 */ /* 0x000fe80000100a00 */
[----:B------:R4:W-:Y:S04]  /*138d0*/  STL.64 [R1+0xa80], R4 ;  /* 0x000a800401007387 */ /* 0x0009e80000100a00 */
[----:B------:R-:W3:Y:S01]  /*138e0*/  LDL.LU R7, [R1+0x2b8] ;  /* 0x0002b80001077983 */ /* 0x000ee20000300800 */
[-C--:B------:R-:W-:Y:S02]  /*138f0*/  LEA R126, P1, R23, R3.reuse, 0x2 ;  /* 0x00000003177e7211 */ /* 0x080fe400078210ff */
[----:B------:R-:W-:-:S02]  /*13900*/  LEA R128, P2, R24, R3, 0x2 ;  /* 0x0000000318807211 */ /* 0x000fc400078410ff */
[-C--:B------:R-:W-:Y:S02]  /*13910*/  LEA.HI.X.SX32 R127, R23, R0.reuse, 0x2, P1 ;  /* 0x00000000177f7211 */ /* 0x080fe400008f16ff */
[----:B------:R-:W3:Y:S01]  /*13920*/  LDL.LU R23, [R1+0x2bc] ;  /* 0x0002bc0001177983 */ /* 0x000ee20000300800 */
[----:B------:R-:W-:-:S03]  /*13930*/  LEA.HI.X.SX32 R129, R24, R0, 0x2, P2 ;  /* 0x0000000018817211 */ /* 0x000fc600010f16ff */
[----:B------:R-:W-:Y:S04]  /*13940*/  STL.64 [R1+0xa88], R124 ;  /* 0x000a887c01007387 */ /* 0x000fe80000100a00 */
[----:B-1----:R-:W3:Y:S04]  /*13950*/  LDL.LU R26, [R1+0x2c0] ;  /* 0x0002c000011a7983 */ /* 0x002ee80000300800 */
[----:B------:R-:W-:Y:S04]  /*13960*/  STL.64 [R1+0xa90], R126 ;  /* 0x000a907e01007387 */ /* 0x000fe80000100a00 */
[----:B------:R-:W3:Y:S04]  /*13970*/  LDL.LU R27, [R1+0x2c4] ;  /* 0x0002c400011b7983 */ /* 0x000ee80000300800 */
[----:B------:R-:W-:Y:S01]  /*13980*/  STL.64 [R1+0xa98], R128 ;  /* 0x000a988001007387 */ /* 0x000fe20000100a00 */
[----:B--2---:R-:W-:-:S04]  /*13990*/  LEA R28, P3, R22, R3, 0x2 ;  /* 0x00000003161c7211 */ /* 0x004fc800078610ff */
[----:B------:R-:W-:-:S05]  /*139a0*/  LEA.HI.X.SX32 R29, R22, R0, 0x2, P3 ;  /* 0x00000000161d7211 */ /* 0x000fca00018f16ff */
[----:B------:R1:W-:Y:S04]  /*139b0*/  STL.64 [R1+0xaa0], R28 ;  /* 0x000aa01c01007387 */ /* 0x0003e80000100a00 */
[----:B------:R-:W2:Y:S01]  /*139c0*/  LDL.LU R22, [R1+0x2c8] ;  /* 0x0002c80001167983 */ /* 0x000ea20000300800 */
[----:B------:R-:W-:-:S04]  /*139d0*/  LEA R116, P4, R20, R3, 0x2 ;  /* 0x0000000314747211 */ /* 0x000fc800078810ff */
[----:B------:R-:W-:Y:S02]  /*139e0*/  LEA.HI.X.SX32 R117, R20, R0, 0x2, P4 ;  /* 0x0000000014757211 */ /* 0x000fe400020f16ff */
[----:B------:R-:W2:Y:S01]  /*139f0*/  LDL.LU R20, [R1+0x2cc] ;  /* 0x0002cc0001147983 */ /* 0x000ea20000300800 */
[----:B----4-:R-:W-:-:S03]  /*13a00*/  LEA R118, P5, R21, R3, 0x2 ;  /* 0x0000000315767211 */ /* 0x010fc600078a10ff */
[----:B------:R-:W-:Y:S01]  /*13a10*/  STL.64 [R1+0xaa8], R116 ;  /* 0x000aa87401007387 */ /* 0x000fe20000100a00 */
[----:B------:R-:W-:-:S03]  /*13a20*/  LEA.HI.X.SX32 R119, R21, R0, 0x2, P5 ;  /* 0x0000000015777211 */ /* 0x000fc600028f16ff */
[----:B------:R-:W4:Y:S01]  /*13a30*/  LDL.LU R21, [R1+0x2d0] ;  /* 0x0002d00001157983 */ /* 0x000f220000300800 */
[----:B------:R-:W-:-:S03]  /*13a40*/  LEA R120, P6, R18, R3, 0x2 ;  /* 0x0000000312787211 */ /* 0x000fc600078c10ff */
[----:B------:R-:W-:Y:S01]  /*13a50*/  STL.64 [R1+0xab0], R118 ;  /* 0x000ab07601007387 */ /* 0x000fe20000100a00 */
[----:B------:R-:W-:-:S03]  /*13a60*/  LEA.HI.X.SX32 R121, R18, R0, 0x2, P6 ;  /* 0x0000000012797211 */ /* 0x000fc600030f16ff */
[----:B------:R-:W4:Y:S01]  /*13a70*/  LDL.LU R18, [R1+0x2d4] ;  /* 0x0002d40001127983 */ /* 0x000f220000300800 */
[----:B------:R-:W-:-:S04]  /*13a80*/  LEA R4, P1, R19, R3, 0x2 ;  /* 0x0000000313047211 */ /* 0x000fc800078210ff */
[----:B------:R-:W-:Y:S01]  /*13a90*/  LEA.HI.X.SX32 R5, R19, R0, 0x2, P1 ;  /* 0x0000000013057211 */ /* 0x000fe200008f16ff */
[----:B------:R-:W-:Y:S04]  /*13aa0*/  STL.64 [R1+0xab8], R120 ;  /* 0x000ab87801007387 */ /* 0x000fe80000100a00 */
[----:B------:R1:W-:Y:S01]  /*13ab0*/  STL.64 [R1+0xac0], R4 ;  /* 0x000ac00401007387 */ /* 0x0003e20000100a00 */
[----:B------:R-:W-:-:S04]  /*13ac0*/  LEA R108, P2, R8, R3, 0x2 ;  /* 0x00000003086c7211 */ /* 0x000fc800078410ff */
[----:B------:R-:W-:Y:S02]  /*13ad0*/  LEA.HI.X.SX32 R109, R8, R0, 0x2, P2 ;  /* 0x00000000086d7211 */ /* 0x000fe400010f16ff */
[----:B------:R-:W4:Y:S01]  /*13ae0*/  LDL.LU R8, [R1+0x2d8] ;  /* 0x0002d80001087983 */ /* 0x000f220000300800 */
[----:B---3--:R-:W-:-:S04]  /*13af0*/  LEA R110, P3, R9, R3, 0x2 ;  /* 0x00000003096e7211 */ /* 0x008fc800078610ff */
[-C--:B------:R-:W-:Y:S02]  /*13b00*/  LEA.HI.X.SX32 R111, R9, R0.reuse, 0x2, P3 ;  /* 0x00000000096f7211 */ /* 0x080fe400018f16ff */
[----:B------:R-:W3:Y:S04]  /*13b10*/  LDL.LU R9, [R1+0x2dc] ;  /* 0x0002dc0001097983 */ /* 0x000ee80000300800 */
[----:B------:R-:W3:Y:S01]  /*13b20*/  LDL.LU R19, [R1+0x2e0] ;  /* 0x0002e00001137983 */ /* 0x000ee20000300800 */
[CC--:B------:R-:W-:Y:S02]  /*13b30*/  LEA R112, P4, R16.reuse, R3.reuse, 0x2 ;  /* 0x0000000310707211 */ /* 0x0c0fe400078810ff */
[----:B-1----:R-:W-:Y:S01]  /*13b40*/  LEA R28, P5, R17, R3, 0x2 ;  /* 0x00000003111c7211 */ /* 0x002fe200078a10ff */
[----:B------:R-:W-:Y:S01]  /*13b50*/  STL.64 [R1+0xac8], R108 ;  /* 0x000ac86c01007387 */ /* 0x000fe20000100a00 */
[----:B------:R-:W-:-:S02]  /*13b60*/  LEA.HI.X.SX32 R113, R16, R0, 0x2, P4 ;  /* 0x0000000010717211 */ /* 0x000fc400020f16ff */
[----:B------:R-:W-:Y:S01]  /*13b70*/  LEA.HI.X.SX32 R29, R17, R0, 0x2, P5 ;  /* 0x00000000111d7211 */ /* 0x000fe200028f16ff */
[----:B------:R-:W3:Y:S01]  /*13b80*/  LDL.LU R16, [R1+0x2e4] ;  /* 0x0002e40001107983 */ /* 0x000ee20000300800 */
[----:B------:R-:W-:-:S03]  /*13b90*/  LEA R100, P6, R25, R3, 0x2 ;  /* 0x0000000319647211 */ /* 0x000fc600078c10ff */
[----:B------:R-:W-:Y:S04]  /*13ba0*/  STL.64 [R1+0xad0], R110 ;  /* 0x000ad06e01007387 */ /* 0x000fe80000100a00 */
[----:B------:R-:W3:Y:S01]  /*13bb0*/  LDL.LU R17, [R1+0x2e8] ;  /* 0x0002e80001117983 */ /* 0x000ee20000300800 */
[----:B------:R-:W-:-:S03]  /*13bc0*/  LEA R102, P1, R6, R3, 0x2 ;  /* 0x0000000306667211 */ /* 0x000fc600078210ff */
[----:B------:R-:W-:Y:S01]  /*13bd0*/  STL.64 [R1+0xad8], R112 ;  /* 0x000ad87001007387 */ /* 0x000fe20000100a00 */
[-C--:B------:R-:W-:Y:S02]  /*13be0*/  LEA.HI.X.SX32 R101, R25, R0.reuse, 0x2, P6 ;  /* 0x0000000019657211 */ /* 0x080fe400030f16ff */
[----:B------:R-:W-:Y:S01]  /*13bf0*/  LEA.HI.X.SX32 R103, R6, R0, 0x2, P1 ;  /* 0x0000000006677211 */ /* 0x000fe200008f16ff */
[----:B------:R1:W-:Y:S04]  /*13c00*/  STL.64 [R1+0xae0], R28 ;  /* 0x000ae01c01007387 */ /* 0x0003e80000100a00 */
[----:B------:R-:W3:Y:S01]  /*13c10*/  LDL.LU R6, [R1+0x2ec] ;  /* 0x0002ec0001067983 */ /* 0x000ee20000300800 */
[----:B------:R-:W-:-:S03]  /*13c20*/  LEA R104, P2, R7, R3, 0x2 ;  /* 0x0000000307687211 */ /* 0x000fc600078410ff */
[----:B------:R-:W-:Y:S01]  /*13c30*/  STL.64 [R1+0xae8], R100 ;  /* 0x000ae86401007387 */ /* 0x000fe20000100a00 */
[----:B------:R-:W-:-:S03]  /*13c40*/  LEA.HI.X.SX32 R105, R7, R0, 0x2, P2 ;  /* 0x0000000007697211 */ /* 0x000fc600010f16ff */
[----:B------:R-:W3:Y:S01]  /*13c50*/  LDL.LU R7, [R1+0x2f0] ;  /* 0x0002f00001077983 */ /* 0x000ee20000300800 */
[----:B------:R-:W-:-:S03]  /*13c60*/  LEA R4, P3, R23, R3, 0x2 ;  /* 0x0000000317047211 */ /* 0x000fc600078610ff */
[----:B------:R-:W-:Y:S01]  /*13c70*/  STL.64 [R1+0xaf0], R102 ;  /* 0x000af06601007387 */ /* 0x000fe20000100a00 */
[----:B------:R-:W-:-:S03]  /*13c80*/  LEA.HI.X.SX32 R5, R23, R0, 0x2, P3 ;  /* 0x0000000017057211 */ /* 0x000fc600018f16ff */
[----:B------:R-:W3:Y:S01]  /*13c90*/  LDL.LU R23, [R1+0x2f4] ;  /* 0x0002f40001177983 */ /* 0x000ee20000300800 */
[----:B------:R-:W-:-:S03]  /*13ca0*/  LEA R92, P4, R26, R3, 0x2 ;  /* 0x000000031a5c7211 */ /* 0x000fc600078810ff */
[----:B------:R-:W-:Y:S01]  /*13cb0*/  STL.64 [R1+0xaf8], R104 ;  /* 0x000af86801007387 */ /* 0x000fe20000100a00 */
[-C--:B------:R-:W-:Y:S02]  /*13cc0*/  LEA.HI.X.SX32 R93, R26, R0.reuse, 0x2, P4 ;  /* 0x000000001a5d7211 */ /* 0x080fe400020f16ff */
[CC--:B------:R-:W-:Y:S01]  /*13cd0*/  LEA R94, P5, R27.reuse, R3.reuse, 0x2 ;  /* 0x000000031b5e7211 */ /* 0x0c0fe200078a10ff */
[----:B------:R-:W-:Y:S03]  /*13ce0*/  STL.64 [R1+0xb00], R4 ;  /* 0x000b000401007387 */ /* 0x000fe60000100a00 */
[----:B------:R-:W-:Y:S01]  /*13cf0*/  LEA.HI.X.SX32 R95, R27, R0, 0x2, P5 ;  /* 0x000000001b5f7211 */ /* 0x000fe200028f16ff */
[----:B-1----:R-:W3:Y:S04]  /*13d00*/  LDL.LU R28, [R1+0x2f8] ;  /* 0x0002f800011c7983 */ /* 0x002ee80000300800 */
[----:B------:R-:W3:Y:S04]  /*13d10*/  LDL.LU R29, [R1+0x2fc] ;  /* 0x0002fc00011d7983 */ /* 0x000ee80000300800 */
[----:B------:R-:W-:Y:S04]  /*13d20*/  STL.64 [R1+0xb08], R92 ;  /* 0x000b085c01007387 */ /* 0x000fe80000100a00 */
[----:B------:R-:W-:Y:S04]  /*13d30*/  STL.64 [R1+0xb10], R94 ;  /* 0x000b105e01007387 */ /* 0x000fe80000100a00 */
[----:B------:R-:W3:Y:S01]  /*13d40*/  LDL.LU R26, [R1+0x300] ;  /* 0x00030000011a7983 */ /* 0x000ee20000300800 */
[----:B--2---:R-:W-:-:S04]  /*13d50*/  LEA R96, P6, R22, R3, 0x2 ;  /* 0x0000000316607211 */ /* 0x004fc800078c10ff */
[----:B------:R-:W-:Y:S02]  /*13d60*/  LEA.HI.X.SX32 R97, R22, R0, 0x2, P6 ;  /* 0x0000000016617211 */ /* 0x000fe400030f16ff */
[----:B------:R-:W-:-:S04]  /*13d70*/  LEA R24, P1, R20, R3, 0x2 ;  /* 0x0000000314187211 */ /* 0x000fc800078210ff */
[----:B------:R-:W-:Y:S01]  /*13d80*/  LEA.HI.X.SX32 R25, R20, R0, 0x2, P1 ;  /* 0x0000000014197211 */ /* 0x000fe200008f16ff */
[----:B------:R-:W-:Y:S01]  /*13d90*/  STL.64 [R1+0xb18], R96 ;  /* 0x000b186001007387 */ /* 0x000fe20000100a00 */
[----:B----4-:R-:W-:-:S03]  /*13da0*/  LEA R84, P2, R21, R3, 0x2 ;  /* 0x0000000315547211 */ /* 0x010fc600078410ff */
[----:B------:R1:W-:Y:S01]  /*13db0*/  STL.64 [R1+0xb20], R24 ;  /* 0x000b201801007387 */ /* 0x0003e20000100a00 */
[----:B------:R-:W-:-:S03]  /*13dc0*/  LEA.HI.X.SX32 R85, R21, R0, 0x2, P2 ;  /* 0x0000000015557211 */ /* 0x000fc600010f16ff */
[----:B------:R-:W2:Y:S04]  /*13dd0*/  LDL.LU R27, [R1+0x304] ;  /* 0x00030400011b7983 */ /* 0x000ea80000300800 */
[----:B-1----:R-:W4:Y:S01]  /*13de0*/  LDL.LU R24, [R1+0x308] ;  /* 0x0003080001187983 */ /* 0x002f220000300800 */
[----:B------:R-:W-:-:S03]  /*13df0*/  LEA R86, P3, R18, R3, 0x2 ;  /* 0x0000000312567211 */ /* 0x000fc600078610ff */
[----:B------:R-:W4:Y:S01]  /*13e00*/  LDL.LU R25, [R1+0x30c] ;  /* 0x00030c0001197983 */ /* 0x000f220000300800 */
[----:B------:R-:W-:-:S03]  /*13e10*/  LEA.HI.X.SX32 R87, R18, R0, 0x2, P3 ;  /* 0x0000000012577211 */ /* 0x000fc600018f16ff */
[----:B------:R-:W-:Y:S01]  /*13e20*/  STL.64 [R1+0xb28], R84 ;  /* 0x000b285401007387 */ /* 0x000fe20000100a00 */
[----:B------:R-:W-:-:S04]  /*13e30*/  LEA R88, P4, R8, R3, 0x2 ;  /* 0x0000000308587211 */ /* 0x000fc800078810ff */
[----:B------:R-:W-:Y:S02]  /*13e40*/  LEA.HI.X.SX32 R89, R8, R0, 0x2, P4 ;  /* 0x0000000008597211 */ /* 0x000fe400020f16ff */
[----:B------:R-:W4:Y:S01]  /*13e50*/  LDL.LU R8, [R1+0x310] ;  /* 0x0003100001087983 */ /* 0x000f220000300800 */
[----:B---3--:R-:W-:-:S03]  /*13e60*/  LEA R4, P5, R9, R3, 0x2 ;  /* 0x0000000309047211 */ /* 0x008fc600078a10ff */
[----:B------:R-:W-:Y:S01]  /*13e70*/  STL.64 [R1+0xb30], R86 ;  /* 0x000b305601007387 */ /* 0x000fe20000100a00 */
[-C--:B------:R-:W-:Y:S02]  /*13e80*/  LEA.HI.X.SX32 R5, R9, R0.reuse, 0x2, P5 ;  /* 0x0000000009057211 */ /* 0x080fe400028f16ff */
[CC--:B------:R-:W-:Y:S01]  /*13e90*/  LEA R76, P6, R19.reuse, R3.reuse, 0x2 ;  /* 0x00000003134c7211 */ /* 0x0c0fe200078c10ff */
[----:B------:R-:W3:Y:S03]  /*13ea0*/  LDL.LU R9, [R1+0x314] ;  /* 0x0003140001097983 */ /* 0x000ee60000300800 */
[----:B------:R-:W-:Y:S01]  /*13eb0*/  LEA.HI.X.SX32 R77, R19, R0, 0x2, P6 ;  /* 0x00000000134d7211 */ /* 0x000fe200030f16ff */
[----:B------:R-:W3:Y:S01]  /*13ec0*/  LDL.LU R20, [R1+0x318] ;  /* 0x0003180001147983 */ /* 0x000ee20000300800 */
[----:B------:R-:W-:-:S03]  /*13ed0*/  LEA R78, P1, R16, R3, 0x2 ;  /* 0x00000003104e7211 */ /* 0x000fc600078210ff */
[----:B------:R1:W-:Y:S04]  /*13ee0*/  STL.64 [R1+0xb40], R4 ;  /* 0x000b400401007387 */ /* 0x0003e80000100a00 */
[----:B------:R-:W-:Y:S01]  /*13ef0*/  STL.64 [R1+0xb38], R88 ;  /* 0x000b385801007387 */ /* 0x000fe20000100a00 */
[-C--:B------:R-:W-:Y:S02]  /*13f00*/  LEA.HI.X.SX32 R79, R16, R0.reuse, 0x2, P1 ;  /* 0x00000000104f7211 */ /* 0x080fe400008f16ff */
[C---:B------:R-:W-:Y:S01]  /*13f10*/  LEA R80, P2, R17.reuse, R3, 0x2 ;  /* 0x0000000311507211 */ /* 0x040fe200078410ff */
[----:B------:R-:W3:Y:S04]  /*13f20*/  LDL.LU R21, [R1+0x31c] ;  /* 0x00031c0001157983 */ /* 0x000ee80000300800 */
[----:B------:R-:W3:Y:S01]  /*13f30*/  LDL.LU R18, [R1+0x320] ;  /* 0x0003200001127983 */ /* 0x000ee20000300800 */
[----:B------:R-:W-:-:S03]  /*13f40*/  LEA.HI.X.SX32 R81, R17, R0, 0x2, P2 ;  /* 0x0000000011517211 */ /* 0x000fc600010f16ff */
[----:B------:R-:W3:Y:S01]  /*13f50*/  LDL.LU R19, [R1+0x324] ;  /* 0x0003240001137983 */ /* 0x000ee20000300800 */
[----:B------:R-:W-:-:S03]  /*13f60*/  LEA R30, P3, R6, R3, 0x2 ;  /* 0x00000003061e7211 */ /* 0x000fc600078610ff */
[----:B------:R-:W-:Y:S01]  /*13f70*/  STL.64 [R1+0xb48], R76 ;  /* 0x000b484c01007387 */ /* 0x000fe20000100a00 */
[----:B------:R-:W-:-:S03]  /*13f80*/  LEA.HI.X.SX32 R31, R6, R0, 0x2, P3 ;  /* 0x00000000061f7211 */ /* 0x000fc600018f16ff */
[----:B------:R-:W3:Y:S01]  /*13f90*/  LDL.LU R16, [R1+0x328] ;  /* 0x0003280001107983 */ /* 0x000ee20000300800 */
[----:B------:R-:W-:-:S03]  /*13fa0*/  LEA R68, P4, R7, R3, 0x2 ;  /* 0x0000000307447211 */ /* 0x000fc600078810ff */
[----:B------:R-:W3:Y:S04]  /*13fb0*/  LDL.LU R17, [R1+0x32c] ;  /* 0x00032c0001117983 */ /* 0x000ee80000300800 */
[----:B------:R-:W-:Y:S01]  /*13fc0*/  STL.64 [R1+0xb50], R78 ;  /* 0x000b504e01007387 */ /* 0x000fe20000100a00 */
[----:B------:R-:W-:-:S03]  /*13fd0*/  LEA.HI.X.SX32 R69, R7, R0, 0x2, P4 ;  /* 0x0000000007457211 */ /* 0x000fc600020f16ff */
[----:B------:R-:W3:Y:S04]  /*13fe0*/  LDL.LU R6, [R1+0x330] ;  /* 0x0003300001067983 */ /* 0x000ee80000300800 */
[----:B------:R-:W-:Y:S04]  /*13ff0*/  STL.64 [R1+0xb58], R80 ;  /* 0x000b585001007387 */ /* 0x000fe80000100a00 */
[----:B------:R-:W-:Y:S04]  /*14000*/  STL.64 [R1+0xb60], R30 ;  /* 0x000b601e01007387 */ /* 0x000fe80000100a00 */
[----:B------:R-:W3:Y:S01]  /*14010*/  LDL.LU R7, [R1+0x334] ;  /* 0x0003340001077983 */ /* 0x000ee20000300800 */
[----:B------:R-:W-:-:S02]  /*14020*/  LEA R70, P5, R23, R3, 0x2 ;  /* 0x0000000317467211 */ /* 0x000fc400078a10ff */
[CC--:B------:R-:W-:Y:S02]  /*14030*/  LEA R72, P6, R28.reuse, R3.reuse, 0x2 ;  /* 0x000000031c487211 */ /* 0x0c0fe400078c10ff */
[-C--:B------:R-:W-:Y:S02]  /*14040*/  LEA.HI.X.SX32 R71, R23, R0.reuse, 0x2, P5 ;  /* 0x0000000017477211 */ /* 0x080fe400028f16ff */
[CC--:B-1----:R-:W-:Y:S02]  /*14050*/  LEA R4, P1, R29.reuse, R3.reuse, 0x2 ;  /* 0x000000031d047211 */ /* 0x0c2fe400078210ff */
[-C--:B------:R-:W-:Y:S02]  /*14060*/  LEA.HI.X.SX32 R73, R28, R0.reuse, 0x2, P6 ;  /* 0x000000001c497211 */ /* 0x080fe400030f16ff */
[----:B------:R-:W-:Y:S01]  /*14070*/  LEA.HI.X.SX32 R5, R29, R0, 0x2, P1 ;  /* 0x000000001d057211 */ /* 0x000fe200008f16ff */
[----:B------:R-:W-:Y:S01]  /*14080*/  STL.64 [R1+0xb68], R68 ;  /* 0x000b684401007387 */ /* 0x000fe20000100a00 */
[----:B------:R-:W-:-:S03]  /*14090*/  LEA R60, P2, R26, R3, 0x2 ;  /* 0x000000031a3c7211 */ /* 0x000fc600078410ff */
[----:B------:R-:W-:Y:S01]  /*140a0*/  STL.64 [R1+0xb70], R70 ;  /* 0x000b704601007387 */ /* 0x000fe20000100a00 */
[----:B------:R-:W-:-:S03]  /*140b0*/  LEA.HI.X.SX32 R61, R26, R0, 0x2, P2 ;  /* 0x000000001a3d7211 */ /* 0x000fc600010f16ff */
[----:B------:R-:W-:Y:S04]  /*140c0*/  STL.64 [R1+0xb78], R72 ;  /* 0x000b784801007387 */ /* 0x000fe80000100a00 */
[----:B------:R1:W-:Y:S04]  /*140d0*/  STL.64 [R1+0xb80], R4 ;  /* 0x000b800401007387 */ /* 0x0003e80000100a00 */
[----:B------:R-:W-:Y:S01]  /*140e0*/  STL.64 [R1+0xb88], R60 ;  /* 0x000b883c01007387 */ /* 0x000fe20000100a00 */
[----:B--2---:R-:W-:-:S04]  /*140f0*/  LEA R62, P3, R27, R3, 0x2 ;  /* 0x000000031b3e7211 */ /* 0x004fc800078610ff */
[-C--:B------:R-:W-:Y:S01]  /*14100*/  LEA.HI.X.SX32 R63, R27, R0.reuse, 0x2, P3 ;  /* 0x000000001b3f7211 */ /* 0x080fe200018f16ff */
[----:B------:R-:W-:Y:S01]  /*14110*/  UISETP.GT.AND UP0, UPT, UR6, 0x3f, UPT ;  /* 0x0000003f0600788c */ /* 0x000fe2000bf04270 */
[----:B------:R-:W2:Y:S01]  /*14120*/  LDC R27, c[0x0][0x230] ;  /* 0x00008c00ff1b7b82 */ /* 0x000ea20000000800 */
[CC--:B----4-:R-:W-:Y:S02]  /*14130*/  LEA R64, P4, R24.reuse, R3.reuse, 0x2 ;  /* 0x0000000318407211 */ /* 0x0d0fe400078810ff */
[CC--:B------:R-:W-:Y:S02]  /*14140*/  LEA R22, P5, R25.reuse, R3.reuse, 0x2 ;  /* 0x0000000319167211 */ /* 0x0c0fe400078a10ff */
[-C--:B------:R-:W-:Y:S02]  /*14150*/  LEA.HI.X.SX32 R65, R24, R0.reuse, 0x2, P4 ;  /* 0x0000000018417211 */ /* 0x080fe400020f16ff */
[----:B------:R-:W-:Y:S01]  /*14160*/  LEA.HI.X.SX32 R23, R25, R0, 0x2, P5 ;  /* 0x0000000019177211 */ /* 0x000fe200028f16ff */
[----:B------:R-:W-:Y:S04]  /*14170*/  STL.64 [R1+0xb90], R62 ;  /* 0x000b903e01007387 */ /* 0x000fe80000100a00 */
[----:B------:R-:W-:Y:S04]  /*14180*/  STL.64 [R1+0xb98], R64 ;  /* 0x000b984001007387 */ /* 0x000fe80000100a00 */
[----:B------:R-:W-:Y:S01]  /*14190*/  STL.64 [R1+0xba0], R22 ;  /* 0x000ba01601007387 */ /* 0x000fe20000100a00 */
[----:B------:R-:W-:-:S04]  /*141a0*/  LEA R52, P6, R8, R3, 0x2 ;  /* 0x0000000308347211 */ /* 0x000fc800078c10ff */
[-C--:B------:R-:W-:Y:S02]  /*141b0*/  LEA.HI.X.SX32 R53, R8, R0.reuse, 0x2, P6 ;  /* 0x0000000008357211 */ /* 0x080fe400030f16ff */
[CC--:B---3--:R-:W-:Y:S02]  /*141c0*/  LEA R54, P1, R9.reuse, R3.reuse, 0x2 ;  /* 0x0000000309367211 */ /* 0x0c8fe400078210ff */
[CC--:B------:R-:W-:Y:S02]  /*141d0*/  LEA R56, P2, R20.reuse, R3.reuse, 0x2 ;  /* 0x0000000314387211 */ /* 0x0c0fe400078410ff */
[-C--:B------:R-:W-:Y:S02]  /*141e0*/  LEA.HI.X.SX32 R55, R9, R0.reuse, 0x2, P1 ;  /* 0x0000000009377211 */ /* 0x080fe400008f16ff */
[----:B------:R-:W-:Y:S01]  /*141f0*/  LEA.HI.X.SX32 R57, R20, R0, 0x2, P2 ;  /* 0x0000000014397211 */ /* 0x000fe200010f16ff */
[----:B------:R-:W-:Y:S01]  /*14200*/  STL.64 [R1+0xba8], R52 ;  /* 0x000ba83401007387 */ /* 0x000fe20000100a00 */
[----:B-1----:R-:W-:-:S02]  /*14210*/  LEA R4, P3, R21, R3, 0x2 ;  /* 0x0000000315047211 */ /* 0x002fc400078610ff */
[CC--:B------:R-:W-:Y:S02]  /*14220*/  LEA R44, P4, R18.reuse, R3.reuse, 0x2 ;  /* 0x00000003122c7211 */ /* 0x0c0fe400078810ff */
[-C--:B------:R-:W-:Y:S02]  /*14230*/  LEA.HI.X.SX32 R5, R21, R0.reuse, 0x2, P3 ;  /* 0x0000000015057211 */ /* 0x080fe400018f16ff */
[CC--:B------:R-:W-:Y:S02]  /*14240*/  LEA R46, P5, R19.reuse, R3.reuse, 0x2 ;  /* 0x00000003132e7211 */ /* 0x0c0fe400078a10ff */
[-C--:B------:R-:W-:Y:S01]  /*14250*/  LEA.HI.X.SX32 R45, R18, R0.reuse, 0x2, P4 ;  /* 0x00000000122d7211 */ /* 0x080fe200020f16ff */
[----:B------:R-:W-:Y:S01]  /*14260*/  STL.64 [R1+0xbb0], R54 ;  /* 0x000bb03601007387 */ /* 0x000fe20000100a00 */
[----:B------:R-:W-:Y:S01]  /*14270*/  LEA.HI.X.SX32 R47, R19, R0, 0x2, P5 ;  /* 0x00000000132f7211 */ /* 0x000fe200028f16ff */
[----:B------:R-:W1:Y:S01]  /*14280*/  LDC R18, c[0x0][0x230] ;  /* 0x00008c00ff127b82 */ /* 0x000e620000000800 */
[----:B------:R-:W-:-:S02]  /*14290*/  LEA R48, P6, R16, R3, 0x2 ;  /* 0x0000000310307211 */ /* 0x000fc400078c10ff */
[----:B------:R-:W-:Y:S01]  /*142a0*/  LEA R8, P1, R17, R3, 0x2 ;  /* 0x0000000311087211 */ /* 0x000fe200078210ff */
[----:B------:R-:W-:Y:S01]  /*142b0*/  STL.64 [R1+0xbb8], R56 ;  /* 0x000bb83801007387 */ /* 0x000fe20000100a00 */
[----:B------:R-:W-:-:S03]  /*142c0*/  LEA.HI.X.SX32 R49, R16, R0, 0x2, P6 ;  /* 0x0000000010317211 */ /* 0x000fc600030f16ff */
[----:B------:R-:W3:Y:S01]  /*142d0*/  LDC R19, c[0x0][0x230] ;  /* 0x00008c00ff137b82 */ /* 0x000ee20000000800 */
[-C--:B------:R-:W-:Y:S02]  /*142e0*/  LEA.HI.X.SX32 R9, R17, R0.reuse, 0x2, P1 ;  /* 0x0000000011097211 */ /* 0x080fe400008f16ff */
[-C--:B------:R-:W-:Y:S01]  /*142f0*/  LEA R36, P2, R6, R3.reuse, 0x2 ;  /* 0x0000000306247211 */ /* 0x080fe200078410ff */
[----:B------:R4:W-:Y:S01]  /*14300*/  STL.64 [R1+0xbc0], R4 ;  /* 0x000bc00401007387 */ /* 0x0009e20000100a00 */
[-C--:B------:R-:W-:Y:S02]  /*14310*/  LEA R40, P4, R242, R3.reuse, 0x2 ;  /* 0x00000003f2287211 */ /* 0x080fe400078810ff */
[----:B------:R-:W-:Y:S01]  /*14320*/  LEA.HI.X.SX32 R37, R6, R0, 0x2, P2 ;  /* 0x0000000006257211 */ /* 0x000fe200010f16ff */
[----:B------:R-:W-:Y:S01]  /*14330*/  STL.64 [R1+0xbc8], R44 ;  /* 0x000bc82c01007387 */ /* 0x000fe20000100a00 */
[-C--:B------:R-:W-:Y:S02]  /*14340*/  LEA R28, P6, R240, R3.reuse, 0x2 ;  /* 0x00000003f01c7211 */ /* 0x080fe400078c10ff */
[-C--:B------:R-:W-:Y:S01]  /*14350*/  LEA R30, P3, R7, R3.reuse, 0x2 ;  /* 0x00000003071e7211 */ /* 0x080fe200078610ff */
[----:B------:R-:W-:Y:S01]  /*14360*/  STL.64 [R1+0xbd0], R46 ;  /* 0x000bd02e01007387 */ /* 0x000fe20000100a00 */
[----:B----4-:R-:W-:-:S02]  /*14370*/  LEA R4, P5, R243, R3, 0x2 ;  /* 0x00000003f3047211 */ /* 0x010fc400078a10ff */
[-C--:B------:R-:W-:Y:S01]  /*14380*/  LEA.HI.X.SX32 R31, R7, R0.reuse, 0x2, P3 ;  /* 0x00000000071f7211 */ /* 0x080fe200018f16ff */
[----:B------:R4:W-:Y:S01]  /*14390*/  STL.64 [R1+0xbe0], R8 ;  /* 0x000be00801007387 */ /* 0x0009e20000100a00 */
[-C--:B------:R-:W-:Y:S02]  /*143a0*/  LEA.HI.X.SX32 R41, R242, R0.reuse, 0x2, P4 ;  /* 0x00000000f2297211 */ /* 0x080fe400020f16ff */
[----:B------:R-:W-:Y:S01]  /*143b0*/  LEA.HI.X.SX32 R5, R243, R0, 0x2, P5 ;  /* 0x00000000f3057211 */ /* 0x000fe200028f16ff */
[----:B------:R-:W-:Y:S01]  /*143c0*/  STL.64 [R1+0xbd8], R48 ;  /* 0x000bd83001007387 */ /* 0x000fe20000100a00 */
[----:B------:R-:W-:-:S03]  /*143d0*/  LEA R32, P2, R238, R3, 0x2 ;  /* 0x00000003ee207211 */ /* 0x000fc600078410ff */
[----:B------:R-:W-:Y:S01]  /*143e0*/  STL.64 [R1+0xbe8], R36 ;  /* 0x000be82401007387 */ /* 0x000fe20000100a00 */
[----:B------:R-:W-:Y:S02]  /*143f0*/  LEA.HI.X.SX32 R29, R240, R0, 0x2, P6 ;  /* 0x00000000f01d7211 */ /* 0x000fe400030f16ff */
[-C--:B----4-:R-:W-:Y:S01]  /*14400*/  LEA R8, P1, R241, R3.reuse, 0x2 ;  /* 0x00000003f1087211 */ /* 0x090fe200078210ff */
[----:B------:R-:W4:Y:S01]  /*14410*/  LDL.LU R242, [R1+0x37bc] ;  /* 0x0037bc0001f27983 */ /* 0x000f220000300800 */
[----:B------:R-:W-:-:S03]  /*14420*/  LEA R16, P3, R239, R3, 0x2 ;  /* 0x00000003ef107211 */ /* 0x000fc600078610ff */
[----:B------:R-:W-:Y:S01]  /*14430*/  STL.64 [R1+0xbf0], R30 ;  /* 0x000bf01e01007387 */ /* 0x000fe20000100a00 */
[----:B------:R-:W-:-:S03]  /*14440*/  LEA.HI.X.SX32 R9, R241, R0, 0x2, P1 ;  /* 0x00000000f1097211 */ /* 0x000fc600008f16ff */
[----:B------:R-:W4:Y:S01]  /*14450*/  LDL.LU R243, [R1+0x37b8] ;  /* 0x0037b80001f37983 */ /* 0x000f220000300800 */
[----:B------:R-:W-:-:S03]  /*14460*/  LEA R20, P4, R236, R3, 0x2 ;  /* 0x00000003ec147211 */ /* 0x000fc600078810ff */
[----:B------:R-:W-:Y:S01]  /*14470*/  STL.64 [R1+0xbf8], R40 ;  /* 0x000bf82801007387 */ /* 0x000fe20000100a00 */
[----:B------:R-:W-:-:S03]  /*14480*/  LEA.HI.X.SX32 R33, R238, R0, 0x2, P2 ;  /* 0x00000000ee217211 */ /* 0x000fc600010f16ff */
[----:B------:R2:W-:Y:S01]  /*14490*/  STL.64 [R1+0xc00], R4 ;  /* 0x000c000401007387 */ /* 0x0005e20000100a00 */
[----:B------:R-:W-:-:S03]  /*144a0*/  LEA.HI.X.SX32 R17, R239, R0, 0x2, P3 ;  /* 0x00000000ef117211 */ /* 0x000fc600018f16ff */
[----:B------:R-:W4:Y:S01]  /*144b0*/  LDL.LU R240, [R1+0x37b4] ;  /* 0x0037b40001f07983 */ /* 0x000f220000300800 */
[----:B------:R-:W-:-:S03]  /*144c0*/  LEA R22, P5, R237, R3, 0x2 ;  /* 0x00000003ed167211 */ /* 0x000fc600078a10ff */
[----:B------:R-:W4:Y:S01]  /*144d0*/  LDL.LU R241, [R1+0x37b0] ;  /* 0x0037b00001f17983 */ /* 0x000f220000300800 */
[----:B------:R-:W-:-:S03]  /*144e0*/  LEA.HI.X.SX32 R21, R236, R0, 0x2, P4 ;  /* 0x00000000ec157211 */ /* 0x000fc600020f16ff */
[----:B------:R-:W-:Y:S01]  /*144f0*/  STL.64 [R1+0xc08], R28 ;  /* 0x000c081c01007387 */ /* 0x000fe20000100a00 */
[----:B------:R-:W-:-:S03]  /*14500*/  LEA R24, P6, R2, R3, 0x2 ;  /* 0x0000000302187211 */ /* 0x000fc600078c10ff */
[----:B------:R-:W4:Y:S04]  /*14510*/  LDL.LU R238, [R1+0x37ac] ;  /* 0x0037ac0001ee7983 */ /* 0x000f280000300800 */
[----:B------:R-:W-:Y:S01]  /*14520*/  STL.64 [R1+0xc10], R8 ;  /* 0x000c100801007387 */ /* 0x000fe20000100a00 */
[----:B------:R-:W-:-:S03]  /*14530*/  LEA.HI.X.SX32 R23, R237, R0, 0x2, P5 ;  /* 0x00000000ed177211 */ /* 0x000fc600028f16ff */
[----:B------:R-:W4:Y:S04]  /*14540*/  LDL.LU R239, [R1+0x37a8] ;  /* 0x0037a80001ef7983 */ /* 0x000f280000300800 */
[----:B------:R-:W-:Y:S01]  /*14550*/  STL.64 [R1+0xc18], R32 ;  /* 0x000c182001007387 */ /* 0x000fe20000100a00 */
[----:B------:R-:W-:-:S03]  /*14560*/  LEA.HI.X.SX32 R25, R2, R0, 0x2, P6 ;  /* 0x0000000002197211 */ /* 0x000fc600030f16ff */
[----:B------:R1:W-:Y:S04]  /*14570*/  STL.64 [R1+0xc20], R16 ;  /* 0x000c201001007387 */ /* 0x0003e80000100a00 */
[----:B------:R-:W4:Y:S04]  /*14580*/  LDL.LU R236, [R1+0x37a4] ;  /* 0x0037a40001ec7983 */ /* 0x000f280000300800 */
[----:B------:R-:W4:Y:S04]  /*14590*/  LDL.LU R237, [R1+0x37a0] ;  /* 0x0037a00001ed7983 */ /* 0x000f280000300800 */
[----:B------:R-:W-:Y:S04]  /*145a0*/  STL.64 [R1+0xc28], R20 ;  /* 0x000c281401007387 */ /* 0x000fe80000100a00 */
[----:B------:R-:W4:Y:S01]  /*145b0*/  LDL.LU R2, [R1+0x379c] ;  /* 0x00379c0001027983 */ /* 0x000f220000300800 */
[-C--:B--2---:R-:W-:Y:S01]  /*145c0*/  LEA R4, P1, R14, R3.reuse, 0x2 ;  /* 0x000000030e047211 */ /* 0x084fe200078210ff */
[----:B------:R-:W-:Y:S01]  /*145d0*/  USEL UR4, URZ, 0x4, !UP0 ;  /* 0x000000043f047887 */ /* 0x000fe2000c000000 */
[----:B------:R-:W-:-:S02]  /*145e0*/  LEA R6, P2, R244, R3, 0x2 ;  /* 0x00000003f4067211 */ /* 0x000fc400078410ff */
[----:B------:R-:W-:Y:S02]  /*145f0*/  LEA.HI.X.SX32 R5, R14, R0, 0x2, P1 ;  /* 0x000000000e057211 */ /* 0x000fe400008f16ff */
[-C--:B------:R-:W-:Y:S01]  /*14600*/  LEA R38, P3, R252, R3.reuse, 0x2 ;  /* 0x00000003fc267211 */ /* 0x080fe200078610ff */
[----:B------:R-:W2:Y:S01]  /*14610*/  LDL.LU R14, [R1+0x3798] ;  /* 0x00379800010e7983 */ /* 0x000ea20000300800 */
[----:B-1----:R-:W-:Y:S01]  /*14620*/  LEA R16, P4, R249, R3, 0x2 ;  /* 0x00000003f9107211 */ /* 0x002fe200078810ff */
[----:B------:R-:W-:Y:S02]  /*14630*/  IMAD.U32 R3, RZ, RZ, UR4 ;  /* 0x00000004ff037e24 */ /* 0x000fe4000f8e00ff */
[----:B------:R-:W-:Y:S04]  /*14640*/  STL.64 [R1+0xc30], R22 ;  /* 0x000c301601007387 */ /* 0x000fe80000100a00 */
[----:B------:R3:W-:Y:S01]  /*14650*/  STL.64 [R1+0xc40], R4 ;  /* 0x000c400401007387 */ /* 0x0007e20000100a00 */
[----:B------:R-:W-:-:S04]  /*14660*/  SEL R3, R3, RZ, !P0 ;  /* 0x000000ff03037207 */ /* 0x000fc80004000000 */
[----:B------:R-:W-:Y:S01]  /*14670*/  ISETP.NE.U32.AND P0, PT, R3, RZ, PT ;  /* 0x000000ff0300720c */ /* 0x000fe20003f05070 */
[----:B------:R-:W-:Y:S02]  /*14680*/  VIADD R3, R18, 0xfffffffd ;  /* 0xfffffffd12037836 */ /* 0x000fe40000000000 */
[----:B------:R-:W1:Y:S01]  /*14690*/  LDC R18, c[0x0][0x230] ;  /* 0x00008c00ff127b82 */ /* 0x000e620000000800 */
[----:B---3--:R-:W-:-:S07]  /*146a0*/  VIADD R5, R19, 0xffffffff ;  /* 0xffffffff13057836 */ /* 0x008fce0000000000 */
[----:B------:R-:W3:Y:S01]  /*146b0*/  LDC R19, c[0x0][0x230] ;  /* 0x00008c00ff137b82 */ /* 0x000ee20000000800 */
[-C--:B------:R-:W-:Y:S02]  /*146c0*/  LEA.HI.X.SX32 R7, R244, R0.reuse, 0x2, P2 ;  /* 0x00000000f4077211 */ /* 0x080fe400010f16ff */
[-C--:B------:R-:W-:Y:S02]  /*146d0*/  LEA.HI.X.SX32 R39, R252, R0.reuse, 0x2, P3 ;  /* 0x00000000fc277211 */ /* 0x080fe400018f16ff */
[----:B------:R-:W-:Y:S01]  /*146e0*/  LEA.HI.X.SX32 R17, R249, R0, 0x2, P4 ;  /* 0x00000000f9117211 */ /* 0x000fe200020f16ff */
[----:B------:R-:W-:Y:S02]  /*146f0*/  VIADD R4, R27, 0xfffffffe ;  /* 0xfffffffe1b047836 */ /* 0x000fe40000000000 */
[----:B------:R-:W1:Y:S01]  /*14700*/  LDC R27, c[0x0][0x230] ;  /* 0x00008c00ff1b7b82 */ /* 0x000e620000000800 */
[----:B---3--:R-:W-:-:S05]  /*14710*/  VIADD R0, R19, 0xfffffffc ;  /* 0xfffffffc13007836 */ /* 0x008fca0000000000 */
[----:B------:R-:W-:Y:S01]  /*14720*/  ISETP.GE.U32.AND P1, PT, R0, 0x7fffffbd, PT ;  /* 0x7fffffbd0000780c */ /* 0x000fe20003f26070 */
[----:B-1----:R-:W-:Y:S02]  /*14730*/  VIADD R0, R18, 0xffffffde ;  /* 0xffffffde12007836 */ /* 0x002fe40000000000 */
[----:B------:R-:W1:Y:S01]  /*14740*/  S2R R18, SR_TID.X ;  /* 0x0000000000127919 */ /* 0x000e620000002100 */
[----:B------:R-:W3:Y:S01]  /*14750*/  S2R R19, SR_TID.X ;  /* 0x0000000000137919 */ /* 0x000ee20000002100 */
[----:B------:R-:W-:Y:S01]  /*14760*/  ISETP.GE.U32.AND P3, PT, R3, 0x7fffffbe, PT ;  /* 0x7fffffbe0300780c */ /* 0x000fe20003f66070 */
[----:B------:R-:W-:Y:S01]  /*14770*/  VIADD R3, R27, 0xffffffdf ;  /* 0xffffffdf1b037836 */ /* 0x000fe20000000000 */
[----:B------:R-:W-:Y:S02]  /*14780*/  ISETP.GE.U32.AND P6, PT, R4, 0x7fffffbf, PT ;  /* 0x7fffffbf0400780c */ /* 0x000fe40003fc6070 */
[----:B------:R-:W3:Y:S01]  /*14790*/  LDC R4, c[0x0][0x230] ;  /* 0x00008c00ff047b82 */ /* 0x000ee20000000800 */
[----:B------:R-:W-:Y:S01]  /*147a0*/  ISETP.GE.U32.AND P5, PT, R5, 0x7fffffc0, PT ;  /* 0x7fffffc00500780c */ /* 0x000fe20003fa6070 */
[----:B------:R-:W-:-:S02]  /*147b0*/  UMOV UR4, 0x400 ;  /* 0x0000040000047882 */ /* 0x000fc40000000000 */
[----:B------:R-:W-:-:S04]  /*147c0*/  ULEA UR61, UR61, UR4, 0x18 ;  /* 0x000000043d3d7291 */ /* 0x000fc8000f8ec03f */
[----:B------:R-:W4:Y:S01]  /*147d0*/  LDC R5, c[0x0][0x230] ;  /* 0x00008c00ff057b82 */ /* 0x000f220000000800 */
[----:B-1----:R-:W-:-:S07]  /*147e0*/  LOP3.LUT R27, R18, 0x7f, RZ, 0xc0, !PT ;  /* 0x0000007f121b7812 */ /* 0x002fce00078ec0ff */
[----:B------:R-:W1:Y:S01]  /*147f0*/  LDC R18, c[0x0][0x230] ;  /* 0x00008c00ff127b82 */ /* 0x000e620000000800 */
[----:B---3--:R-:W-:-:S05]  /*14800*/  IMAD.SHL.U32 R15, R19, 0x10, RZ ;  /* 0x00000010130f7824 */ /* 0x008fca00078e00ff */
[----:B------:R-:W-:Y:S01]  /*14810*/  LOP3.LUT R252, R15, 0x70, RZ, 0xc0, !PT ;  /* 0x000000700ffc7812 */ /* 0x000fe200078ec0ff */
[----:B------:R-:W-:Y:S01]  /*14820*/  ULDC.64 UR4, c[0x0][0x208] ;  /* 0x0000820000047ab9 */ /* 0x000fe20000000a00 */
[----:B------:R-:W3:Y:S03]  /*14830*/  LDC R15, c[0x0][0x230] ;  /* 0x00008c00ff0f7b82 */ /* 0x000ee60000000800 */
[----:B------:R-:W-:Y:S01]  /*14840*/  IMAD R252, R27, 0x80, R252 ;  /* 0x000000801bfc7824 */ /* 0x000fe200078e02fc */
[----:B------:R-:W-:-:S03]  /*14850*/  ISETP.GE.U32.AND P4, PT, R0, 0x7fffff9f, PT ;  /* 0x7fffff9f0000780c */ /* 0x000fc60003f86070 */
[----:B------:R-:W-:Y:S01]  /*14860*/  VIADD R251, R252, UR61 ;  /* 0x0000003dfcfb7c36 */ /* 0x000fe20008000000 */
[----:B------:R-:W-:Y:S01]  /*14870*/  STL.64 [R1+0xc38], R24 ;  /* 0x000c381801007387 */ /* 0x000fe20000100a00 */
[----:B------:R-:W-:Y:S01]  /*14880*/  ISETP.GE.U32.AND P2, PT, R3, 0x7fffffa0, PT ;  /* 0x7fffffa00300780c */ /* 0x000fe20003f46070 */
[----:B------:R-:W-:Y:S02]  /*14890*/  VIADD R3, R4, 0xffffffdc ;  /* 0xffffffdc04037836 */ /* 0x000fe40000000000 */
[----:B------:R-:W-:Y:S01]  /*148a0*/  STL.64 [R1+0xc48], R6 ;  /* 0x000c480601007387 */ /* 0x000fe20000100a00 */
[----:B------:R-:W3:Y:S01]  /*148b0*/  LDC R4, c[0x0][0x230] ;  /* 0x00008c00ff047b82 */ /* 0x000ee20000000800 */
[----:B-1----:R-:W-:Y:S02]  /*148c0*/  VIADD R0, R18, 0xffffffdd ;  /* 0xffffffdd12007836 */ /* 0x002fe40000000000 */
[----:B------:R-:W-:Y:S04]  /*148d0*/  STL.64 [R1+0xc58], R38 ;  /* 0x000c582601007387 */ /* 0x000fe80000100a00 */
[----:B------:R-:W-:Y:S01]  /*148e0*/  STL.64 [R1+0xc50], R16 ;  /* 0x000c501001007387 */ /* 0x000fe20000100a00 */
[----:B------:R-:W-:-:S05]  /*148f0*/  LOP3.LUT R18, R252, 0x10, RZ, 0x3c, !PT ;  /* 0x00000010fc127812 */ /* 0x000fca00078e3cff */
[----:B------:R-:W-:Y:S01]  /*14900*/  VIADD R250, R18, UR61 ;  /* 0x0000003d12fa7c36 */ /* 0x000fe20008000000 */
[----:B------:R-:W-:Y:S01]  /*14910*/  @!PT LDS RZ, [RZ] ;  /* 0x00000000fffff984 */ /* 0x000fe20000000800 */
[----:B------:R-:W-:Y:S01]  /*14920*/  @!PT LDS RZ, [RZ] ;  /* 0x00000000fffff984 */ /* 0x000fe20000000800 */
[----:B------:R-:W-:Y:S01]  /*14930*/  @!PT LDS RZ, [RZ] ;  /* 0x00000000fffff984 */ /* 0x000fe20000000800 */
[----:B----4-:R-:W-:Y:S04]  /*14940*/  LDGSTS.E [R251], desc[UR4][R242.64], !P5 ;  /* 0x00000000f2fb7fae */ /* 0x010fe8000e921844 */
[----:B------:R-:W-:Y:S04]  /*14950*/  LDGSTS.E [R251+0x4000], desc[UR4][R240.64], !P5 ;  /* 0x04000000f0fb7fae */ /* 0x000fe8000e921844 */
[----:B------:R-:W-:Y:S04]  /*14960*/  LDGSTS.E [R251+0x8000], desc[UR4][R238.64], !P5 ;  /* 0x08000000eefb7fae */ /* 0x000fe8000e921844 */
[----:B------:R-:W-:Y:S01]  /*14970*/  LDGSTS.E [R251+0xc000], desc[UR4][R236.64], !P5 ;  /* 0x0c000000ecfb7fae */ /* 0x000fe2000e921844 */
[----:B------:R-:W-:Y:S01]  /*14980*/  ISETP.GE.U32.AND P5, PT, R0, 0x7fffff9e, PT ;  /* 0x7fffff9e0000780c */ /* 0x000fe20003fa6070 */
[----:B------:R-:W-:-:S04]  /*14990*/  IMAD.WIDE R244, R2, 0x4, R242 ;  /* 0x0000000402f47825 */ /* 0x000fc800078e02f2 */
[C---:B------:R-:W-:Y:S01]  /*149a0*/  IMAD.WIDE R42, R2.reuse, 0x4, R240 ;  /* 0x00000004022a7825 */ /* 0x040fe200078e02f0 */
[----:B------:R1:W-:Y:S03]  /*149b0*/  STL.64 [R1+0x800], R244 ;  /* 0x000800f401007387 */ /* 0x0003e60000100a00 */
[C---:B------:R-:W-:Y:S01]  /*149c0*/  IMAD.WIDE R34, R2.reuse, 0x4, R238 ;  /* 0x0000000402227825 */ /* 0x040fe200078e02ee */
[----:B------:R1:W-:Y:S03]  /*149d0*/  LDGSTS.E [R251+0x4], desc[UR4][R244.64], !P6 ;  /* 0x00004000f4fb7fae */ /* 0x0003e6000f121844 */
[C---:B------:R-:W-:Y:S01]  /*149e0*/  IMAD.WIDE R26, R2.reuse, 0x4, R236 ;  /* 0x00000004021a7825 */ /* 0x040fe200078e02ec */
[----:B------:R4:W-:Y:S03]  /*149f0*/  STL.64 [R1+0x7f8], R42 ;  /* 0x0007f82a01007387 */ /* 0x0009e60000100a00 */
[----:B------:R-:W-:Y:S01]  /*14a00*/  IMAD.SHL.U32 R0, R2, 0x2, RZ ;  /* 0x0000000202007824 */ /* 0x000fe200078e00ff */
[----:B------:R4:W-:Y:S04]  /*14a10*/  LDGSTS.E [R251+0x4004], desc[UR4][R42.64], !P6 ;  /* 0x040040002afb7fae */ /* 0x0009e8000f121844 */
[----:B------:R3:W-:Y:S01]  /*14a20*/  STL.64 [R1+0x7f0], R34 ;  /* 0x0007f02201007387 */ /* 0x0007e20000100a00 */
[----:B-1----:R-:W-:-:S03]  /*14a30*/  IMAD.WIDE R244, R0, 0x4, R242 ;  /* 0x0000000400f47825 */ /* 0x002fc600078e02f2 */
[----:B------:R3:W-:Y:S04]  /*14a40*/  LDGSTS.E [R251+0x8004], desc[UR4][R34.64], !P6 ;  /* 0x0800400022fb7fae */ /* 0x0007e8000f121844 */
[----:B------:R1:W-:Y:S01]  /*14a50*/  STL.64 [R1+0x7e8], R26 ;  /* 0x0007e81a01007387 */ /* 0x0003e20000100a00 */
[----:B----4-:R-:W-:-:S03]  /*14a60*/  IMAD.WIDE R42, R0, 0x4, R240 ;  /* 0x00000004002a7825 */ /* 0x010fc600078e02f0 */
[----:B------:R1:W-:Y:S01]  /*14a70*/  LDGSTS.E [R251+0xc004], desc[UR4][R26.64], !P6 ;  /* 0x0c0040001afb7fae */ /* 0x0003e2000f121844 */
[C---:B---3--:R-:W-:Y:S01]  /*14a80*/  IMAD.WIDE R34, R0.reuse, 0x4, R238 ;  /* 0x0000000400227825 */ /* 0x048fe200078e02ee */
[----:B------:R-:W-:Y:S02]  /*14a90*/  ISETP.GE.U32.AND P6, PT, R3, 0x7fffff9d, PT ;  /* 0x7fffff9d0300780c */ /* 0x000fe40003fc6070 */
[----:B------:R3:W-:Y:S01]  /*14aa0*/  STL.64 [R1+0x7e0], R244 ;  /* 0x0007e0f401007387 */ /* 0x0007e20000100a00 */
[----:B-1----:R-:W-:-:S03]  /*14ab0*/  IMAD.WIDE R26, R0, 0x4, R236 ;  /* 0x00000004001a7825 */ /* 0x002fc600078e02ec */
[----:B------:R3:W-:Y:S01]  /*14ac0*/  LDGSTS.E [R251+0x8], desc[UR4][R244.64], !P3 ;  /* 0x00008000f4fb7fae */ /* 0x0007e2000d921844 */
[----:B------:R-:W-:Y:S02]  /*14ad0*/  VIADD R0, R5, 0xfffffffb ;  /* 0xfffffffb05007836 */ /* 0x000fe40000000000 */
[----:B------:R-:W-:Y:S01]  /*14ae0*/  IMAD R3, R2, 0x3, RZ ;  /* 0x0000000302037824 */ /* 0x000fe200078e02ff */
[----:B------:R-:W1:Y:S01]  /*14af0*/  LDC R5, c[0x0][0x230] ;  /* 0x00008c00ff057b82 */ /* 0x000e620000000800 */
[----:B------:R4:W-:Y:S04]  /*14b00*/  STL.64 [R1+0x7d8], R42 ;  /* 0x0007d82a01007387 */ /* 0x0009e80000100a00 */
[----:B------:R4:W-:Y:S01]  /*14b10*/  LDGSTS.E [R251+0x4008], desc[UR4][R42.64], !P3 ;  /* 0x040080002afb7fae */ /* 0x0009e2000d921844 */
[----:B---3--:R-:W-:-:S03]  /*14b20*/  IMAD.WIDE R244, R3, 0x4, R242 ;  /* 0x0000000403f47825 */ /* 0x008fc600078e02f2 */
[----:B------:R3:W-:Y:S04]  /*14b30*/  STL.64 [R1+0x7d0], R34 ;  /* 0x0007d02201007387 */ /* 0x0007e80000100a00 */
[----:B------:R3:W-:Y:S04]  /*14b40*/  LDGSTS.E [R251+0x8008], desc[UR4][R34.64], !P3 ;  /* 0x0800800022fb7fae */ /* 0x0007e8000d921844 */
[----:B------:R2:W-:Y:S01]  /*14b50*/  STL.64 [R1+0x7c8], R26 ;  /* 0x0007c81a01007387 */ /* 0x0005e20000100a00 */
[----:B----4-:R-:W-:-:S03]  /*14b60*/  IMAD.WIDE R42, R3, 0x4, R240 ;  /* 0x00000004032a7825 */ /* 0x010fc600078e02f0 */
[----:B------:R2:W-:Y:S01]  /*14b70*/  LDGSTS.E [R251+0xc008], desc[UR4][R26.64], !P3 ;  /* 0x0c0080001afb7fae */ /* 0x0005e2000d921844 */
[----:B------:R-:W-:Y:S01]  /*14b80*/  ISETP.GE.U32.AND P3, PT, R0, 0x7fffffbc, PT ;  /* 0x7fffffbc0000780c */ /* 0x000fe20003f66070 */
[----:B------:R-:W-:Y:S02]  /*14b90*/  IMAD.SHL.U32 R0, R2, 0x20, RZ ;  /* 0x0000002002007824 */ /* 0x000fe400078e00ff */
[C---:B---3--:R-:W-:Y:S01]  /*14ba0*/  IMAD.WIDE R34, R3.reuse, 0x4, R238 ;  /* 0x0000000403227825 */ /* 0x048fe200078e02ee */
[----:B------:R3:W-:Y:S04]  /*14bb0*/  STL.64 [R1+0x7c0], R244 ;  /* 0x0007c0f401007387 */ /* 0x0007e80000100a00 */
[----:B------:R3:W-:Y:S01]  /*14bc0*/  LDGSTS.E [R251+0xc], desc[UR4][R244.64], !P1 ;  /* 0x0000c000f4fb7fae */ /* 0x0007e2000c921844 */
[----:B--2---:R-:W-:-:S03]  /*14bd0*/  IMAD.WIDE R26, R3, 0x4, R236 ;  /* 0x00000004031a7825 */ /* 0x004fc600078e02ec */
[----:B------:R2:W-:Y:S01]  /*14be0*/  STL.64 [R1+0x7b8], R42 ;  /* 0x0007b82a01007387 */ /* 0x0005e20000100a00 */
[----:B------:R-:W-:-:S03]  /*14bf0*/  VIADD R3, R15, 0xfffffffa ;  /* 0xfffffffa0f037836 */ /* 0x000fc60000000000 */
[----:B------:R2:W-:Y:S01]  /*14c00*/  LDGSTS.E [R251+0x400c], desc[UR4][R42.64], !P1 ;  /* 0x0400c0002afb7fae */ /* 0x0005e2000c921844 */
[----:B------:R-:W4:Y:S01]  /*14c10*/  LDC R15, c[0x0][0x230] ;  /* 0x00008c00ff0f7b82 */ /* 0x000f220000000800 */
[C---:B---3--:R-:W-:Y:S02]  /*14c20*/  IMAD.WIDE R244, R0.reuse, 0x4, R242 ;  /* 0x0000000400f47825 */ /* 0x048fe400078e02f2 */
[----:B------:R3:W-:Y:S04]  /*14c30*/  STL.64 [R1+0x7b0], R34 ;  /* 0x0007b02201007387 */ /* 0x0007e80000100a00 */
[----:B------:R3:W-:Y:S01]  /*14c40*/  LDGSTS.E [R251+0x800c], desc[UR4][R34.64], !P1 ;  /* 0x0800c00022fb7fae */ /* 0x0007e2000c921844 */
[----:B--2---:R-:W-:-:S03]  /*14c50*/  IMAD.WIDE R42, R0, 0x4, R240 ;  /* 0x00000004002a7825 */ /* 0x004fc600078e02f0 */
[----:B------:R2:W-:Y:S04]  /*14c60*/  STL.64 [R1+0x7a8], R26 ;  /* 0x0007a81a01007387 */ /* 0x0005e80000100a00 */
[----:B------:R2:W-:Y:S01]  /*14c70*/  LDGSTS.E [R251+0xc00c], desc[UR4][R26.64], !P1 ;  /* 0x0c00c0001afb7fae */ /* 0x0005e2000c921844 */
[----:B------:R-:W-:Y:S01]  /*14c80*/  ISETP.GE.U32.AND P1, PT, R3, 0x7fffffbb, PT ;  /* 0x7fffffbb0300780c */ /* 0x000fe20003f26070 */
[----:B---3--:R-:W-:Y:S02]  /*14c90*/  IMAD.WIDE R34, R0, 0x4, R238 ;  /* 0x0000000400227825 */ /* 0x008fe400078e02ee */
[----:B------:R3:W-:Y:S02]  /*14ca0*/  STL.64 [R1+0x440], R244 ;  /* 0x000440f401007387 */ /* 0x0007e40000100a00 */
[----:B------:R-:W-:-:S02]  /*14cb0*/  IMAD R3, R2, 0x21, RZ ;  /* 0x0000002102037824 */ /* 0x000fc400078e02ff */
[----:B------:R3:W-:Y:S01]  /*14cc0*/  LDGSTS.E [R251+0x10000], desc[UR4][R244.64], !P2 ;  /* 0x10000000f4fb7fae */ /* 0x0007e2000d121844 */
[----:B--2---:R-:W-:-:S03]  /*14cd0*/  IMAD.WIDE R26, R0, 0x4, R236 ;  /* 0x00000004001a7825 */ /* 0x004fc600078e02ec */
[----:B------:R2:W-:Y:S01]  /*14ce0*/  STL.64 [R1+0x438], R42 ;  /* 0x0004382a01007387 */ /* 0x0005e20000100a00 */
[----:B------:R-:W-:-:S03]  /*14cf0*/  VIADD R0, R4, 0xfffffff9 ;  /* 0xfffffff904007836 */ /* 0x000fc60000000000 */
[----:B------:R2:W-:Y:S01]  /*14d00*/  LDGSTS.E [R251+0x14000], desc[UR4][R42.64], !P2 ;  /* 0x140000002afb7fae */ /* 0x0005e2000d121844 */
[----:B------:R-:W4:Y:S03]  /*14d10*/  LDC R4, c[0x0][0x230] ;  /* 0x00008c00ff047b82 */ /* 0x000f260000000800 */
[----:B------:R1:W-:Y:S01]  /*14d20*/  STL.64 [R1+0x430], R34 ;  /* 0x0004302201007387 */ /* 0x0003e20000100a00 */
[----:B---3--:R-:W-:-:S03]  /*14d30*/  IMAD.WIDE R244, R3, 0x4, R242 ;  /* 0x0000000403f47825 */ /* 0x008fc600078e02f2 */
[----:B------:R1:W-:Y:S04]  /*14d40*/  LDGSTS.E [R251+0x18000], desc[UR4][R34.64], !P2 ;  /* 0x1800000022fb7fae */ /* 0x0003e8000d121844 */
[----:B------:R3:W-:Y:S01]  /*14d50*/  STL.64 [R1+0x428], R26 ;  /* 0x0004281a01007387 */ /* 0x0007e20000100a00 */
[----:B--2---:R-:W-:-:S03]  /*14d60*/  IMAD.WIDE R42, R3, 0x4, R240 ;  /* 0x00000004032a7825 */ /* 0x004fc600078e02f0 */
[----:B------:R3:W-:Y:S01]  /*14d70*/  LDGSTS.E [R251+0x1c000], desc[UR4][R26.64], !P2 ;  /* 0x1c0000001afb7fae */ /* 0x0007e2000d121844 */
[C---:B-1----:R-:W-:Y:S01]  /*14d80*/  IMAD.WIDE R34, R3.reuse, 0x4, R238 ;  /* 0x0000000403227825 */ /* 0x042fe200078e02ee */
[----:B------:R-:W-:Y:S02]  /*14d90*/  ISETP.GE.U32.AND P2, PT, R0, 0x7fffffba, PT ;  /* 0x7fffffba0000780c */ /* 0x000fe40003f46070 */
[----:B------:R1:W-:Y:S01]  /*14da0*/  STL.64 [R1+0x420], R244 ;  /* 0x000420f401007387 */ /* 0x0003e20000100a00 */
[----:B---3--:R-:W-:-:S03]  /*14db0*/  IMAD.WIDE R26, R3, 0x4, R236 ;  /* 0x00000004031a7825 */ /* 0x008fc600078e02ec */
[----:B------:R1:W-:Y:S01]  /*14dc0*/  LDGSTS.E [R251+0x10004], desc[UR4][R244.64], !P4 ;  /* 0x10004000f4fb7fae */ /* 0x0003e2000e121844 */
[----:B------:R-:W-:Y:S02]  /*14dd0*/  VIADD R3, R5, 0xfffffff8 ;  /* 0xfffffff805037836 */ /* 0x000fe40000000000 */
[----:B------:R-:W-:Y:S01]  /*14de0*/  IMAD R0, R2, 0x22, RZ ;  /* 0x0000002202007824 */ /* 0x000fe200078e02ff */
[----:B------:R-:W2:Y:S01]  /*14df0*/  LDC R5, c[0x0][0x230] ;  /* 0x00008c00ff057b82 */ /* 0x000ea20000000800 */
[----:B------:R3:W-:Y:S04]  /*14e00*/  STL.64 [R1+0x418], R42 ;  /* 0x0004182a01007387 */ /* 0x0007e80000100a00 */
[----:B------:R3:W-:Y:S01]  /*14e10*/  LDGSTS.E [R251+0x14004], desc[UR4][R42.64], !P4 ;  /* 0x140040002afb7fae */ /* 0x0007e2000e121844 */
[----:B-1----:R-:W-:-:S03]  /*14e20*/  IMAD.WIDE R244, R0, 0x4, R242 ;  /* 0x0000000400f47825 */ /* 0x002fc600078e02f2 */
[----:B------:R1:W-:Y:S04]  /*14e30*/  STL.64 [R1+0x410], R34 ;  /* 0x0004102201007387 */ /* 0x0003e80000100a00 */
[----:B------:R1:W-:Y:S04]  /*14e40*/  LDGSTS.E [R251+0x18004], desc[UR4][R34.64], !P4 ;  /* 0x1800400022fb7fae */ /* 0x0003e8000e121844 */
[----:B------:R4:W-:Y:S01]  /*14e50*/  STL.64 [R1+0x408], R26 ;  /* 0x0004081a01007387 */ /* 0x0009e20000100a00 */
[----:B---3--:R-:W-:-:S03]  /*14e60*/  IMAD.WIDE R42, R0, 0x4, R240 ;  /* 0x00000004002a7825 */ /* 0x008fc600078e02f0 */
[----:B------:R4:W-:Y:S01]  /*14e70*/  LDGSTS.E [R251+0x1c004], desc[UR4][R26.64], !P4 ;  /* 0x1c0040001afb7fae */ /* 0x0009e2000e121844 */
[----:B------:R-:W-:Y:S01]  /*14e80*/  ISETP.GE.U32.AND P4, PT, R3, 0x7fffffb9, PT ;  /* 0x7fffffb90300780c */ /* 0x000fe20003f86070 */
[----:B------:R-:W-:Y:S02]  /*14e90*/  IMAD R3, R2, 0x23, RZ ;  /* 0x0000002302037824 */ /* 0x000fe400078e02ff */
[C---:B-1----:R-:W-:Y:S01]  /*14ea0*/  IMAD.WIDE R34, R0.reuse, 0x4, R238 ;  /* 0x0000000400227825 */ /* 0x042fe200078e02ee */
[----:B------:R1:W-:Y:S04]  /*14eb0*/  STL.64 [R1+0x400], R244 ;  /* 0x000400f401007387 */ /* 0x0003e80000100a00 */
[----:B------:R1:W-:Y:S01]  /*14ec0*/  LDGSTS.E [R251+0x10008], desc[UR4][R244.64], !P5 ;  /* 0x10008000f4fb7fae */ /* 0x0003e2000e921844 */
[----:B----4-:R-:W-:-:S03]  /*14ed0*/  IMAD.WIDE R26, R0, 0x4, R236 ;  /* 0x00000004001a7825 */ /* 0x010fc600078e02ec */
[----:B------:R3:W-:Y:S01]  /*14ee0*/  STL.64 [R1+0x3f8], R42 ;  /* 0x0003f82a01007387 */ /* 0x0007e20000100a00 */
[----:B------:R-:W-:-:S03]  /*14ef0*/  VIADD R0, R15, 0xffffffdb ;  /* 0xffffffdb0f007836 */ /* 0x000fc60000000000 */
[----:B------:R3:W-:Y:S01]  /*14f00*/  LDGSTS.E [R251+0x14008], desc[UR4][R42.64], !P5 ;  /* 0x140080002afb7fae */ /* 0x0007e2000e921844 */
[----:B------:R-:W4:Y:S01]  /*14f10*/  LDC R15, c[0x0][0x230] ;  /* 0x00008c00ff0f7b82 */ /* 0x000f220000000800 */
[C---:B-1----:R-:W-:Y:S02]  /*14f20*/  IMAD.WIDE R244, R3.reuse, 0x4, R242 ;  /* 0x0000000403f47825 */ /* 0x042fe400078e02f2 */
[----:B------:R1:W-:Y:S04]  /*14f30*/  STL.64 [R1+0x3f0], R34 ;  /* 0x0003f02201007387 */ /* 0x0003e80000100a00 */
[----:B------:R1:W-:Y:S01]  /*14f40*/  LDGSTS.E [R251+0x18008], desc[UR4][R34.64], !P5 ;  /* 0x1800800022fb7fae */ /* 0x0003e2000e921844 */
[----:B---3--:R-:W-:-:S03]  /*14f50*/  IMAD.WIDE R42, R3, 0x4, R240 ;  /* 0x00000004032a7825 */ /* 0x008fc600078e02f0 */
[----:B------:R3:W-:Y:S04]  /*14f60*/  STL.64 [R1+0x3e8], R26 ;  /* 0x0003e81a01007387 */ /* 0x0007e80000100a00 */
[----:B------:R3:W-:Y:S01]  /*14f70*/  LDGSTS.E [R251+0x1c008], desc[UR4][R26.64], !P5 ;  /* 0x1c0080001afb7fae */ /* 0x0007e2000e921844 */
[----:B------:R-:W-:Y:S01]  /*14f80*/  ISETP.GE.U32.AND P5, PT, R0, 0x7fffff9c, PT ;  /* 0x7fffff9c0000780c */ /* 0x000fe20003fa6070 */
[----:B-1----:R-:W-:Y:S02]  /*14f90*/  IMAD.WIDE R34, R3, 0x4, R238 ;  /* 0x0000000403227825 */ /* 0x002fe400078e02ee */
[----:B------:R1:W-:Y:S02]  /*14fa0*/  STL.64 [R1+0x3e0], R244 ;  /* 0x0003e0f401007387 */ /* 0x0003e40000100a00 */
[----:B------:R-:W-:-:S02]  /*14fb0*/  IMAD.SHL.U32 R0, R2, 0x4, RZ ;  /* 0x0000000402007824 */ /* 0x000fc400078e00ff */
[----:B------:R1:W-:Y:S01]  /*14fc0*/  LDGSTS.E [R251+0x1000c], desc[UR4][R244.64], !P6 ;  /* 0x1000c000f4fb7fae */ /* 0x0003e2000f121844 */
[----:B---3--:R-:W-:-:S03]  /*14fd0*/  IMAD.WIDE R26, R3, 0x4, R236 ;  /* 0x00000004031a7825 */ /* 0x008fc600078e02ec */
[----:B------:R3:W-:Y:S01]  /*14fe0*/  STL.64 [R1+0x3d8], R42 ;  /* 0x0003d82a01007387 */ /* 0x0007e20000100a00 */
[----:B------:R-:W-:-:S03]  /*14ff0*/  VIADD R3, R4, 0xffffffda ;  /* 0xffffffda04037836 */ /* 0x000fc60000000000 */
[----:B------:R3:W-:Y:S01]  /*15000*/  LDGSTS.E [R251+0x1400c], desc[UR4][R42.64], !P6 ;  /* 0x1400c0002afb7fae */ /* 0x0007e2000f121844 */
[----:B------:R-:W4:Y:S03]  /*15010*/  LDC R4, c[0x0][0x230] ;  /* 0x00008c00ff047b82 */ /* 0x000f260000000800 */
[----:B------:R2:W-:Y:S01]  /*15020*/  STL.64 [R1+0x3d0], R34 ;  /* 0x0003d02201007387 */ /* 0x0005e20000100a00 */
[----:B-1----:R-:W-:-:S03]  /*15030*/  IMAD.WIDE R244, R0, 0x4, R242 ;  /* 0x0000000400f47825 */ /* 0x002fc600078e02f2 */
[----:B------:R2:W-:Y:S04]  /*15040*/  LDGSTS.E [R251+0x1800c], desc[UR4][R34.64], !P6 ;  /* 0x1800c00022fb7fae */ /* 0x0005e8000f121844 */
[----:B------:R1:W-:Y:S01]  /*15050*/  STL.64 [R1+0x3c8], R26 ;  /* 0x0003c81a01007387 */ /* 0x0003e20000100a00 */
[----:B---3--:R-:W-:-:S03]  /*15060*/  IMAD.WIDE R42, R0, 0x4, R240 ;  /* 0x00000004002a7825 */ /* 0x008fc600078e02f0 */
[----:B------:R1:W-:Y:S01]  /*15070*/  LDGSTS.E [R251+0x1c00c], desc[UR4][R26.64], !P6 ;  /* 0x1c00c0001afb7fae */ /* 0x0003e2000f121844 */
[C---:B--2---:R-:W-:Y:S01]  /*15080*/  IMAD.WIDE R34, R0.reuse, 0x4, R238 ;  /* 0x0000000400227825 */ /* 0x044fe200078e02ee */
[----:B------:R-:W-:Y:S02]  /*15090*/  ISETP.GE.U32.AND P6, PT, R3, 0x7fffff9b, PT ;  /* 0x7fffff9b0300780c */ /* 0x000fe40003fc6070 */
[----:B------:R2:W-:Y:S01]  /*150a0*/  STL.64 [R1+0x7a0], R244 ;  /* 0x0007a0f401007387 */ /* 0x0005e20000100a00 */
[----:B-1----:R-:W-:-:S03]  /*150b0*/  IMAD.WIDE R26, R0, 0x4, R236 ;  /* 0x00000004001a7825 */ /* 0x002fc600078e02ec */
[----:B------:R2:W-:Y:S01]  /*150c0*/  LDGSTS.E [R250], desc[UR4][R244.64], !P3 ;  /* 0x00000000f4fa7fae */ /* 0x0005e2000d921844 */
[----:B------:R-:W-:Y:S02]  /*150d0*/  VIADD R0, R5, 0xffffffd9 ;  /* 0xffffffd905007836 */ /* 0x000fe40000000000 */
[----:B------:R-:W-:Y:S01]  /*150e0*/  IMAD R3, R2, 0x5, RZ ;  /* 0x0000000502037824 */ /* 0x000fe200078e02ff */
[----:B------:R-:W1:Y:S01]  /*150f0*/  LDC R5, c[0x0][0x230] ;  /* 0x00008c00ff057b82 */ /* 0x000e620000000800 */
[----:B------:R3:W-:Y:S04]  /*15100*/  STL.64 [R1+0x798], R42 ;  /* 0x0007982a01007387 */ /* 0x0007e80000100a00 */
[----:B------:R3:W-:Y:S01]  /*15110*/  LDGSTS.E [R250+0x4000], desc[UR4][R42.64], !P3 ;  /* 0x040000002afa7fae */ /* 0x0007e2000d921844 */
[----:B--2---:R-:W-:-:S03]  /*15120*/  IMAD.WIDE R244, R3, 0x4, R242 ;  /* 0x0000000403f47825 */ /* 0x004fc600078e02f2 */
[----:B------:R2:W-:Y:S04]  /*15130*/  STL.64 [R1+0x790], R34 ;  /* 0x0007902201007387 */ /* 0x0005e80000100a00 */
[----:B------:R2:W-:Y:S04]  /*15140*/  LDGSTS.E [R250+0x8000], desc[UR4][R34.64], !P3 ;  /* 0x0800000022fa7fae */ /* 0x0005e8000d921844 */
[----:B------:R4:W-:Y:S01]  /*15150*/  STL.64 [R1+0x788], R26 ;  /* 0x0007881a01007387 */ /* 0x0009e20000100a00 */
[----:B---3--:R-:W-:-:S03]  /*15160*/  IMAD.WIDE R42, R3, 0x4, R240 ;  /* 0x00000004032a7825 */ /* 0x008fc600078e02f0 */
[----:B------:R4:W-:Y:S01]  /*15170*/  LDGSTS.E [R250+0xc000], desc[UR4][R26.64], !P3 ;  /* 0x0c0000001afa7fae */ /* 0x0009e2000d921844 */
[----:B------:R-:W-:Y:S01]  /*15180*/  ISETP.GE.U32.AND P3, PT, R0, 0x7fffff9a, PT ;  /* 0x7fffff9a0000780c */ /* 0x000fe20003f66070 */
[----:B------:R-:W-:Y:S02]  /*15190*/  IMAD R0, R2, 0x6, RZ ;  /* 0x0000000602007824 */ /* 0x000fe400078e02ff */
[C---:B--2---:R-:W-:Y:S01]  /*151a0*/  IMAD.WIDE R34, R3.reuse, 0x4, R238 ;  /* 0x0000000403227825 */ /* 0x044fe200078e02ee */
[----:B------:R2:W-:Y:S04]  /*151b0*/  STL.64 [R1+0x780], R244 ;  /* 0x000780f401007387 */ /* 0x0005e80000100a00 */
[----:B------:R2:W-:Y:S01]  /*151c0*/  LDGSTS.E [R250+0x4], desc[UR4][R244.64], !P1 ;  /* 0x00004000f4fa7fae */ /* 0x0005e2000c921844 */
[----:B----4-:R-:W-:-:S03]  /*151d0*/  IMAD.WIDE R26, R3, 0x4, R236 ;  /* 0x00000004031a7825 */ /* 0x010fc600078e02ec */
[----:B------:R3:W-:Y:S01]  /*151e0*/  STL.64 [R1+0x778], R42 ;  /* 0x0007782a01007387 */ /* 0x0007e20000100a00 */
[----:B------:R-:W-:-:S03]  /*151f0*/  VIADD R3, R15, 0xffffffd8 ;  /* 0xffffffd80f037836 */ /* 0x000fc60000000000 */
[----:B------:R3:W-:Y:S01]  /*15200*/  LDGSTS.E [R250+0x4004], desc[UR4][R42.64], !P1 ;  /* 0x040040002afa7fae */ /* 0x0007e2000c921844 */
[----:B------:R-:W4:Y:S01]  /*15210*/  LDC R15, c[0x0][0x230] ;  /* 0x00008c00ff0f7b82 */ /* 0x000f220000000800 */
[C---:B--2---:R-:W-:Y:S02]  /*15220*/  IMAD.WIDE R244, R0.reuse, 0x4, R242 ;  /* 0x0000000400f47825 */ /* 0x044fe400078e02f2 */
[----:B------:R2:W-:Y:S04]  /*15230*/  STL.64 [R1+0x770], R34 ;  /* 0x0007702201007387 */ /* 0x0005e80000100a00 */
[----:B------:R2:W-:Y:S01]  /*15240*/  LDGSTS.E [R250+0x8004], desc[UR4][R34.64], !P1 ;  /* 0x0800400022fa7fae */ /* 0x0005e2000c921844 */
[----:B---3--:R-:W-:-:S03]  /*15250*/  IMAD.WIDE R42, R0, 0x4, R240 ;  /* 0x00000004002a7825 */ /* 0x008fc600078e02f0 */
[----:B------:R3:W-:Y:S04]  /*15260*/  STL.64 [R1+0x768], R26 ;  /* 0x0007681a01007387 */ /* 0x0007e80000100a00 */
[----:B------:R3:W-:Y:S01]  /*15270*/  LDGSTS.E [R250+0xc004], desc[UR4][R26.64], !P1 ;  /* 0x0c0040001afa7fae */ /* 0x0007e2000c921844 */
[----:B------:R-:W-:Y:S01]  /*15280*/  ISETP.GE.U32.AND P1, PT, R3, 0x7fffff99, PT ;  /* 0x7fffff990300780c */ /* 0x000fe20003f26070 */
[----:B--2---:R-:W-:Y:S02]  /*15290*/  IMAD.WIDE R34, R0, 0x4, R238 ;  /* 0x0000000400227825 */ /* 0x004fe400078e02ee */
[----:B------:R2:W-:Y:S02]  /*152a0*/  STL.64 [R1+0x760], R244 ;  /* 0x000760f401007387 */ /* 0x0005e40000100a00 */
[----:B------:R-:W-:-:S02]  /*152b0*/  IMAD R3, R2, 0x7, RZ ;  /* 0x0000000702037824 */ /* 0x000fc400078e02ff */
[----:B------:R2:W-:Y:S01]  /*152c0*/  LDGSTS.E [R250+0x8], desc[UR4][R244.64], !P2 ;  /* 0x00008000f4fa7fae */ /* 0x0005e2000d121844 */
[----:B---3--:R-:W-:-:S03]  /*152d0*/  IMAD.WIDE R26, R0, 0x4, R236 ;  /* 0x00000004001a7825 */ /* 0x008fc600078e02ec */
[----:B------:R3:W-:Y:S01]  /*152e0*/  STL.64 [R1+0x758], R42 ;  /* 0x0007582a01007387 */ /* 0x0007e20000100a00 */
[----:B------:R-:W-:-:S03]  /*152f0*/  VIADD R0, R4, 0xfffffff7 ;  /* 0xfffffff704007836 */ /* 0x000fc60000000000 */
[----:B------:R3:W-:Y:S01]  /*15300*/  LDGSTS.E [R250+0x4008], desc[UR4][R42.64], !P2 ;  /* 0x040080002afa7fae */ /* 0x0007e2000d121844 */
[----:B------:R-:W4:Y:S03]  /*15310*/  LDC R4, c[0x0][0x230] ;  /* 0x00008c00ff047b82 */ /* 0x000f260000000800 */
[----:B------:R1:W-:Y:S01]  /*15320*/  STL.64 [R1+0x750], R34 ;  /* 0x0007502201007387 */ /* 0x0003e20000100a00 */
[----:B--2---:R-:W-:-:S03]  /*15330*/  IMAD.WIDE R244, R3, 0x4, R242 ;  /* 0x0000000403f47825 */ /* 0x004fc600078e02f2 */
[----:B------:R1:W-:Y:S04]  /*15340*/  LDGSTS.E [R250+0x8008], desc[UR4][R34.64], !P2 ;  /* 0x0800800022fa7fae */ /* 0x0003e8000d121844 */
[----:B------:R2:W-:Y:S01]  /*15350*/  STL.64 [R1+0x748], R26 ;  /* 0x0007481a01007387 */ /* 0x0005e20000100a00 */
[----:B---3--:R-:W-:-:S03]  /*15360*/  IMAD.WIDE R42, R3, 0x4, R240 ;  /* 0x00000004032a7825 */ /* 0x008fc600078e02f0 */
[----:B------:R2:W-:Y:S01]  /*15370*/  LDGSTS.E [R250+0xc008], desc[UR4][R26.64], !P2 ;  /* 0x0c0080001afa7fae */ /* 0x0005e2000d121844 */
[C---:B-1----:R-:W-:Y:S01]  /*15380*/  IMAD.WIDE R34, R3.reuse, 0x4, R238 ;  /* 0x0000000403227825 */ /* 0x042fe200078e02ee */
[----:B------:R-:W-:Y:S02]  /*15390*/  ISETP.GE.U32.AND P2, PT, R0, 0x7fffffb8, PT ;  /* 0x7fffffb80000780c */ /* 0x000fe40003f46070 */
[----:B------:R1:W-:Y:S01]  /*153a0*/  STL.64 [R1+0x740], R244 ;  /* 0x000740f401007387 */ /* 0x0003e20000100a00 */
[----:B--2---:R-:W-:-:S03]  /*153b0*/  IMAD.WIDE R26, R3, 0x4, R236 ;  /* 0x00000004031a7825 */ /* 0x004fc600078e02ec */
        /* <DEDUP_REMOVED lines=48> */
[----:B------:R2:W-:Y:S01]  /*156c0*/  LDGSTS.E [R250+0x10008], desc[UR4][R244.64], !P3 ;  /* 0x10008000f4fa7fae */ /* 0x0005e2000d921844 */
[----:B------:R-:W-:Y:S02]  /*156d0*/  VIADD R0, R5, 0xffffffd7 ;  /* 0xffffffd705007836 */ /* 0x000fe40000000000 */
[----:B------:R-:W-:Y:S01]  /*156e0*/  IMAD R3, R2, 0x27, RZ ;  /* 0x0000002702037824 */ /* 0x000fe200078e02ff */
[----:B------:R-:W1:Y:S01]  /*156f0*/  LDC R5, c[0x0][0x230] ;  /* 0x00008c00ff057b82 */ /* 0x000e620000000800 */
[----:B------:R3:W-:Y:S01]  /*15700*/  STL.64 [R1+0x378], R42 ;  /* 0x0003782a01007387 */ /* 0x0007e20000100a00 */
[----:B------:R-:W-:-:S03]  /*15710*/  LOP3.LUT R18, R252, 0x20, RZ, 0x3c, !PT ;  /* 0x00000020fc127812 */ /* 0x000fc600078e3cff */
        /* <DEDUP_REMOVED lines=8> */
[----:B------:R-:W-:Y:S02]  /*157a0*/  IMAD.SHL.U32 R0, R2, 0x8, RZ ;  /* 0x0000000802007824 */ /* 0x000fe400078e00ff */
[C---:B--2---:R-:W-:Y:S01]  /*157b0*/  IMAD.WIDE R34, R3.reuse, 0x4, R238 ;  /* 0x0000000403227825 */ /* 0x044fe200078e02ee */
[----:B------:R2:W-:Y:S03]  /*157c0*/  STL.64 [R1+0x360], R244 ;  /* 0x000360f401007387 */ /* 0x0005e60000100a00 */
[----:B------:R-:W-:Y:S01]  /*157d0*/  VIADD R249, R18, UR61 ;  /* 0x0000003d12f97c36 */ /* 0x000fe20008000000 */
        /* <DEDUP_REMOVED lines=14> */
[----:B------:R-:W-:Y:S02]  /*158c0*/  STL.64 [R1+0x3450], R250 ;  /* 0x003450fa01007387 */ /* 0x000fe40000100a00 */
[----:B------:R-:W-:-:S02]  /*158d0*/  IMAD R3, R2, 0x9, RZ ;  /* 0x0000000902037824 */ /* 0x000fc400078e02ff */
[----:B------:R2:W-:Y:S01]  /*158e0*/  STL.64 [R1+0x720], R244 ;  /* 0x000720f401007387 */ /* 0x0005e20000100a00 */
[----:B---3--:R-:W-:-:S03]  /*158f0*/  IMAD.WIDE R26, R0, 0x4, R236 ;  /* 0x00000004001a7825 */ /* 0x008fc600078e02ec */
[----:B------:R2:W-:Y:S01]  /*15900*/  LDGSTS.E [R249], desc[UR4][R244.64], !P2 ;  /* 0x00000000f4f97fae */ /* 0x0005e2000d121844 */
[----:B------:R-:W-:-:S03]  /*15910*/  VIADD R0, R4, 0xffffffd5 ;  /* 0xffffffd504007836 */ /* 0x000fc60000000000 */
[----:B------:R3:W-:Y:S01]  /*15920*/  STL.64 [R1+0x718], R42 ;  /* 0x0007182a01007387 */ /* 0x0007e20000100a00 */
[----:B------:R-:W4:Y:S03]  /*15930*/  LDC R4, c[0x0][0x230] ;  /* 0x00008c00ff047b82 */ /* 0x000f260000000800 */
[----:B------:R3:W-:Y:S04]  /*15940*/  LDGSTS.E [R249+0x4000], desc[UR4][R42.64], !P2 ;  /* 0x040000002af97fae */ /* 0x0007e8000d121844 */
        /* <DEDUP_REMOVED lines=54> */
[----:B------:R-:W-:Y:S01]  /*15cb0*/  ISETP.GE.U32.AND P6, PT, R3, 0x7fffffb3, PT ;  /* 0x7fffffb30300780c */ /* 0x000fe20003fc6070 */
[----:B--2---:R-:W-:Y:S02]  /*15cc0*/  IMAD.WIDE R34, R0, 0x4, R238 ;  /* 0x0000000400227825 */ /* 0x004fe400078e02ee */
[----:B------:R2:W-:Y:S02]  /*15cd0*/  STL.64 [R1+0x340], R244 ;  /* 0x000340f401007387 */ /* 0x0005e40000100a00 */
[----:B------:R-:W-:Y:S02]  /*15ce0*/  IMAD R3, R2, 0x29, RZ ;  /* 0x0000002902037824 */ /* 0x000fe400078e02ff */
[----:B------:R2:W-:Y:S01]  /*15cf0*/  LDGSTS.E [R249+0x10000], desc[UR4][R244.64], !P3 ;  /* 0x10000000f4f97fae */ /* 0x0005e2000d921844 */
[----:B-1----:R-:W-:-:S03]  /*15d00*/  IMAD.WIDE R26, R0, 0x4, R236 ;  /* 0x00000004001a7825 */ /* 0x002fc600078e02ec */
[----:B------:R1:W-:Y:S01]  /*15d10*/  STL.64 [R1+0x338], R42 ;  /* 0x0003382a01007387 */ /* 0x0003e20000100a00 */
[----:B------:R-:W-:-:S03]  /*15d20*/  VIADD R0, R5, 0xfffffff1 ;  /* 0xfffffff105007836 */ /* 0x000fc60000000000 */
[----:B------:R1:W-:Y:S01]  /*15d30*/  LDGSTS.E [R249+0x14000], desc[UR4][R42.64], !P3 ;  /* 0x140000002af97fae */ /* 0x0003e2000d921844 */
[----:B------:R-:W3:Y:S01]  /*15d40*/  LDC R5, c[0x0][0x230] ;  /* 0x00008c00ff057b82 */ /* 0x000ee20000000800 */
[C---:B--2---:R-:W-:Y:S02]  /*15d50*/  IMAD.WIDE R244, R3.reuse, 0x4, R242 ;  /* 0x0000000403f47825 */ /* 0x044fe400078e02f2 */
[----:B------:R2:W-:Y:S04]  /*15d60*/  STL.64 [R1+0x330], R34 ;  /* 0x0003302201007387 */ /* 0x0005e80000100a00 */
[----:B------:R2:W-:Y:S01]  /*15d70*/  LDGSTS.E [R249+0x18000], desc[UR4][R34.64], !P3 ;  /* 0x1800000022f97fae */ /* 0x0005e2000d921844 */
[----:B-1----:R-:W-:-:S03]  /*15d80*/  IMAD.WIDE R42, R3, 0x4, R240 ;  /* 0x00000004032a7825 */ /* 0x002fc600078e02f0 */
[----:B------:R1:W-:Y:S04]  /*15d90*/  STL.64 [R1+0x328], R26 ;  /* 0x0003281a01007387 */ /* 0x0003e80000100a00 */
[----:B------:R1:W-:Y:S01]  /*15da0*/  LDGSTS.E [R249+0x1c000], desc[UR4][R26.64], !P3 ;  /* 0x1c0000001af97fae */ /* 0x0003e2000d921844 */
[----:B------:R-:W-:Y:S01]  /*15db0*/  ISETP.GE.U32.AND P3, PT, R0, 0x7fffffb2, PT ;  /* 0x7fffffb20000780c */ /* 0x000fe20003f66070 */
[----:B------:R-:W-:Y:S02]  /*15dc0*/  IMAD R0, R2, 0x2a, RZ ;  /* 0x0000002a02007824 */ /* 0x000fe400078e02ff */
[C---:B--2---:R-:W-:Y:S01]  /*15dd0*/  IMAD.WIDE R34, R3.reuse, 0x4, R238 ;  /* 0x0000000403227825 */ /* 0x044fe200078e02ee */
[----:B------:R2:W-:Y:S04]  /*15de0*/  LDGSTS.E [R249+0x10004], desc[UR4][R244.64], !P1 ;  /* 0x10004000f4f97fae */ /* 0x0005e8000c921844 */
[----:B------:R2:W-:Y:S01]  /*15df0*/  LDGSTS.E [R249+0x14004], desc[UR4][R42.64], !P1 ;  /* 0x140040002af97fae */ /* 0x0005e2000c921844 */
[----:B-1----:R-:W-:-:S03]  /*15e00*/  IMAD.WIDE R26, R3, 0x4, R236 ;  /* 0x00000004031a7825 */ /* 0x002fc600078e02ec */
[----:B------:R2:W-:Y:S01]  /*15e10*/  STL.64 [R1+0x320], R244 ;  /* 0x000320f401007387 */ /* 0x0005e20000100a00 */
[----:B----4-:R-:W-:-:S03]  /*15e20*/  VIADD R3, R15, 0xfffffff0 ;  /* 0xfffffff00f037836 */ /* 0x010fc60000000000 */
[----:B------:R1:W-:Y:S01]  /*15e30*/  LDGSTS.E [R249+0x18004], desc[UR4][R34.64], !P1 ;  /* 0x1800400022f97fae */ /* 0x0003e2000c921844 */
[----:B------:R-:W4:Y:S03]  /*15e40*/  LDC R15, c[0x0][0x230] ;  /* 0x00008c00ff0f7b82 */ /* 0x000f260000000800 */
[----:B------:R3:W-:Y:S04]  /*15e50*/  STL.64 [R1+0x318], R42 ;  /* 0x0003182a01007387 */ /* 0x0007e80000100a00 */
[----:B------:R1:W-:Y:S01]  /*15e60*/  LDGSTS.E [R249+0x1c004], desc[UR4][R26.64], !P1 ;  /* 0x1c0040001af97fae */ /* 0x0003e2000c921844 */
[----:B--2---:R-:W-:Y:S01]  /*15e70*/  IMAD.WIDE R244, R0, 0x4, R242 ;  /* 0x0000000400f47825 */ /* 0x004fe200078e02f2 */
[----:B------:R-:W-:-:S02]  /*15e80*/  ISETP.GE.U32.AND P1, PT, R3, 0x7fffffb1, PT ;  /* 0x7fffffb10300780c */ /* 0x000fc40003f26070 */
[----:B------:R1:W-:Y:S01]  /*15e90*/  STL.64 [R1+0x310], R34 ;  /* 0x0003102201007387 */ /* 0x0003e20000100a00 */
[----:B------:R-:W-:Y:S02]  /*15ea0*/  IMAD R3, R2, 0x2b, RZ ;  /* 0x0000002b02037824 */ /* 0x000fe400078e02ff */
[C---:B---3--:R-:W-:Y:S01]  /*15eb0*/  IMAD.WIDE R42, R0.reuse, 0x4, R240 ;  /* 0x00000004002a7825 */ /* 0x048fe200078e02f0 */
[----:B------:R2:W-:Y:S04]  /*15ec0*/  STL.64 [R1+0x308], R26 ;  /* 0x0003081a01007387 */ /* 0x0005e80000100a00 */
[----:B------:R3:W-:Y:S01]  /*15ed0*/  STL.64 [R1+0x300], R244 ;  /* 0x000300f401007387 */ /* 0x0007e20000100a00 */
[----:B-1----:R-:W-:-:S03]  /*15ee0*/  IMAD.WIDE R34, R0, 0x4, R238 ;  /* 0x0000000400227825 */ /* 0x002fc600078e02ee */
[----:B------:R3:W-:Y:S01]  /*15ef0*/  LDGSTS.E [R249+0x10008], desc[UR4][R244.64], !P2 ;  /* 0x10008000f4f97fae */ /* 0x0007e2000d121844 */
[----:B--2---:R-:W-:-:S03]  /*15f00*/  IMAD.WIDE R26, R0, 0x4, R236 ;  /* 0x00000004001a7825 */ /* 0x004fc600078e02ec */
[----:B------:R1:W-:Y:S01]  /*15f10*/  STL.64 [R1+0x2f8], R42 ;  /* 0x0002f82a01007387 */ /* 0x0003e20000100a00 */
[----:B------:R-:W-:-:S03]  /*15f20*/  VIADD R0, R4, 0xffffffd3 ;  /* 0xffffffd304007836 */ /* 0x000fc60000000000 */
[----:B------:R1:W-:Y:S01]  /*15f30*/  LDGSTS.E [R249+0x14008], desc[UR4][R42.64], !P2 ;  /* 0x140080002af97fae */ /* 0x0003e2000d121844 */
[----:B------:R-:W2:Y:S01]  /*15f40*/  LDC R4, c[0x0][0x230] ;  /* 0x00008c00ff047b82 */ /* 0x000ea20000000800 */
[C---:B---3--:R-:W-:Y:S02]  /*15f50*/  IMAD.WIDE R244, R3.reuse, 0x4, R242 ;  /* 0x0000000403f47825 */ /* 0x048fe400078e02f2 */
[----:B------:R3:W-:Y:S04]  /*15f60*/  STL.64 [R1+0x2f0], R34 ;  /* 0x0002f02201007387 */ /* 0x0007e80000100a00 */
[----:B------:R3:W-:Y:S01]  /*15f70*/  LDGSTS.E [R249+0x18008], desc[UR4][R34.64], !P2 ;  /* 0x1800800022f97fae */ /* 0x0007e2000d121844 */
[----:B-1----:R-:W-:-:S03]  /*15f80*/  IMAD.WIDE R42, R3, 0x4, R240 ;  /* 0x00000004032a7825 */ /* 0x002fc600078e02f0 */
[----:B------:R1:W-:Y:S04]  /*15f90*/  STL.64 [R1+0x2e8], R26 ;  /* 0x0002e81a01007387 */ /* 0x0003e80000100a00 */
[----:B------:R1:W-:Y:S01]  /*15fa0*/  LDGSTS.E [R249+0x1c008], desc[UR4][R26.64], !P2 ;  /* 0x1c0080001af97fae */ /* 0x0003e2000d121844 */
[----:B------:R-:W-:Y:S01]  /*15fb0*/  ISETP.GE.U32.AND P2, PT, R0, 0x7fffff94, PT ;  /* 0x7fffff940000780c */ /* 0x000fe20003f46070 */
[----:B---3--:R-:W-:Y:S02]  /*15fc0*/  IMAD.WIDE R34, R3, 0x4, R238 ;  /* 0x0000000403227825 */ /* 0x008fe400078e02ee */
[----:B------:R3:W-:Y:S02]  /*15fd0*/  LDGSTS.E [R249+0x1000c], desc[UR4][R244.64], !P4 ;  /* 0x1000c000f4f97fae */ /* 0x0007e4000e121844 */
[----:B------:R-:W-:-:S02]  /*15fe0*/  VIADD R0, R5, 0xffffffd2 ;  /* 0xffffffd205007836 */ /* 0x000fc40000000000 */
[----:B------:R4:W-:Y:S01]  /*15ff0*/  LDGSTS.E [R249+0x1400c], desc[UR4][R42.64], !P4 ;  /* 0x1400c0002af97fae */ /* 0x0009e2000e121844 */
[----:B------:R-:W2:Y:S01]  /*16000*/  LDC R5, c[0x0][0x230] ;  /* 0x00008c00ff057b82 */ /* 0x000ea20000000800 */
[----:B-1----:R-:W-:Y:S02]  /*16010*/  IMAD.WIDE R26, R3, 0x4, R236 ;  /* 0x00000004031a7825 */ /* 0x002fe400078e02ec */
[----:B------:R1:W-:Y:S01]  /*16020*/  LDGSTS.E [R249+0x1800c], desc[UR4][R34.64], !P4 ;  /* 0x1800c00022f97fae */ /* 0x0003e2000e121844 */
[----:B------:R-:W-:-:S03]  /*16030*/  LOP3.LUT R18, R252, 0x30, RZ, 0x3c, !PT ;  /* 0x00000030fc127812 */ /* 0x000fc600078e3cff */
[----:B------:R1:W-:Y:S01]  /*16040*/  LDGSTS.E [R249+0x1c00c], desc[UR4][R26.64], !P4 ;  /* 0x1c00c0001af97fae */ /* 0x0003e2000e121844 */
[----:B------:R-:W-:Y:S01]  /*16050*/  ISETP.GE.U32.AND P4, PT, R0, 0x7fffff93, PT ;  /* 0x7fffff930000780c */ /* 0x000fe20003f86070 */
[----:B------:R-:W-:Y:S02]  /*16060*/  IMAD R0, R2, 0xc, RZ ;  /* 0x0000000c02007824 */ /* 0x000fe400078e02ff */
[----:B------:R3:W-:Y:S04]  /*16070*/  STL.64 [R1+0x2e0], R244 ;  /* 0x0002e0f401007387 */ /* 0x0007e80000100a00 */
[----:B------:R4:W-:Y:S04]  /*16080*/  STL.64 [R1+0x2d8], R42 ;  /* 0x0002d82a01007387 */ /* 0x0009e80000100a00 */
[----:B------:R1:W-:Y:S01]  /*16090*/  STL.64 [R1+0x2d0], R34 ;  /* 0x0002d02201007387 */ /* 0x0003e20000100a00 */
[----:B------:R-:W-:-:S03]  /*160a0*/  VIADD R248, R18, UR61 ;  /* 0x0000003d12f87c36 */ /* 0x000fc60008000000 */
[----:B------:R1:W-:Y:S01]  /*160b0*/  STL.64 [R1+0x2c8], R26 ;  /* 0x0002c81a01007387 */ /* 0x0003e20000100a00 */
[----:B---3--:R-:W-:-:S04]  /*160c0*/  IMAD.WIDE R244, R0, 0x4, R242 ;  /* 0x0000000400f47825 */ /* 0x008fc800078e02f2 */
[----:B----4-:R-:W-:-:S04]  /*160d0*/  IMAD.WIDE R42, R0, 0x4, R240 ;  /* 0x00000004002a7825 */ /* 0x010fc800078e02f0 */
[----:B-1----:R-:W-:-:S04]  /*160e0*/  IMAD.WIDE R34, R0, 0x4, R238 ;  /* 0x0000000400227825 */ /* 0x002fc800078e02ee */
[----:B------:R-:W-:Y:S01]  /*160f0*/  IMAD.WIDE R26, R0, 0x4, R236 ;  /* 0x00000004001a7825 */ /* 0x000fe200078e02ec */
[----:B------:R1:W-:Y:S03]  /*16100*/  LDGSTS.E [R248], desc[UR4][R244.64], !P5 ;  /* 0x00000000f4f87fae */ /* 0x0003e6000e921844 */
[----:B------:R-:W-:Y:S01]  /*16110*/  VIADD R0, R15, 0xffffffd1 ;  /* 0xffffffd10f007836 */ /* 0x000fe20000000000 */
[----:B------:R1:W-:Y:S01]  /*16120*/  STL.64 [R1+0x6a0], R244 ;  /* 0x0006a0f401007387 */ /* 0x0003e20000100a00 */
[----:B------:R-:W3:Y:S01]  /*16130*/  LDC R15, c[0x0][0x230] ;  /* 0x00008c00ff0f7b82 */ /* 0x000ee20000000800 */
[----:B------:R-:W-:Y:S02]  /*16140*/  IMAD R3, R2, 0xd, RZ ;  /* 0x0000000d02037824 */ /* 0x000fe400078e02ff */
[----:B------:R4:W-:Y:S04]  /*16150*/  STL.64 [R1+0x698], R42 ;  /* 0x0006982a01007387 */ /* 0x0009e80000100a00 */
[----:B------:R4:W-:Y:S04]  /*16160*/  LDGSTS.E [R248+0x4000], desc[UR4][R42.64], !P5 ;  /* 0x040000002af87fae */ /* 0x0009e8000e921844 */
[----:B------:R2:W-:Y:S01]  /*16170*/  STL.64 [R1+0x690], R34 ;  /* 0x0006902201007387 */ /* 0x0005e20000100a00 */
[----:B-1----:R-:W-:-:S03]  /*16180*/  IMAD.WIDE R244, R3, 0x4, R242 ;  /* 0x0000000403f47825 */ /* 0x002fc600078e02f2 */
[----:B------:R2:W-:Y:S04]  /*16190*/  LDGSTS.E [R248+0x8000], desc[UR4][R34.64], !P5 ;  /* 0x0800000022f87fae */ /* 0x0005e8000e921844 */
[----:B------:R1:W-:Y:S01]  /*161a0*/  STL.64 [R1+0x688], R26 ;  /* 0x0006881a01007387 */ /* 0x0003e20000100a00 */
[----:B----4-:R-:W-:-:S03]  /*161b0*/  IMAD.WIDE R42, R3, 0x4, R240 ;  /* 0x00000004032a7825 */ /* 0x010fc600078e02f0 */
[----:B------:R1:W-:Y:S01]  /*161c0*/  LDGSTS.E [R248+0xc000], desc[UR4][R26.64], !P5 ;  /* 0x0c0000001af87fae */ /* 0x0003e2000e921844 */
[----:B------:R-:W-:Y:S01]  /*161d0*/  ISETP.GE.U32.AND P5, PT, R0, 0x7fffff92, PT ;  /* 0x7fffff920000780c */ /* 0x000fe20003fa6070 */
[----:B------:R-:W-:Y:S02]  /*161e0*/  IMAD R0, R2, 0xe, RZ ;  /* 0x0000000e02007824 */ /* 0x000fe400078e02ff */
[C---:B--2---:R-:W-:Y:S01]  /*161f0*/  IMAD.WIDE R34, R3.reuse, 0x4, R238 ;  /* 0x0000000403227825 */ /* 0x044fe200078e02ee */
[----:B------:R2:W-:Y:S04]  /*16200*/  STL.64 [R1+0x680], R244 ;  /* 0x000680f401007387 */ /* 0x0005e80000100a00 */
[----:B------:R2:W-:Y:S01]  /*16210*/  LDGSTS.E [R248+0x4], desc[UR4][R244.64], !P6 ;  /* 0x00004000f4f87fae */ /* 0x0005e2000f121844 */
[----:B-1----:R-:W-:-:S03]  /*16220*/  IMAD.WIDE R26, R3, 0x4, R236 ;  /* 0x00000004031a7825 */ /* 0x002fc600078e02ec */
[----:B------:R1:W-:Y:S01]  /*16230*/  STL.64 [R1+0x678], R42 ;  /* 0x0006782a01007387 */ /* 0x0003e20000100a00 */
[----:B------:R-:W-:-:S03]  /*16240*/  VIADD R3, R4, 0xffffffd0 ;  /* 0xffffffd004037836 */ /* 0x000fc60000000000 */
[----:B------:R1:W-:Y:S01]  /*16250*/  LDGSTS.E [R248+0x4004], desc[UR4][R42.64], !P6 ;  /* 0x040040002af87fae */ /* 0x0003e2000f121844 */
[----:B------:R-:W4:Y:S01]  /*16260*/  LDC R4, c[0x0][0x230] ;  /* 0x00008c00ff047b82 */ /* 0x000f220000000800 */
[C---:B--2---:R-:W-:Y:S02]  /*16270*/  IMAD.WIDE R244, R0.reuse, 0x4, R242 ;  /* 0x0000000400f47825 */ /* 0x044fe400078e02f2 */
[----:B------:R2:W-:Y:S04]  /*16280*/  STL.64 [R1+0x670], R34 ;  /* 0x0006702201007387 */ /* 0x0005e80000100a00 */
[----:B------:R2:W-:Y:S01]  /*16290*/  LDGSTS.E [R248+0x8004], desc[UR4][R34.64], !P6 ;  /* 0x0800400022f87fae */ /* 0x0005e2000f121844 */
[----:B-1----:R-:W-:-:S03]  /*162a0*/  IMAD.WIDE R42, R0, 0x4, R240 ;  /* 0x00000004002a7825 */ /* 0x002fc600078e02f0 */
[----:B------:R1:W-:Y:S04]  /*162b0*/  STL.64 [R1+0x668], R26 ;  /* 0x0006681a01007387 */ /* 0x0003e80000100a00 */
[----:B------:R1:W-:Y:S01]  /*162c0*/  LDGSTS.E [R248+0xc004], desc[UR4][R26.64], !P6 ;  /* 0x0c0040001af87fae */ /* 0x0003e2000f121844 */
[----:B------:R-:W-:Y:S01]  /*162d0*/  ISETP.GE.U32.AND P6, PT, R3, 0x7fffff91, PT ;  /* 0x7fffff910300780c */ /* 0x000fe20003fc6070 */
[----:B--2---:R-:W-:Y:S02]  /*162e0*/  IMAD.WIDE R34, R0, 0x4, R238 ;  /* 0x0000000400227825 */ /* 0x004fe400078e02ee */
[----:B------:R2:W-:Y:S02]  /*162f0*/  STL.64 [R1+0x660], R244 ;  /* 0x000660f401007387 */ /* 0x0005e40000100a00 */
[----:B------:R-:W-:-:S02]  /*16300*/  IMAD R3, R2, 0xf, RZ ;  /* 0x0000000f02037824 */ /* 0x000fc400078e02ff */
[----:B------:R2:W-:Y:S01]  /*16310*/  LDGSTS.E [R248+0x8], desc[UR4][R244.64], !P3 ;  /* 0x00008000f4f87fae */ /* 0x0005e2000d921844 */
[----:B-1----:R-:W-:-:S03]  /*16320*/  IMAD.WIDE R26, R0, 0x4, R236 ;  /* 0x00000004001a7825 */ /* 0x002fc600078e02ec */
        /* <DEDUP_REMOVED lines=8> */
[----:B-1----:R-:W-:-:S03]  /*163b0*/  IMAD.WIDE R42, R3, 0x4, R240 ;  /* 0x00000004032a7825 */ /* 0x002fc600078e02f0 */
[----:B------:R2:W-:Y:S01]  /*163c0*/  LDGSTS.E [R248+0xc008], desc[UR4][R26.64], !P3 ;  /* 0x0c0080001af87fae */ /* 0x0005e2000d921844 */
[C---:B---3--:R-:W-:Y:S01]  /*163d0*/  IMAD.WIDE R34, R3.reuse, 0x4, R238 ;  /* 0x0000000403227825 */ /* 0x048fe200078e02ee */
        /* <DEDUP_REMOVED lines=199> */
[----:B------:R-:W-:Y:S01]  /*17050*/  LOP3.LUT R18, R252, 0x50, RZ, 0x3c, !PT ;  /* 0x00000050fc127812 */ /* 0x000fe200078e3cff */
[----:B------:R-:W2:Y:S01]  /*17060*/  LDC R15, c[0x0][0x230] ;  /* 0x00008c00ff0f7b82 */ /* 0x000ea20000000800 */
[----:B-1----:R-:W-:Y:S01]  /*17070*/  IMAD.WIDE R26, R3, 0x4, R236 ;  /* 0x00000004031a7825 */ /* 0x002fe200078e02ec */
[----:B------:R1:W-:Y:S04]  /*17080*/  LDGSTS.E [R247+0x1800c], desc[UR4][R34.64], !P1 ;  /* 0x1800c00022f77fae */ /* 0x0003e8000c921844 */
[----:B------:R1:W-:Y:S01]  /*17090*/  LDGSTS.E [R247+0x1c00c], desc[UR4][R26.64], !P1 ;  /* 0x1c00c0001af77fae */ /* 0x0003e2000c921844 */
[----:B------:R-:W-:Y:S01]  /*170a0*/  ISETP.GE.U32.AND P1, PT, R0, 0x7fffff8b, PT ;  /* 0x7fffff8b0000780c */ /* 0x000fe20003f26070 */
[----:B------:R-:W-:-:S02]  /*170b0*/  IMAD R0, R2, 0x14, RZ ;  /* 0x0000001402007824 */ /* 0x000fc400078e02ff */
[----:B------:R3:W-:Y:S01]  /*170c0*/  STL.64 [R1+0x1e0], R244 ;  /* 0x0001e0f401007387 */ /* 0x0007e20000100a00 */
[----:B------:R-:W-:-:S03]  /*170d0*/  VIADD R246, R18, UR61 ;  /* 0x0000003d12f67c36 */ /* 0x000fc60008000000 */
[----:B------:R4:W-:Y:S04]  /*170e0*/  STL.64 [R1+0x1d8], R42 ;  /* 0x0001d82a01007387 */ /* 0x0009e80000100a00 */
[----:B------:R1:W-:Y:S01]  /*170f0*/  STL.64 [R1+0x1d0], R34 ;  /* 0x0001d02201007387 */ /* 0x0003e20000100a00 */
[----:B---3--:R-:W-:-:S03]  /*17100*/  IMAD.WIDE R244, R0, 0x4, R242 ;  /* 0x0000000400f47825 */ /* 0x008fc600078e02f2 */
[----:B------:R3:W-:Y:S01]  /*17110*/  STL.64 [R1+0x1c8], R26 ;  /* 0x0001c81a01007387 */ /* 0x0007e20000100a00 */
[----:B----4-:R-:W-:-:S03]  /*17120*/  IMAD.WIDE R42, R0, 0x4, R240 ;  /* 0x00000004002a7825 */ /* 0x010fc600078e02f0 */
[----:B------:R4:W-:Y:S01]  /*17130*/  STL.64 [R1+0x5a0], R244 ;  /* 0x0005a0f401007387 */ /* 0x0009e20000100a00 */
[----:B-1----:R-:W-:-:S03]  /*17140*/  IMAD.WIDE R34, R0, 0x4, R238 ;  /* 0x0000000400227825 */ /* 0x002fc600078e02ee */
[----:B------:R4:W-:Y:S01]  /*17150*/  LDGSTS.E [R246], desc[UR4][R244.64], !P2 ;  /* 0x00000000f4f67fae */ /* 0x0009e2000d121844 */
[----:B---3--:R-:W-:-:S03]  /*17160*/  IMAD.WIDE R26, R0, 0x4, R236 ;  /* 0x00000004001a7825 */ /* 0x008fc600078e02ec */
[----:B------:R1:W-:Y:S01]  /*17170*/  STL.64 [R1+0x598], R42 ;  /* 0x0005982a01007387 */ /* 0x0003e20000100a00 */
[----:B------:R-:W-:-:S03]  /*17180*/  VIADD R0, R4, 0xffffffc9 ;  /* 0xffffffc904007836 */ /* 0x000fc60000000000 */
[----:B------:R1:W-:Y:S01]  /*17190*/  LDGSTS.E [R246+0x4000], desc[UR4][R42.64], !P2 ;  /* 0x040000002af67fae */ /* 0x0003e2000d121844 */
[----:B------:R-:W-:Y:S01]  /*171a0*/  IMAD R3, R2, 0x15, RZ ;  /* 0x0000001502037824 */ /* 0x000fe200078e02ff */
[----:B------:R-:W3:Y:S02]  /*171b0*/  LDC R4, c[0x0][0x230] ;  /* 0x00008c00ff047b82 */ /* 0x000ee40000000800 */
[----:B------:R2:W-:Y:S01]  /*171c0*/  STL.64 [R1+0x590], R34 ;  /* 0x0005902201007387 */ /* 0x0005e20000100a00 */
[----:B----4-:R-:W-:-:S03]  /*171d0*/  IMAD.WIDE R244, R3, 0x4, R242 ;  /* 0x0000000403f47825 */ /* 0x010fc600078e02f2 */
[----:B------:R2:W-:Y:S04]  /*171e0*/  LDGSTS.E [R246+0x8000], desc[UR4][R34.64], !P2 ;  /* 0x0800000022f67fae */ /* 0x0005e8000d121844 */
[----:B------:R4:W-:Y:S01]  /*171f0*/  STL.64 [R1+0x588], R26 ;  /* 0x0005881a01007387 */ /* 0x0009e20000100a00 */
[----:B-1----:R-:W-:-:S03]  /*17200*/  IMAD.WIDE R42, R3, 0x4, R240 ;  /* 0x00000004032a7825 */ /* 0x002fc600078e02f0 */
[----:B------:R4:W-:Y:S01]  /*17210*/  LDGSTS.E [R246+0xc000], desc[UR4][R26.64], !P2 ;  /* 0x0c0000001af67fae */ /* 0x0009e2000d121844 */
[C---:B--2---:R-:W-:Y:S01]  /*17220*/  IMAD.WIDE R34, R3.reuse, 0x4, R238 ;  /* 0x0000000403227825 */ /* 0x044fe200078e02ee */
[----:B------:R-:W-:Y:S02]  /*17230*/  ISETP.GE.U32.AND P2, PT, R0, 0x7fffff8a, PT ;  /* 0x7fffff8a0000780c */ /* 0x000fe40003f46070 */
[----:B------:R1:W-:Y:S01]  /*17240*/  STL.64 [R1+0x580], R244 ;  /* 0x000580f401007387 */ /* 0x0003e20000100a00 */
[----:B----4-:R-:W-:-:S03]  /*17250*/  IMAD.WIDE R26, R3, 0x4, R236 ;  /* 0x00000004031a7825 */ /* 0x010fc600078e02ec */
        /* <DEDUP_REMOVED lines=10> */
[----:B----4-:R-:W-:-:S03]  /*17300*/  IMAD.WIDE R42, R0, 0x4, R240 ;  /* 0x00000004002a7825 */ /* 0x010fc600078e02f0 */
[----:B------:R3:W-:Y:S01]  /*17310*/  LDGSTS.E [R246+0xc004], desc[UR4][R26.64], !P4 ;  /* 0x0c0040001af67fae */ /* 0x0007e2000e121844 */
[----:B------:R-:W-:Y:S01]  /*17320*/  ISETP.GE.U32.AND P4, PT, R3, 0x7fffff89, PT ;  /* 0x7fffff890300780c */ /* 0x000fe20003f86070 */
[----:B------:R-:W-:Y:S02]  /*17330*/  IMAD R3, R2, 0x17, RZ ;  /* 0x0000001702037824 */ /* 0x000fe400078e02ff */
[C---:B-1----:R-:W-:Y:S01]  /*17340*/  IMAD.WIDE R34, R0.reuse, 0x4, R238 ;  /* 0x0000000400227825 */ /* 0x042fe200078e02ee */
[----:B------:R1:W-:Y:S04]  /*17350*/  STL.64 [R1+0x560], R244 ;  /* 0x000560f401007387 */ /* 0x0003e80000100a00 */
[----:B------:R1:W-:Y:S01]  /*17360*/  LDGSTS.E [R246+0x8], desc[UR4][R244.64], !P5 ;  /* 0x00008000f4f67fae */ /* 0x0003e2000e921844 */
[----:B---3--:R-:W-:-:S03]  /*17370*/  IMAD.WIDE R26, R0, 0x4, R236 ;  /* 0x00000004001a7825 */ /* 0x008fc600078e02ec */
        /* <DEDUP_REMOVED lines=86> */
[----:B------:R3:W-:Y:S02]  /*178e0*/  STL.64 [R1+0x160], R244 ;  /* 0x000160f401007387 */ /* 0x0007e40000100a00 */
[----:B------:R-:W-:Y:S02]  /*178f0*/  IMAD.WIDE R248, R0, 0x4, R242 ;  /* 0x0000000400f87825 */ /* 0x000fe400078e02f2 */
[----:B------:R4:W-:Y:S04]  /*17900*/  STL.64 [R1+0x158], R42 ;  /* 0x0001582a01007387 */ /* 0x0009e80000100a00 */
[----:B------:R1:W-:Y:S01]  /*17910*/  STL.64 [R1+0x150], R34 ;  /* 0x0001502201007387 */ /* 0x0003e20000100a00 */
[----:B------:R-:W-:-:S03]  /*17920*/  IMAD R3, R2, 0x19, RZ ;  /* 0x0000001902037824 */ /* 0x000fc600078e02ff */
[----:B------:R1:W-:Y:S01]  /*17930*/  STL.64 [R1+0x148], R26 ;  /* 0x0001481a01007387 */ /* 0x0003e20000100a00 */
[----:B---3--:R-:W-:Y:S02]  /*17940*/  VIADD R245, R18, UR61 ;  /* 0x0000003d12f57c36 */ /* 0x008fe40008000000 */
[----:B------:R-:W3:Y:S01]  /*17950*/  LDC R18, c[0x0][0x230] ;  /* 0x00008c00ff127b82 */ /* 0x000ee20000000800 */
[C---:B----4-:R-:W-:Y:S01]  /*17960*/  IMAD.WIDE R42, R0.reuse, 0x4, R240 ;  /* 0x00000004002a7825 */ /* 0x050fe200078e02f0 */
[----:B------:R4:W-:Y:S03]  /*17970*/  STL.64 [R1+0x3460], R246 ;  /* 0x003460f601007387 */ /* 0x0009e60000100a00 */
[----:B-1----:R-:W-:-:S04]  /*17980*/  IMAD.WIDE R34, R0, 0x4, R238 ;  /* 0x0000000400227825 */ /* 0x002fc800078e02ee */
[----:B------:R-:W-:Y:S01]  /*17990*/  IMAD.WIDE R26, R0, 0x4, R236 ;  /* 0x00000004001a7825 */ /* 0x000fe200078e02ec */
[----:B------:R-:W-:Y:S03]  /*179a0*/  STL.64 [R1+0x520], R248 ;  /* 0x000520f801007387 */ /* 0x000fe60000100a00 */
[----:B------:R-:W-:Y:S01]  /*179b0*/  VIADD R0, R15, 0xffffffc5 ;  /* 0xffffffc50f007836 */ /* 0x000fe20000000000 */
[----:B------:R-:W-:Y:S01]  /*179c0*/  LDGSTS.E [R245], desc[UR4][R248.64], !P5 ;  /* 0x00000000f8f57fae */ /* 0x000fe2000e921844 */
[----:B------:R-:W1:Y:S01]  /*179d0*/  LDC R15, c[0x0][0x230] ;  /* 0x00008c00ff0f7b82 */ /* 0x000e620000000800 */
[C---:B----4-:R-:W-:Y:S02]  /*179e0*/  IMAD.WIDE R246, R3.reuse, 0x4, R242 ;  /* 0x0000000403f67825 */ /* 0x050fe400078e02f2 */
[----:B------:R4:W-:Y:S04]  /*179f0*/  STL.64 [R1+0x518], R42 ;  /* 0x0005182a01007387 */ /* 0x0009e80000100a00 */
[----:B------:R4:W-:Y:S04]  /*17a00*/  LDGSTS.E [R245+0x4000], desc[UR4][R42.64], !P5 ;  /* 0x040000002af57fae */ /* 0x0009e8000e921844 */
[----:B------:R2:W-:Y:S04]  /*17a10*/  STL.64 [R1+0x510], R34 ;  /* 0x0005102201007387 */ /* 0x0005e80000100a00 */
[----:B------:R2:W-:Y:S01]  /*17a20*/  LDGSTS.E [R245+0x8000], desc[UR4][R34.64], !P5 ;  /* 0x0800000022f57fae */ /* 0x0005e2000e921844 */
[----:B----4-:R-:W-:-:S03]  /*17a30*/  IMAD.WIDE R42, R3, 0x4, R240 ;  /* 0x00000004032a7825 */ /* 0x010fc600078e02f0 */
[----:B------:R4:W-:Y:S04]  /*17a40*/  STL.64 [R1+0x508], R26 ;  /* 0x0005081a01007387 */ /* 0x0009e80000100a00 */
[----:B------:R4:W-:Y:S01]  /*17a50*/  LDGSTS.E [R245+0xc000], desc[UR4][R26.64], !P5 ;  /* 0x0c0000001af57fae */ /* 0x0009e2000e921844 */
[----:B------:R-:W-:Y:S01]  /*17a60*/  ISETP.GE.U32.AND P5, PT, R0, 0x7fffff86, PT ;  /* 0x7fffff860000780c */ /* 0x000fe20003fa6070 */
[----:B--2---:R-:W-:Y:S02]  /*17a70*/  IMAD.WIDE R34, R3, 0x4, R238 ;  /* 0x0000000403227825 */ /* 0x004fe400078e02ee */
[----:B------:R2:W-:Y:S02]  /*17a80*/  STL.64 [R1+0x500], R246 ;  /* 0x000500f601007387 */ /* 0x0005e40000100a00 */
[----:B------:R-:W-:-:S02]  /*17a90*/  IMAD R0, R2, 0x1a, RZ ;  /* 0x0000001a02007824 */ /* 0x000fc400078e02ff */
[----:B------:R2:W-:Y:S01]  /*17aa0*/  LDGSTS.E [R245+0x4], desc[UR4][R246.64], !P6 ;  /* 0x00004000f6f57fae */ /* 0x0005e2000f121844 */
[----:B----4-:R-:W-:-:S03]  /*17ab0*/  IMAD.WIDE R26, R3, 0x4, R236 ;  /* 0x00000004031a7825 */ /* 0x010fc600078e02ec */
[----:B------:R4:W-:Y:S01]  /*17ac0*/  STL.64 [R1+0x4f8], R42 ;  /* 0x0004f82a01007387 */ /* 0x0009e20000100a00 */
[----:B------:R-:W-:-:S03]  /*17ad0*/  VIADD R3, R4, 0xffffffc4 ;  /* 0xffffffc404037836 */ /* 0x000fc60000000000 */
[----:B------:R4:W-:Y:S01]  /*17ae0*/  LDGSTS.E [R245+0x4004], desc[UR4][R42.64], !P6 ;  /* 0x040040002af57fae */ /* 0x0009e2000f121844 */
[----:B------:R-:W3:Y:S03]  /*17af0*/  LDC R4, c[0x0][0x230] ;  /* 0x00008c00ff047b82 */ /* 0x000ee60000000800 */
[----:B------:R1:W-:Y:S01]  /*17b00*/  STL.64 [R1+0x4f0], R34 ;  /* 0x0004f02201007387 */ /* 0x0003e20000100a00 */
[----:B--2---:R-:W-:-:S03]  /*17b10*/  IMAD.WIDE R246, R0, 0x4, R242 ;  /* 0x0000000400f67825 */ /* 0x004fc600078e02f2 */
[----:B------:R1:W-:Y:S04]  /*17b20*/  LDGSTS.E [R245+0x8004], desc[UR4][R34.64], !P6 ;  /* 0x0800400022f57fae */ /* 0x0003e8000f121844 */
[----:B------:R2:W-:Y:S01]  /*17b30*/  STL.64 [R1+0x4e8], R26 ;  /* 0x0004e81a01007387 */ /* 0x0005e20000100a00 */
[----:B----4-:R-:W-:-:S03]  /*17b40*/  IMAD.WIDE R42, R0, 0x4, R240 ;  /* 0x00000004002a7825 */ /* 0x010fc600078e02f0 */
[----:B------:R2:W-:Y:S01]  /*17b50*/  LDGSTS.E [R245+0xc004], desc[UR4][R26.64], !P6 ;  /* 0x0c0040001af57fae */ /* 0x0005e2000f121844 */
[----:B------:R-:W-:Y:S01]  /*17b60*/  ISETP.GE.U32.AND P6, PT, R3, 0x7fffff85, PT ;  /* 0x7fffff850300780c */ /* 0x000fe20003fc6070 */
[----:B-1----:R-:W-:Y:S02]  /*17b70*/  IMAD.WIDE R34, R0, 0x4, R238 ;  /* 0x0000000400227825 */ /* 0x002fe400078e02ee */
[----:B------:R1:W-:Y:S02]  /*17b80*/  STL.64 [R1+0x4e0], R246 ;  /* 0x0004e0f601007387 */ /* 0x0003e40000100a00 */
[----:B------:R-:W-:Y:S02]  /*17b90*/  IMAD R3, R2, 0x1b, RZ ;  /* 0x0000001b02037824 */ /* 0x000fe400078e02ff */
[----:B------:R1:W-:Y:S01]  /*17ba0*/  LDGSTS.E [R245+0x8], desc[UR4][R246.64], !P3 ;  /* 0x00008000f6f57fae */ /* 0x0003e2000d921844 */
[----:B--2---:R-:W-:-:S03]  /*17bb0*/  IMAD.WIDE R26, R0, 0x4, R236 ;  /* 0x00000004001a7825 */ /* 0x004fc600078e02ec */
[----:B------:R2:W-:Y:S01]  /*17bc0*/  STL.64 [R1+0x4d8], R42 ;  /* 0x0004d82a01007387 */ /* 0x0005e20000100a00 */
[----:B------:R-:W-:-:S03]  /*17bd0*/  VIADD R0, R5, 0xffffffe3 ;  /* 0xffffffe305007836 */ /* 0x000fc60000000000 */
[----:B------:R2:W-:Y:S01]  /*17be0*/  LDGSTS.E [R245+0x4008], desc[UR4][R42.64], !P3 ;  /* 0x040080002af57fae */ /* 0x0005e2000d921844 */
[----:B------:R-:W4:Y:S01]  /*17bf0*/  LDC R5, c[0x0][0x230] ;  /* 0x00008c00ff057b82 */ /* 0x000f220000000800 */
[C---:B-1----:R-:W-:Y:S02]  /*17c00*/  IMAD.WIDE R246, R3.reuse, 0x4, R242 ;  /* 0x0000000403f67825 */ /* 0x042fe400078e02f2 */
[----:B------:R1:W-:Y:S04]  /*17c10*/  STL.64 [R1+0x4d0], R34 ;  /* 0x0004d02201007387 */ /* 0x0003e80000100a00 */
[----:B------:R1:W-:Y:S01]  /*17c20*/  LDGSTS.E [R245+0x8008], desc[UR4][R34.64], !P3 ;  /* 0x0800800022f57fae */ /* 0x0003e2000d921844 */
[----:B--2---:R-:W-:-:S03]  /*17c30*/  IMAD.WIDE R42, R3, 0x4, R240 ;  /* 0x00000004032a7825 */ /* 0x004fc600078e02f0 */
[----:B------:R2:W-:Y:S04]  /*17c40*/  STL.64 [R1+0x4c8], R26 ;  /* 0x0004c81a01007387 */ /* 0x0005e80000100a00 */
[----:B------:R2:W-:Y:S01]  /*17c50*/  LDGSTS.E [R245+0xc008], desc[UR4][R26.64], !P3 ;  /* 0x0c0080001af57fae */ /* 0x0005e2000d921844 */
[----:B------:R-:W-:Y:S01]  /*17c60*/  ISETP.GE.U32.AND P3, PT, R0, 0x7fffffa4, PT ;  /* 0x7fffffa40000780c */ /* 0x000fe20003f66070 */
[----:B------:R-:W-:Y:S02]  /*17c70*/  IMAD R0, R2, 0x38, RZ ;  /* 0x0000003802007824 */ /* 0x000fe400078e02ff */
[C---:B-1----:R-:W-:Y:S01]  /*17c80*/  IMAD.WIDE R34, R3.reuse, 0x4, R238 ;  /* 0x0000000403227825 */ /* 0x042fe200078e02ee */
[----:B------:R1:W-:Y:S04]  /*17c90*/  LDGSTS.E [R245+0xc], desc[UR4][R246.64], !P1 ;  /* 0x0000c000f6f57fae */ /* 0x0003e8000c921844 */
[----:B------:R3:W-:Y:S01]  /*17ca0*/  LDGSTS.E [R245+0x400c], desc[UR4][R42.64], !P1 ;  /* 0x0400c0002af57fae */ /* 0x0007e2000c921844 */
[----:B--2---:R-:W-:-:S03]  /*17cb0*/  IMAD.WIDE R26, R3, 0x4, R236 ;  /* 0x00000004031a7825 */ /* 0x004fc600078e02ec */
[----:B------:R1:W-:Y:S01]  /*17cc0*/  STL.64 [R1+0x4c0], R246 ;  /* 0x0004c0f601007387 */ /* 0x0003e20000100a00 */
[----:B------:R-:W-:-:S03]  /*17cd0*/  VIADD R3, R15, 0xffffffe2 ;  /* 0xffffffe20f037836 */ /* 0x000fc60000000000 */
[----:B------:R2:W-:Y:S01]  /*17ce0*/  LDGSTS.E [R245+0x800c], desc[UR4][R34.64], !P1 ;  /* 0x0800c00022f57fae */ /* 0x0005e2000c921844 */
[----:B------:R-:W4:Y:S03]  /*17cf0*/  LDC R15, c[0x0][0x230] ;  /* 0x00008c00ff0f7b82 */ /* 0x000f260000000800 */
[----:B------:R3:W-:Y:S04]  /*17d00*/  STL.64 [R1+0x4b8], R42 ;  /* 0x0004b82a01007387 */ /* 0x0007e80000100a00 */
[----:B------:R2:W-:Y:S01]  /*17d10*/  LDGSTS.E [R245+0xc00c], desc[UR4][R26.64], !P1 ;  /* 0x0c00c0001af57fae */ /* 0x0005e2000c921844 */
[----:B-1----:R-:W-:Y:S01]  /*17d20*/  IMAD.WIDE R246, R0, 0x4, R242 ;  /* 0x0000000400f67825 */ /* 0x002fe200078e02f2 */
[----:B------:R-:W-:-:S02]  /*17d30*/  ISETP.GE.U32.AND P1, PT, R3, 0x7fffffa3, PT ;  /* 0x7fffffa30300780c */ /* 0x000fc40003f26070 */
[----:B------:R2:W-:Y:S01]  /*17d40*/  STL.64 [R1+0x4b0], R34 ;  /* 0x0004b02201007387 */ /* 0x0005e20000100a00 */
[----:B------:R-:W-:Y:S02]  /*17d50*/  IMAD R3, R2, 0x39, RZ ;  /* 0x0000003902037824 */ /* 0x000fe400078e02ff */
[C---:B---3--:R-:W-:Y:S01]  /*17d60*/  IMAD.WIDE R42, R0.reuse, 0x4, R240 ;  /* 0x00000004002a7825 */ /* 0x048fe200078e02f0 */
[----:B------:R1:W-:Y:S04]  /*17d70*/  STL.64 [R1+0x4a8], R26 ;  /* 0x0004a81a01007387 */ /* 0x0003e80000100a00 */
[----:B------:R3:W-:Y:S01]  /*17d80*/  STL.64 [R1+0x140], R246 ;  /* 0x000140f601007387 */ /* 0x0007e20000100a00 */
[----:B--2---:R-:W-:-:S03]  /*17d90*/  IMAD.WIDE R34, R0, 0x4, R238 ;  /* 0x0000000400227825 */ /* 0x004fc600078e02ee */
[----:B------:R3:W-:Y:S01]  /*17da0*/  LDGSTS.E [R245+0x10000], desc[UR4][R246.64], !P2 ;  /* 0x10000000f6f57fae */ /* 0x0007e2000d121844 */
[----:B-1----:R-:W-:-:S03]  /*17db0*/  IMAD.WIDE R26, R0, 0x4, R236 ;  /* 0x00000004001a7825 */ /* 0x002fc600078e02ec */
        /* <DEDUP_REMOVED lines=13> */
[----:B----4-:R-:W-:-:S02]  /*17e90*/  VIADD R0, R5, 0xffffffe0 ;  /* 0xffffffe005007836 */ /* 0x010fc40000000000 */
[----:B------:R4:W-:Y:S01]  /*17ea0*/  LDGSTS.E [R245+0x14004], desc[UR4][R42.64], !P4 ;  /* 0x140040002af57fae */ /* 0x0009e2000e121844 */
[----:B------:R-:W2:Y:S01]  /*17eb0*/  LDC R5, c[0x0][0x230] ;  /* 0x00008c00ff057b82 */ /* 0x000ea20000000800 */
[----:B-1----:R-:W-:Y:S02]  /*17ec0*/  IMAD.WIDE R26, R3, 0x4, R236 ;  /* 0x00000004031a7825 */ /* 0x002fe400078e02ec */
[----:B------:R1:W-:Y:S04]  /*17ed0*/  LDGSTS.E [R245+0x18004], desc[UR4][R34.64], !P4 ;  /* 0x1800400022f57fae */ /* 0x0003e8000e121844 */
[----:B------:R1:W-:Y:S01]  /*17ee0*/  LDGSTS.E [R245+0x1c004], desc[UR4][R26.64], !P4 ;  /* 0x1c0040001af57fae */ /* 0x0003e2000e121844 */
[----:B------:R-:W-:Y:S01]  /*17ef0*/  ISETP.GE.U32.AND P4, PT, R0, 0x7fffffa1, PT ;  /* 0x7fffffa10000780c */ /* 0x000fe20003f86070 */
[----:B------:R-:W-:-:S02]  /*17f00*/  IMAD R0, R2, 0x3a, RZ ;  /* 0x0000003a02007824 */ /* 0x000fc400078e02ff */
[----:B------:R3:W-:Y:S01]  /*17f10*/  STL.64 [R1+0x120], R246 ;  /* 0x000120f601007387 */ /* 0x0007e20000100a00 */
[----:B------:R-:W-:-:S03]  /*17f20*/  IMAD R3, R2, 0x3b, RZ ;  /* 0x0000003b02037824 */ /* 0x000fc600078e02ff */
[----:B------:R4:W-:Y:S04]  /*17f30*/  STL.64 [R1+0x118], R42 ;  /* 0x0001182a01007387 */ /* 0x0009e80000100a00 */
[----:B------:R1:W-:Y:S01]  /*17f40*/  STL.64 [R1+0x110], R34 ;  /* 0x0001102201007387 */ /* 0x0003e20000100a00 */
[----:B---3--:R-:W-:-:S03]  /*17f50*/  IMAD.WIDE R246, R0, 0x4, R242 ;  /* 0x0000000400f67825 */ /* 0x008fc600078e02f2 */
[----:B------:R3:W-:Y:S01]  /*17f60*/  STL.64 [R1+0x108], R26 ;  /* 0x0001081a01007387 */ /* 0x0007e20000100a00 */
[----:B----4-:R-:W-:-:S03]  /*17f70*/  IMAD.WIDE R42, R0, 0x4, R240 ;  /* 0x00000004002a7825 */ /* 0x010fc600078e02f0 */
[----:B------:R4:W-:Y:S01]  /*17f80*/  STL.64 [R1+0x100], R246 ;  /* 0x000100f601007387 */ /* 0x0009e20000100a00 */
[----:B-1----:R-:W-:-:S03]  /*17f90*/  IMAD.WIDE R34, R0, 0x4, R238 ;  /* 0x0000000400227825 */ /* 0x002fc600078e02ee */
[----:B------:R4:W-:Y:S01]  /*17fa0*/  LDGSTS.E [R245+0x10008], desc[UR4][R246.64], !P5 ;  /* 0x10008000f6f57fae */ /* 0x0009e2000e921844 */
[----:B---3--:R-:W-:-:S03]  /*17fb0*/  IMAD.WIDE R26, R0, 0x4, R236 ;  /* 0x00000004001a7825 */ /* 0x008fc600078e02ec */
[----:B------:R1:W-:Y:S01]  /*17fc0*/  STL.64 [R1+0xf8], R42 ;  /* 0x0000f82a01007387 */ /* 0x0003e20000100a00 */
[----:B------:R-:W-:-:S03]  /*17fd0*/  VIADD R0, R15, 0xffffffc3 ;  /* 0xffffffc30f007836 */ /* 0x000fc60000000000 */
[----:B------:R1:W-:Y:S01]  /*17fe0*/  LDGSTS.E [R245+0x14008], desc[UR4][R42.64], !P5 ;  /* 0x140080002af57fae */ /* 0x0003e2000e921844 */
[----:B----4-:R-:W-:-:S03]  /*17ff0*/  IMAD.WIDE R246, R3, 0x4, R242 ;  /* 0x0000000403f67825 */ /* 0x010fc600078e02f2 */
[----:B------:R3:W-:Y:S04]  /*18000*/  STL.64 [R1+0xf0], R34 ;  /* 0x0000f02201007387 */ /* 0x0007e80000100a00 */
[----:B------:R3:W-:Y:S01]  /*18010*/  LDGSTS.E [R245+0x18008], desc[UR4][R34.64], !P5 ;  /* 0x1800800022f57fae */ /* 0x0007e2000e921844 */
[----:B-1----:R-:W-:-:S03]  /*18020*/  IMAD.WIDE R42, R3, 0x4, R240 ;  /* 0x00000004032a7825 */ /* 0x002fc600078e02f0 */
[----:B------:R1:W-:Y:S04]  /*18030*/  STL.64 [R1+0xe8], R26 ;  /* 0x0000e81a01007387 */ /* 0x0003e80000100a00 */
[----:B------:R1:W-:Y:S01]  /*18040*/  LDGSTS.E [R245+0x1c008], desc[UR4][R26.64], !P5 ;  /* 0x1c0080001af57fae */ /* 0x0003e2000e921844 */
[----:B------:R-:W-:Y:S01]  /*18050*/  ISETP.GE.U32.AND P5, PT, R0, 0x7fffff84, PT ;  /* 0x7fffff840000780c */ /* 0x000fe20003fa6070 */
[----:B---3--:R-:W-:Y:S02]  /*18060*/  IMAD.WIDE R34, R3, 0x4, R238 ;  /* 0x0000000403227825 */ /* 0x008fe400078e02ee */
[----:B------:R3:W-:Y:S02]  /*18070*/  STL.64 [R1+0xe0], R246 ;  /* 0x0000e0f601007387 */ /* 0x0007e40000100a00 */
[----:B--2---:R-:W-:-:S02]  /*18080*/  VIADD R0, R4, 0xffffffc2 ;  /* 0xffffffc204007836 */ /* 0x004fc40000000000 */
[----:B------:R3:W-:Y:S01]  /*18090*/  LDGSTS.E [R245+0x1000c], desc[UR4][R246.64], !P6 ;  /* 0x1000c000f6f57fae */ /* 0x0007e2000f121844 */
[----:B-1----:R-:W-:-:S03]  /*180a0*/  IMAD.WIDE R26, R3, 0x4, R236 ;  /* 0x00000004031a7825 */ /* 0x002fc600078e02ec */
[----:B------:R-:W-:Y:S04]  /*180b0*/  STL.64 [R1+0xd8], R42 ;  /* 0x0000d82a01007387 */ /* 0x000fe80000100a00 */
[----:B------:R-:W-:Y:S01]  /*180c0*/  LDGSTS.E [R245+0x1400c], desc[UR4][R42.64], !P6 ;  /* 0x1400c0002af57fae */ /* 0x000fe2000f121844 */
[----:B---3--:R-:W1:Y:S03]  /*180d0*/  LDC R246, c[0x0][0x230] ;  /* 0x00008c00fff67b82 */ /* 0x008e660000000800 */
[----:B------:R-:W-:Y:S04]  /*180e0*/  STL.64 [R1+0xd0], R34 ;  /* 0x0000d02201007387 */ /* 0x000fe80000100a00 */
[----:B------:R-:W-:Y:S04]  /*180f0*/  LDGSTS.E [R245+0x1800c], desc[UR4][R34.64], !P6 ;  /* 0x1800c00022f57fae */ /* 0x000fe8000f121844 */
[----:B------:R2:W-:Y:S04]  /*18100*/  STL.64 [R1+0xc8], R26 ;  /* 0x0000c81a01007387 */ /* 0x0005e80000100a00 */
[----:B------:R2:W-:Y:S01]  /*18110*/  LDGSTS.E [R245+0x1c00c], desc[UR4][R26.64], !P6 ;  /* 0x1c00c0001af57fae */ /* 0x0005e2000f121844 */
[----:B------:R-:W-:Y:S01]  /*18120*/  ISETP.GE.U32.AND P6, PT, R0, 0x7fffff83, PT ;  /* 0x7fffff830000780c */ /* 0x000fe20003fc6070 */
[----:B------:R-:W-:-:S04]  /*18130*/  IMAD R0, R2, 0x1c, RZ ;  /* 0x0000001c02007824 */ /* 0x000fc800078e02ff */
[----:B------:R-:W-:Y:S01]  /*18140*/  IMAD.WIDE R248, R0, 0x4, R242 ;  /* 0x0000000400f87825 */ /* 0x000fe200078e02f2 */
[----:B--2---:R-:W-:-:S03]  /*18150*/  LOP3.LUT R26, R252, 0x70, RZ, 0x3c, !PT ;  /* 0x00000070fc1a7812 */ /* 0x004fc600078e3cff */
[----:B------:R-:W-:-:S04]  /*18160*/  IMAD.WIDE R42, R0, 0x4, R240 ;  /* 0x00000004002a7825 */ /* 0x000fc800078e02f0 */
[----:B------:R-:W-:Y:S02]  /*18170*/  VIADD R244, R26, UR61 ;  /* 0x0000003d1af47c36 */ /* 0x000fe40008000000 */
[----:B------:R-:W-:Y:S01]  /*18180*/  IMAD.WIDE R34, R0, 0x4, R238 ;  /* 0x0000000400227825 */ /* 0x000fe200078e02ee */
[----:B------:R-:W-:Y:S01]  /*18190*/  STL [R1+0x3448], R252 ;  /* 0x003448fc01007387 */ /* 0x000fe20000100800 */
[----:B------:R-:W-:Y:S02]  /*181a0*/  LOP3.LUT R19, R19, 0x3f, RZ, 0xc0, !PT ;  /* 0x0000003f13137812 */ /* 0x000fe400078ec0ff */
[----:B------:R-:W-:Y:S02]  /*181b0*/  IMAD R3, R2, 0x1d, RZ ;  /* 0x0000001d02037824 */ /* 0x000fe400078e02ff */
[----:B------:R-:W-:Y:S02]  /*181c0*/  VIADD R15, R5, 0xffffffc1 ;  /* 0xffffffc1050f7836 */ /* 0x000fe40000000000 */
[----:B------:R-:W-:Y:S01]  /*181d0*/  IMAD.WIDE R26, R0, 0x4, R236 ;  /* 0x00000004001a7825 */ /* 0x000fe200078e02ec */
[----:B------:R-:W-:Y:S03]  /*181e0*/  STL.64 [R1+0x4a0], R248 ;  /* 0x0004a0f801007387 */ /* 0x000fe60000100a00 */
[----:B------:R-:W-:Y:S01]  /*181f0*/  VIADD R5, R18, 0xffffffc0 ;  /* 0xffffffc012057836 */ /* 0x000fe20000000000 */
[----:B------:R-:W-:Y:S01]  /*18200*/  LDGSTS.E [R244], desc[UR4][R248.64], !P3 ;  /* 0x00000000f8f47fae */ /* 0x000fe2000d921844 */
[----:B------:R-:W-:-:S03]  /*18210*/  UISETP.GT.AND UP0, UPT, UR6, 0x7f, UPT ;  /* 0x0000007f0600788c */ /* 0x000fc6000bf04270 */
[----:B------:R2:W-:Y:S01]  /*18220*/  STL.64 [R1+0x498], R42 ;  /* 0x0004982a01007387 */ /* 0x0005e20000100a00 */
[----:B------:R-:W-:-:S03]  /*18230*/  IMAD R4, R2, 0x1e, RZ ;  /* 0x0000001e02047824 */ /* 0x000fc600078e02ff */
[----:B------:R2:W-:Y:S04]  /*18240*/  LDGSTS.E [R244+0x4000], desc[UR4][R42.64], !P3 ;  /* 0x040000002af47fae */ /* 0x0005e8000d921844 */
[----:B------:R3:W-:Y:S04]  /*18250*/  STL.64 [R1+0x490], R34 ;  /* 0x0004902201007387 */ /* 0x0007e80000100a00 */
[----:B------:R3:W-:Y:S01]  /*18260*/  LDGSTS.E [R244+0x8000], desc[UR4][R34.64], !P3 ;  /* 0x0800000022f47fae */ /* 0x0007e2000d921844 */
[----:B--2---:R-:W-:-:S03]  /*18270*/  IMAD.WIDE R42, R3, 0x4, R242 ;  /* 0x00000004032a7825 */ /* 0x004fc600078e02f2 */
[----:B------:R2:W-:Y:S04]  /*18280*/  STL.64 [R1+0x488], R26 ;  /* 0x0004881a01007387 */ /* 0x0005e80000100a00 */
[----:B------:R2:W-:Y:S01]  /*18290*/  LDGSTS.E [R244+0xc000], desc[UR4][R26.64], !P3 ;  /* 0x0c0000001af47fae */ /* 0x0005e2000d921844 */
[----:B------:R-:W-:Y:S01]  /*182a0*/  ISETP.GE.AND P3, PT, R19, R5, PT ;  /* 0x000000051300720c */ /* 0x000fe20003f66270 */
[C---:B---3--:R-:W-:Y:S02]  /*182b0*/  IMAD.WIDE R34, R3.reuse, 0x4, R240 ;  /* 0x0000000403227825 */ /* 0x048fe400078e02f0 */
[----:B------:R3:W-:Y:S02]  /*182c0*/  STL.64 [R1+0x480], R42 ;  /* 0x0004802a01007387 */ /* 0x0007e40000100a00 */
[----:B------:R-:W-:-:S02]  /*182d0*/  IMAD.WIDE R18, R3, 0x4, R236 ;  /* 0x0000000403127825 */ /* 0x000fc400078e02ec */
[----:B------:R3:W-:Y:S02]  /*182e0*/  LDGSTS.E [R244+0x4], desc[UR4][R42.64], !P1 ;  /* 0x000040002af47fae */ /* 0x0007e4000c921844 */
[----:B--2---:R-:W-:Y:S02]  /*182f0*/  IMAD.WIDE R26, R3, 0x4, R238 ;  /* 0x00000004031a7825 */ /* 0x004fe400078e02ee */
[----:B------:R2:W-:Y:S01]  /*18300*/  STL.64 [R1+0x478], R34 ;  /* 0x0004782201007387 */ /* 0x0005e20000100a00 */
[----:B------:R-:W-:Y:S02]  /*18310*/  SEL R0, RZ, 0x4, P3 ;  /* 0x00000004ff007807 */ /* 0x000fe40001800000 */
[----:B------:R-:W-:Y:S01]  /*18320*/  PLOP3.LUT P3, PT, PT, PT, UP0, 0x80, 0x0 ;  /* 0x000000000000781c */ /* 0x000fe20003f6f008 */
[----:B------:R2:W-:Y:S01]  /*18330*/  LDGSTS.E [R244+0x4004], desc[UR4][R34.64], !P1 ;  /* 0x0400400022f47fae */ /* 0x0005e2000c921844 */
[----:B------:R-:W-:Y:S02]  /*18340*/  IMAD R3, R2, 0x1f, RZ ;  /* 0x0000001f02037824 */ /* 0x000fe400078e02ff */
[C---:B---3--:R-:W-:Y:S01]  /*18350*/  IMAD.WIDE R42, R4.reuse, 0x4, R242 ;  /* 0x00000004042a7825 */ /* 0x048fe200078e02f2 */
[----:B------:R3:W-:Y:S04]  /*18360*/  STL.64 [R1+0x470], R26 ;  /* 0x0004701a01007387 */ /* 0x0007e80000100a00 */
[----:B------:R3:W-:Y:S01]  /*18370*/  LDGSTS.E [R244+0x8004], desc[UR4][R26.64], !P1 ;  /* 0x080040001af47fae */ /* 0x0007e2000c921844 */
[----:B--2---:R-:W-:-:S03]  /*18380*/  IMAD.WIDE R34, R4, 0x4, R240 ;  /* 0x0000000404227825 */ /* 0x004fc600078e02f0 */
[----:B------:R2:W-:Y:S01]  /*18390*/  STL.64 [R1+0x468], R18 ;  /* 0x0004681201007387 */ /* 0x0005e20000100a00 */
[----:B------:R-:W-:-:S03]  /*183a0*/  SEL R0, R0, RZ, P3 ;  /* 0x000000ff00007207 */ /* 0x000fc60001800000 */
[----:B------:R2:W-:Y:S01]  /*183b0*/  LDGSTS.E [R244+0xc004], desc[UR4][R18.64], !P1 ;  /* 0x0c00400012f47fae */ /* 0x0005e2000c921844 */
[----:B---3--:R-:W-:-:S03]  /*183c0*/  IMAD.WIDE R26, R4, 0x4, R238 ;  /* 0x00000004041a7825 */ /* 0x008fc600078e02ee */
[----:B------:R3:W-:Y:S04]  /*183d0*/  STL.64 [R1+0x460], R42 ;  /* 0x0004602a01007387 */ /* 0x0007e80000100a00 */
[----:B------:R3:W-:Y:S01]  /*183e0*/  LDGSTS.E [R244+0x8], desc[UR4][R42.64], !P2 ;  /* 0x000080002af47fae */ /* 0x0007e2000d121844 */
[----:B--2---:R-:W-:-:S03]  /*183f0*/  IMAD.WIDE R18, R4, 0x4, R236 ;  /* 0x0000000404127825 */ /* 0x004fc600078e02ec */
[----:B------:R2:W-:Y:S01]  /*18400*/  STL.64 [R1+0x458], R34 ;  /* 0x0004582201007387 */ /* 0x0005e20000100a00 */
[----:B------:R-:W-:Y:S01]  /*18410*/  ISETP.NE.U32.AND P3, PT, R0, RZ, PT ;  /* 0x000000ff0000720c */ /* 0x000fe20003f65070 */
[----:B------:R-:W4:Y:S02]  /*18420*/  LDC R4, c[0x0][0x230] ;  /* 0x00008c00ff047b82 */ /* 0x000f240000000800 */
[----:B------:R2:W-:Y:S01]  /*18430*/  LDGSTS.E [R244+0x4008], desc[UR4][R34.64], !P2 ;  /* 0x0400800022f47fae */ /* 0x0005e2000d121844 */
[----:B---3--:R-:W-:-:S03]  /*18440*/  IMAD.WIDE R42, R3, 0x4, R242 ;  /* 0x00000004032a7825 */ /* 0x008fc600078e02f2 */
[----:B------:R3:W-:Y:S01]  /*18450*/  STL.64 [R1+0x450], R26 ;  /* 0x0004501a01007387 */ /* 0x0007e20000100a00 */
[----:B------:R-:W-:Y:S01]  /*18460*/  ISETP.GE.U32.AND P1, PT, R15, 0x7fffff82, PT ;  /* 0x7fffff820f00780c */ /* 0x000fe20003f26070 */
[----:B------:R-:W-:Y:S02]  /*18470*/  IMAD R0, R2, 0x3c, RZ ;  /* 0x0000003c02007824 */ /* 0x000fe400078e02ff */
[----:B------:R3:W-:Y:S01]  /*18480*/  LDGSTS.E [R244+0x8008], desc[UR4][R26.64], !P2 ;  /* 0x080080001af47fae */ /* 0x0007e2000d121844 */
[----:B------:R-:W4:Y:S01]  /*18490*/  LDC R15, c[0x0][0x230] ;  /* 0x00008c00ff0f7b82 */ /* 0x000f220000000800 */
[C---:B--2---:R-:W-:Y:S02]  /*184a0*/  IMAD.WIDE R34, R3.reuse, 0x4, R240 ;  /* 0x0000000403227825 */ /* 0x044fe400078e02f0 */
[----:B------:R2:W-:Y:S04]  /*184b0*/  STL.64 [R1+0x448], R18 ;  /* 0x0004481201007387 */ /* 0x0005e80000100a00 */
[----:B------:R2:W-:Y:S01]  /*184c0*/  LDGSTS.E [R244+0xc008], desc[UR4][R18.64], !P2 ;  /* 0x0c00800012f47fae */ /* 0x0005e2000d121844 */
[----:B---3--:R-:W-:-:S03]  /*184d0*/  IMAD.WIDE R26, R3, 0x4, R238 ;  /* 0x00000004031a7825 */ /* 0x008fc600078e02ee */
[----:B------:R3:W-:Y:S04]  /*184e0*/  LDGSTS.E [R244+0xc], desc[UR4][R42.64], !P4 ;  /* 0x0000c0002af47fae */ /* 0x0007e8000e121844 */
[----:B------:R3:W-:Y:S01]  /*184f0*/  LDGSTS.E [R244+0x400c], desc[UR4][R34.64], !P4 ;  /* 0x0400c00022f47fae */ /* 0x0007e2000e121844 */
[----:B--2---:R-:W-:-:S03]  /*18500*/  IMAD.WIDE R18, R3, 0x4, R236 ;  /* 0x0000000403127825 */ /* 0x004fc600078e02ec */
[----:B------:R3:W-:Y:S01]  /*18510*/  STL.64 [R1+0x860], R42 ;  /* 0x0008602a01007387 */ /* 0x0007e20000100a00 */
[----:B-1----:R-:W-:-:S03]  /*18520*/  VIADD R3, R246, 0xffffffbf ;  /* 0xffffffbff6037836 */ /* 0x002fc60000000000 */
[----:B------:R1:W-:Y:S04]  /*18530*/  LDGSTS.E [R244+0x800c], desc[UR4][R26.64], !P4 ;  /* 0x0800c0001af47fae */ /* 0x0003e8000e121844 */
[----:B------:R2:W-:Y:S04]  /*18540*/  STL.64 [R1+0x858], R34 ;  /* 0x0008582201007387 */ /* 0x0005e80000100a00 */
[----:B------:R4:W-:Y:S01]  /*18550*/  LDGSTS.E [R244+0xc00c], desc[UR4][R18.64], !P4 ;  /* 0x0c00c00012f47fae */ /* 0x0009e2000e121844 */
[----:B---3--:R-:W-:Y:S01]  /*18560*/  IMAD.WIDE R42, R0, 0x4, R242 ;  /* 0x00000004002a7825 */ /* 0x008fe200078e02f2 */
[----:B------:R-:W-:-:S02]  /*18570*/  ISETP.GE.U32.AND P4, PT, R3, 0x7fffff80, PT ;  /* 0x7fffff800300780c */ /* 0x000fc40003f86070 */
[----:B------:R1:W-:Y:S01]  /*18580*/  STL.64 [R1+0x850], R26 ;  /* 0x0008501a01007387 */ /* 0x0003e20000100a00 */
[----:B------:R-:W-:Y:S02]  /*18590*/  IMAD R3, R2, 0x3d, RZ ;  /* 0x0000003d02037824 */ /* 0x000fe400078e02ff */
[C---:B--2---:R-:W-:Y:S01]  /*185a0*/  IMAD.WIDE R34, R0.reuse, 0x4, R240 ;  /* 0x0000000400227825 */ /* 0x044fe200078e02f0 */
[----:B------:R4:W-:Y:S04]  /*185b0*/  STL.64 [R1+0x848], R18 ;  /* 0x0008481201007387 */ /* 0x0009e80000100a00 */
[----:B------:R2:W-:Y:S01]  /*185c0*/  STL.64 [R1+0x840], R42 ;  /* 0x0008402a01007387 */ /* 0x0005e20000100a00 */
[----:B-1----:R-:W-:-:S03]  /*185d0*/  IMAD.WIDE R26, R0, 0x4, R238 ;  /* 0x00000004001a7825 */ /* 0x002fc600078e02ee */
[----:B------:R2:W-:Y:S01]  /*185e0*/  LDGSTS.E [R244+0x10000], desc[UR4][R42.64], !P5 ;  /* 0x100000002af47fae */ /* 0x0005e2000e921844 */
[----:B----4-:R-:W-:-:S03]  /*185f0*/  IMAD.WIDE R18, R0, 0x4, R236 ;  /* 0x0000000400127825 */ /* 0x010fc600078e02ec */
[----:B------:R1:W-:Y:S04]  /*18600*/  STL.64 [R1+0x838], R34 ;  /* 0x0008382201007387 */ /* 0x0003e80000100a00 */
[----:B------:R1:W-:Y:S01]  /*18610*/  LDGSTS.E [R244+0x14000], desc[UR4][R34.64], !P5 ;  /* 0x1400000022f47fae */ /* 0x0003e2000e921844 */
[----:B--2---:R-:W-:-:S03]  /*18620*/  IMAD.WIDE R42, R3, 0x4, R242 ;  /* 0x00000004032a7825 */ /* 0x004fc600078e02f2 */
[----:B------:R2:W-:Y:S04]  /*18630*/  STL.64 [R1+0x830], R26 ;  /* 0x0008301a01007387 */ /* 0x0005e80000100a00 */
[----:B------:R2:W-:Y:S01]  /*18640*/  LDGSTS.E [R244+0x18000], desc[UR4][R26.64], !P5 ;  /* 0x180000001af47fae */ /* 0x0005e2000e921844 */
[----:B-1----:R-:W-:-:S03]  /*18650*/  IMAD.WIDE R34, R3, 0x4, R240 ;  /* 0x0000000403227825 */ /* 0x002fc600078e02f0 */
[----:B------:R1:W-:Y:S04]  /*18660*/  STL.64 [R1+0x828], R18 ;  /* 0x0008281201007387 */ /* 0x0003e80000100a00 */
[----:B------:R1:W-:Y:S01]  /*18670*/  LDGSTS.E [R244+0x1c000], desc[UR4][R18.64], !P5 ;  /* 0x1c00000012f47fae */ /* 0x0003e2000e921844 */
[----:B--2---:R-:W-:-:S03]  /*18680*/  IMAD.WIDE R26, R3, 0x4, R238 ;  /* 0x00000004031a7825 */ /* 0x004fc600078e02ee */
[----:B------:R-:W-:Y:S04]  /*18690*/  STL.64 [R1+0x820], R42 ;  /* 0x0008202a01007387 */ /* 0x000fe80000100a00 */
[----:B------:R-:W-:Y:S01]  /*186a0*/  LDGSTS.E [R244+0x10004], desc[UR4][R42.64], !P6 ;  /* 0x100040002af47fae */ /* 0x000fe2000f121844 */
[----:B-1----:R-:W-:-:S03]  /*186b0*/  IMAD.WIDE R18, R3, 0x4, R236 ;  /* 0x0000000403127825 */ /* 0x002fc600078e02ec */
[----:B------:R-:W-:Y:S04]  /*186c0*/  STL.64 [R1+0x818], R34 ;  /* 0x0008182201007387 */ /* 0x000fe80000100a00 */
[----:B------:R-:W-:Y:S04]  /*186d0*/  LDGSTS.E [R244+0x14004], desc[UR4][R34.64], !P6 ;  /* 0x1400400022f47fae */ /* 0x000fe8000f121844 */
[----:B------:R-:W-:Y:S04]  /*186e0*/  STL.64 [R1+0x810], R26 ;  /* 0x0008101a01007387 */ /* 0x000fe80000100a00 */
[----:B------:R-:W-:Y:S04]  /*186f0*/  LDGSTS.E [R244+0x18004], desc[UR4][R26.64], !P6 ;  /* 0x180040001af47fae */ /* 0x000fe8000f121844 */
[----:B------:R1:W-:Y:S04]  /*18700*/  STL.64 [R1+0x808], R18 ;  /* 0x0008081201007387 */ /* 0x0003e80000100a00 */
[----:B------:R1:W-:Y:S01]  /*18710*/  LDGSTS.E [R244+0x1c004], desc[UR4][R18.64], !P6 ;  /* 0x1c00400012f47fae */ /* 0x0003e2000f121844 */
[----:B------:R-:W-:Y:S01]  /*18720*/  VIADD R0, R15, 0xffffffbe ;  /* 0xffffffbe0f007836 */ /* 0x000fe20000000000 */
[----:B------:R-:W-:Y:S01]  /*18730*/  ISETP.GE.U32.AND P2, PT, R5, 0x7fffff81, PT ;  /* 0x7fffff810500780c */ /* 0x000fe20003f46070 */
[----:B------:R-:W2:Y:S08]  /*18740*/  LDC R15, c[0x0][0x230] ;  /* 0x00008c00ff0f7b82 */ /* 0x000eb00000000800 */
[----:B-1----:R-:W1:Y:S01]  /*18750*/  LDC.64 R18, c[0x0][0x238] ;  /* 0x00008e00ff127b82 */ /* 0x002e620000000a00 */
[----:B------:R-:W-:Y:S01]  /*18760*/  ISETP.GE.U32.AND P5, PT, R0, 0x7fffff7f, PT ;  /* 0x7fffff7f0000780c */ /* 0x000fe20003fa6070 */
[----:B------:R-:W-:-:S05]  /*18770*/  VIADD R0, R4, 0xffffffbd ;  /* 0xffffffbd04007836 */ /* 0x000fca0000000000 */
[----:B------:R-:W-:Y:S01]  /*18780*/  ISETP.GE.U32.AND P6, PT, R0, 0x7fffff7e, PT ;  /* 0x7fffff7e0000780c */ /* 0x000fe20003fc6070 */
[----:B------:R-:W-:Y:S01]  /*18790*/  IMAD R0, R2, 0x3e, RZ ;  /* 0x0000003e02007824 */ /* 0x000fe200078e02ff */
[----:B------:R-:W3:Y:S03]  /*187a0*/  LDC R5, c[0x0][0x230] ;  /* 0x00008c00ff057b82 */ /* 0x000ee60000000800 */
[----:B------:R-:W-:-:S04]  /*187b0*/  IMAD.WIDE R42, R0, 0x4, R242 ;  /* 0x00000004002a7825 */ /* 0x000fc800078e02f2 */
[C---:B------:R-:W-:Y:S01]  /*187c0*/  IMAD.WIDE R34, R0.reuse, 0x4, R240 ;  /* 0x0000000400227825 */ /* 0x040fe200078e02f0 */
[----:B------:R4:W-:Y:S01]  /*187d0*/  STL.64 [R1+0xc0], R42 ;  /* 0x0000c02a01007387 */ /* 0x0009e20000100a00 */
[----:B------:R-:W2:Y:S02]  /*187e0*/  LDC R4, c[0x0][0x230] ;  /* 0x00008c00ff047b82 */ /* 0x000ea40000000800 */
[----:B------:R-:W-:-:S04]  /*187f0*/  IMAD.WIDE R26, R0, 0x4, R238 ;  /* 0x00000004001a7825 */ /* 0x000fc800078e02ee */
[----:B-1----:R-:W-:Y:S02]  /*18800*/  IMAD.MOV.U32 R3, RZ, RZ, R18 ;  /* 0x000000ffff037224 */ /* 0x002fe400078e0012 */
[----:B------:R-:W-:Y:S01]  /*18810*/  IMAD.MOV.U32 R252, RZ, RZ, R19 ;  /* 0x000000fffffc7224 */ /* 0x000fe200078e0013 */
[----:B------:R4:W-:Y:S01]  /*18820*/  LDGSTS.E [R244+0x10008], desc[UR4][R42.64], !P1 ;  /* 0x100080002af47fae */ /* 0x0009e2000c921844 */
[----:B------:R-:W-:Y:S02]  /*18830*/  IMAD R2, R2, 0x3f, RZ ;  /* 0x0000003f02027824 */ /* 0x000fe400078e02ff */
[----:B------:R-:W-:Y:S01]  /*18840*/  IMAD.WIDE R18, R0, 0x4, R236 ;  /* 0x0000000400127825 */ /* 0x000fe200078e02ec */
[----:B------:R1:W-:Y:S04]  /*18850*/  STL.64 [R1+0xb8], R34 ;  /* 0x0000b82201007387 */ /* 0x0003e80000100a00 */
[----:B------:R-:W-:Y:S01]  /*18860*/  STL.64 [R1+0x880], R26 ;  /* 0x0008801a01007387 */ /* 0x000fe20000100a00 */
[----:B----4-:R-:W-:-:S03]  /*18870*/  IMAD.WIDE R42, R2, 0x4, R242 ;  /* 0x00000004022a7825 */ /* 0x010fc600078e02f2 */
[----:B------:R-:W-:Y:S04]  /*18880*/  STL.64 [R1+0x8a0], R18 ;  /* 0x0008a01201007387 */ /* 0x000fe80000100a00 */
[----:B------:R1:W-:Y:S04]  /*18890*/  LDGSTS.E [R244+0x14008], desc[UR4][R34.64], !P1 ;  /* 0x1400800022f47fae */ /* 0x0003e8000c921844 */
[----:B------:R-:W4:Y:S04]  /*188a0*/  LDL.64 R246, [R1+0x40] ;  /* 0x0000400001f67983 */ /* 0x000f280000100a00 */
[----:B------:R-:W4:Y:S04]  /*188b0*/  LDL.64 R248, [R1+0x20] ;  /* 0x0000200001f87983 */ /* 0x000f280000100a00 */
[----:B------:R-:W4:Y:S01]  /*188c0*/  LDL.64 R250, [R1] ;  /* 0x0000000001fa7983 */ /* 0x000f220000100a00 */
[----:B-1----:R-:W-:-:S03]  /*188d0*/  IMAD.WIDE R34, R2, 0x4, R240 ;  /* 0x0000000402227825 */ /* 0x002fc600078e02f0 */
[----:B------:R1:W-:Y:S04]  /*188e0*/  STL.64 [R1+0x3468], R242 ;  /* 0x003468f201007387 */ /* 0x0003e80000100a00 */
[----:B------:R3:W-:Y:S04]  /*188f0*/  LDGSTS.E [R244+0x18008], desc[UR4][R26.64], !P1 ;  /* 0x180080001af47fae */ /* 0x0007e8000c921844 */
[----:B------:R2:W-:Y:S04]  /*18900*/  LDGSTS.E [R244+0x1c008], desc[UR4][R18.64], !P1 ;  /* 0x1c00800012f47fae */ /* 0x0005e8000c921844 */
[----:B-1----:R-:W4:Y:S04]  /*18910*/  LDL.64 R242, [R1+0x60] ;  /* 0x0000600001f27983 */ /* 0x002f280000100a00 */
[----:B------:R-:W-:Y:S01]  /*18920*/  STL.64 [R1+0xb0], R42 ;  /* 0x0000b02a01007387 */ /* 0x000fe20000100a00 */
[----:B---3--:R-:W-:-:S03]  /*18930*/  IMAD.WIDE R26, R2, 0x4, R238 ;  /* 0x00000004021a7825 */ /* 0x008fc600078e02ee */
[----:B------:R1:W-:Y:S01]  /*18940*/  STL.64 [R1+0x3470], R240 ;  /* 0x003470f001007387 */ /* 0x0003e20000100a00 */
[----:B--2---:R-:W-:-:S03]  /*18950*/  IMAD.WIDE R18, R2, 0x4, R236 ;  /* 0x0000000402127825 */ /* 0x004fc600078e02ec */
[----:B------:R-:W-:Y:S04]  /*18960*/  LDGSTS.E [R244+0x1000c], desc[UR4][R42.64], !P2 ;  /* 0x1000c0002af47fae */ /* 0x000fe8000d121844 */
[----:B------:R-:W-:Y:S04]  /*18970*/  LDGSTS.E [R244+0x1400c], desc[UR4][R34.64], !P2 ;  /* 0x1400c00022f47fae */ /* 0x000fe8000d121844 */
[----:B-1----:R-:W2:Y:S04]  /*18980*/  LDL.64 R240, [R1+0x80] ;  /* 0x0000800001f07983 */ /* 0x002ea80000100a00 */
[----:B------:R-:W-:Y:S04]  /*18990*/  STL.64 [R1+0x8c0], R34 ;  /* 0x0008c02201007387 */ /* 0x000fe80000100a00 */
[----:B------:R1:W-:Y:S04]  /*189a0*/  STL.64 [R1+0x3478], R238 ;  /* 0x003478ee01007387 */ /* 0x0003e80000100a00 */
[----:B------:R-:W-:Y:S04]  /*189b0*/  LDGSTS.E [R244+0x1800c], desc[UR4][R26.64], !P2 ;  /* 0x1800c0001af47fae */ /* 0x000fe8000d121844 */
[----:B------:R-:W-:Y:S04]  /*189c0*/  LDGSTS.E [R244+0x1c00c], desc[UR4][R18.64], !P2 ;  /* 0x1c00c00012f47fae */ /* 0x000fe8000d121844 */
[----:B-1----:R-:W3:Y:S04]  /*189d0*/  LDL.64 R238, [R1+0xa0] ;  /* 0x0000a00001ee7983 */ /* 0x002ee80000100a00 */
[----:B------:R-:W-:Y:S04]  /*189e0*/  STL.64 [R1+0x8e0], R26 ;  /* 0x0008e01a01007387 */ /* 0x000fe80000100a00 */
[----:B------:R1:W-:Y:S01]  /*189f0*/  STL.64 [R1+0x3480], R236 ;  /* 0x003480ec01007387 */ /* 0x0003e20000100a00 */
[----:B------:R-:W-:-:S02]  /*18a00*/  VIADD R0, R5, 0xffffffbc ;  /* 0xffffffbc05007836 */ /* 0x000fc40000000000 */
[----:B------:R-:W-:Y:S01]  /*18a10*/  IMAD.SHL.U32 R2, R3, 0x40, RZ ;  /* 0x0000004003027824 */ /* 0x000fe200078e00ff */
[----:B------:R-:W0:Y:S04]  /*18a20*/  LDGDEPBAR ;  /* 0x00000000000079af */ /* 0x000e280000000000 */
[----:B-1----:R-:W4:Y:S04]  /*18a30*/  LDL R237, [R1+0x2cfc] ;  /* 0x002cfc0001ed7983 */ /* 0x002f280000100800 */
[----:B------:R1:W-:Y:S04]  /*18a40*/  STL.64 [R1+0x908], R18 ;  /* 0x0009081201007387 */ /* 0x0003e80000100a00 */
[----:B------:R-:W2:Y:S04]  /*18a50*/  LDL.LU.64 R42, [R1+0x3790] ;  /* 0x00379000012a7983 */ /* 0x000ea80000300a00 */
[----:B------:R-:W2:Y:S04]  /*18a60*/  LDL.LU.64 R34, [R1+0x3788] ;  /* 0x0037880001227983 */ /* 0x000ea80000300a00 */
[----:B------:R-:W2:Y:S04]  /*18a70*/  LDL.LU.64 R26, [R1+0x3780] ;  /* 0x00378000011a7983 */ /* 0x000ea80000300a00 */
[----:B-1----:R-:W2:Y:S01]  /*18a80*/  LDL.LU.64 R18, [R1+0x3778] ;  /* 0x0037780001127983 */ /* 0x002ea20000300a00 */
[----:B------:R-:W-:Y:S01]  /*18a90*/  ISETP.GE.U32.AND P1, PT, R0, 0x7fffff7d, PT ;  /* 0x7fffff7d0000780c */ /* 0x000fe20003f26070 */
[----:B------:R-:W-:-:S02]  /*18aa0*/  VIADD R0, R15, 0xffffff9f ;  /* 0xffffff9f0f007836 */ /* 0x000fc40000000000 */
[----:B------:R-:W-:-:S03]  /*18ab0*/  IMAD.U32 R15, RZ, RZ, UR61 ;  /* 0x0000003dff0f7e24 */ /* 0x000fc6000f8e00ff */
[----:B------:R-:W-:Y:S01]  /*18ac0*/  ISETP.GE.U32.AND P2, PT, R0, 0x7fffff60, PT ;  /* 0x7fffff600000780c */ /* 0x000fe20003f46070 */
[----:B------:R-:W-:Y:S01]  /*18ad0*/  STL.64 [R1+0x3488], R244 ;  /* 0x003488f401007387 */ /* 0x000fe20000100a00 */
[----:B----4-:R-:W-:Y:S02]  /*18ae0*/  IADD3 R0, R15, 0x100000, R237 ;  /* 0x001000000f007810 */ /* 0x010fe40007ffe0ed */
[C---:B------:R-:W-:Y:S02]  /*18af0*/  LOP3.LUT R3, R237.reuse, 0x20, RZ, 0x3c, !PT ;  /* 0x00000020ed037812 */ /* 0x040fe400078e3cff */
[C---:B------:R-:W-:Y:S01]  /*18b00*/  LOP3.LUT R5, R237.reuse, 0x40, RZ, 0x3c, !PT ;  /* 0x00000040ed057812 */ /* 0x040fe200078e3cff */
[----:B---3--:R-:W-:Y:S01]  /*18b10*/  LDGSTS.E [R0+-0x80000], desc[UR4][R238.64], P0 ;  /* 0x80000000ee007fae */ /* 0x008fe20008121844 */
[----:B------:R-:W-:-:S03]  /*18b20*/  LOP3.LUT R236, R237, 0x60, RZ, 0x3c, !PT ;  /* 0x00000060edec7812 */ /* 0x000fc600078e3cff */
[----:B--2---:R-:W-:Y:S04]  /*18b30*/  LDGSTS.E [R0+-0x7fc00], desc[UR4][R240.64], P0 ;  /* 0x80400000f0007fae */ /* 0x004fe80008121844 */
[----:B------:R-:W-:Y:S04]  /*18b40*/  STL [R1+0x3210], R3 ;  /* 0x0032100301007387 */ /* 0x000fe80000100800 */
[----:B------:R-:W-:Y:S04]  /*18b50*/  LDGSTS.E [R0+-0x7f800], desc[UR4][R242.64], P0 ;  /* 0x80800000f2007fae */ /* 0x000fe80008121844 */
[----:B------:R-:W-:Y:S04]  /*18b60*/  STL [R1+0x320c], R5 ;  /* 0x00320c0501007387 */ /* 0x000fe80000100800 */
[----:B------:R-:W-:Y:S04]  /*18b70*/  LDGSTS.E [R0+-0x7f400], desc[UR4][R246.64], P0 ;  /* 0x80c00000f6007fae */ /* 0x000fe80008121844 */
[----:B------:R-:W-:Y:S04]  /*18b80*/  STL [R1+0x3208], R236 ;  /* 0x003208ec01007387 */ /* 0x000fe80000100800 */
[----:B------:R-:W-:Y:S04]  /*18b90*/  LDGSTS.E [R0+-0x7f000], desc[UR4][R248.64], P0 ;  /* 0x81000000f8007fae */ /* 0x000fe80008121844 */
[----:B------:R-:W-:Y:S04]  /*18ba0*/  LDGSTS.E [R0+-0x7ec00], desc[UR4][R250.64], P0 ;  /* 0x81400000fa007fae */ /* 0x000fe80008121844 */
[----:B------:R-:W-:Y:S04]  /*18bb0*/  LDGSTS.E [R0+-0x7e800], desc[UR4][R18.64], P0 ;  /* 0x8180000012007fae */ /* 0x000fe80008121844 */
[----:B------:R-:W2:Y:S04]  /*18bc0*/  LDL.64 R248, [R1+0x888] ;  /* 0x0008880001f87983 */ /* 0x000ea80000100a00 */
[----:B------:R-:W3:Y:S04]  /*18bd0*/  LDL.64 R250, [R1+0x8b0] ;  /* 0x0008b00001fa7983 */ /* 0x000ee80000100a00 */
[----:B------:R-:W-:Y:S04]  /*18be0*/  LDGSTS.E [R0+-0x7e400], desc[UR4][R26.64], P0 ;  /* 0x81c000001a007fae */ /* 0x000fe80008121844 */
[----:B------:R-:W-:Y:S04]  /*18bf0*/  LDGSTS.E [R0+-0x7e000], desc[UR4][R34.64], P0 ;  /* 0x8200000022007fae */ /* 0x000fe80008121844 */
[----:B------:R-:W-:Y:S04]  /*18c00*/  STL.64 [R1+0x3378], R18 ;  /* 0x0033781201007387 */ /* 0x000fe80000100a00 */
        /* <DEDUP_REMOVED lines=21> */
[----:B------:R1:W-:Y:S04]  /*18d60*/  STL.64 [R1+0x33c8], R106 ;  /* 0x0033c86a01007387 */ /* 0x0003e80000100a00 */
        /* <DEDUP_REMOVED lines=28> */
[----:B------:R4:W-:Y:S04]  /*18f30*/  STL.64 [R1+0x3440], R226 ;  /* 0x003440e201007387 */ /* 0x0009e80000100a00 */
[----:B------:R-:W-:Y:S04]  /*18f40*/  STL.64 [R1+0x3490], R234 ;  /* 0x003490ea01007387 */ /* 0x000fe80000100a00 */
[----:B--2---:R-:W-:Y:S04]  /*18f50*/  LDGSTS.E [R0+-0x6f800], desc[UR4][R248.64], P0 ;  /* 0x90800000f8007fae */ /* 0x004fe80008121844 */
[----:B---3--:R-:W-:Y:S04]  /*18f60*/  LDGSTS.E [R0+-0x6f400], desc[UR4][R250.64], P0 ;  /* 0x90c00000fa007fae */ /* 0x008fe80008121844 */
[----:B------:R-:W-:Y:S04]  /*18f70*/  LDGSTS.E [R0+-0x6f000], desc[UR4][R228.64], P0 ;  /* 0x91000000e4007fae */ /* 0x000fe80008121844 */
[----:B------:R-:W-:Y:S04]  /*18f80*/  LDGSTS.E [R0+-0x6ec00], desc[UR4][R220.64], P0 ;  /* 0x91400000dc007fae */ /* 0x000fe80008121844 */
[----:B------:R-:W-:Y:S04]  /*18f90*/  LDGSTS.E [R0+-0x6e800], desc[UR4][R212.64], P0 ;  /* 0x91800000d4007fae */ /* 0x000fe80008121844 */
[----:B------:R-:W2:Y:S04]  /*18fa0*/  LDL.LU.64 R228, [R1+0x3770] ;  /* 0x0037700001e47983 */ /* 0x000ea80000300a00 */
[----:B------:R-:W3:Y:S04]  /*18fb0*/  LDL.LU.64 R220, [R1+0x3768] ;  /* 0x0037680001dc7983 */ /* 0x000ee80000300a00 */
[----:B-1----:R-:W2:Y:S04]  /*18fc0*/  LDL.LU.64 R106, [R1+0x98] ;  /* 0x00009800016a7983 */ /* 0x002ea80000300a00 */
[----:B----4-:R-:W4:Y:S04]  /*18fd0*/  LDL.LU.64 R202, [R1+0x78] ;  /* 0x0000780001ca7983 */ /* 0x010f280000300a00 */
[----:B------:R-:W3:Y:S04]  /*18fe0*/  LDL.LU.64 R82, [R1+0x58] ;  /* 0x0000580001527983 */ /* 0x000ee80000300a00 */
[----:B------:R-:W3:Y:S04]  /*18ff0*/  LDL.LU.64 R58, [R1+0x38] ;  /* 0x00003800013a7983 */ /* 0x000ee80000300a00 */
[----:B------:R-:W3:Y:S04]  /*19000*/  LDL.LU.64 R34, [R1+0x18] ;  /* 0x0000180001227983 */ /* 0x000ee80000300a00 */
[----:B------:R-:W3:Y:S04]  /*19010*/  LDL.LU.64 R212, [R1+0x3760] ;  /* 0x0037600001d47983 */ /* 0x000ee80000300a00 */
[----:B------:R-:W-:Y:S04]  /*19020*/  LDGSTS.E [R0+-0x6e400], desc[UR4][R204.64], P0 ;  /* 0x91c00000cc007fae */ /* 0x000fe80008121844 */
[----:B------:R-:W-:Y:S04]  /*19030*/  LDGSTS.E [R0+-0x6e000], desc[UR4][R196.64], P0 ;  /* 0x92000000c4007fae */ /* 0x000fe80008121844 */
[----:B------:R-:W-:Y:S04]  /*19040*/  LDGSTS.E [R0+-0x6dc00], desc[UR4][R188.64], P0 ;  /* 0x92400000bc007fae */ /* 0x000fe80008121844 */
        /* <DEDUP_REMOVED lines=46> */
[----:B------:R-:W3:Y:S04]  /*19330*/  LDL.LU.64 R6, [R1+0x3698] ;  /* 0x0036980001067983 */ /* 0x000ee80000300a00 */
[----:B------:R-:W3:Y:S04]  /*19340*/  LDL.64 R248, [R1+0x868] ;  /* 0x0008680001f87983 */ /* 0x000ee80000100a00 */
[----:B------:R-:W3:Y:S01]  /*19350*/  LDL.64 R250, [R1+0x890] ;  /* 0x0008900001fa7983 */ /* 0x000ee20000100a00 */
[----:B------:R-:W-:-:S05]  /*19360*/  IADD3 R3, R15, 0x100000, R3 ;  /* 0x001000000f037810 */ /* 0x000fca0007ffe003 */
[----:B--2---:R-:W-:Y:S04]  /*19370*/  LDGSTS.E [R3+-0x7ff00], desc[UR4][R106.64], P0 ;  /* 0x801000006a037fae */ /* 0x004fe80008121844 */
[----:B----4-:R-:W-:Y:S04]  /*19380*/  LDGSTS.E [R3+-0x7fb00], desc[UR4][R202.64], P0 ;  /* 0x80500000ca037fae */ /* 0x010fe80008121844 */
[----:B---3--:R-:W-:Y:S04]  /*19390*/  LDGSTS.E [R3+-0x7f700], desc[UR4][R82.64], P0 ;  /* 0x8090000052037fae */ /* 0x008fe80008121844 */
[----:B------:R-:W-:Y:S04]  /*193a0*/  LDGSTS.E [R3+-0x7f300], desc[UR4][R58.64], P0 ;  /* 0x80d000003a037fae */ /* 0x000fe80008121844 */
[----:B------:R-:W-:Y:S04]  /*193b0*/  LDGSTS.E [R3+-0x7ef00], desc[UR4][R34.64], P0 ;  /* 0x8110000022037fae */ /* 0x000fe80008121844 */
[----:B------:R-:W-:Y:S04]  /*193c0*/  STL.64 [R1+0x3498], R106 ;  /* 0x0034986a01007387 */ /* 0x000fe80000100a00 */
[----:B------:R-:W-:Y:S04]  /*193d0*/  STL.64 [R1+0x34a0], R202 ;  /* 0x0034a0ca01007387 */ /* 0x000fe80000100a00 */
[----:B------:R-:W-:Y:S04]  /*193e0*/  STL.64 [R1+0x34a8], R82 ;  /* 0x0034a85201007387 */ /* 0x000fe80000100a00 */
[----:B------:R-:W-:Y:S04]  /*193f0*/  STL.64 [R1+0x34b0], R58 ;  /* 0x0034b03a01007387 */ /* 0x000fe80000100a00 */
[----:B------:R-:W-:Y:S04]  /*19400*/  STL.64 [R1+0x34b8], R34 ;  /* 0x0034b82201007387 */ /* 0x000fe80000100a00 */
[----:B------:R-:W-:Y:S04]  /*19410*/  LDGSTS.E [R3+-0x7eb00], desc[UR4][R6.64], P0 ;  /* 0x8150000006037fae */ /* 0x000fe80008121844 */
        /* <DEDUP_REMOVED lines=29> */
[----:B------:R1:W-:Y:S04]  /*195f0*/  STL.64 [R1+0x34c0], R6 ;  /* 0x0034c00601007387 */ /* 0x0003e80000100a00 */
[----:B------:R-:W-:Y:S04]  /*19600*/  LDGSTS.E [R3+-0x6f300], desc[UR4][R10.64], P0 ;  /* 0x90d000000a037fae */ /* 0x000fe80008121844 */
[----:B------:R-:W-:Y:S04]  /*19610*/  LDGSTS.E [R3+-0x6ef00], desc[UR4][R230.64], P0 ;  /* 0x91100000e6037fae */ /* 0x000fe80008121844 */
[----:B------:R-:W-:Y:S04]  /*19620*/  LDGSTS.E [R3+-0x6eb00], desc[UR4][R222.64], P0 ;  /* 0x91500000de037fae */ /* 0x000fe80008121844 */
[----:B------:R-:W2:Y:S04]  /*19630*/  LDL.LU.64 R10, [R1+0x3690] ;  /* 0x00369000010a7983 */ /* 0x000ea80000300a00 */
[----:B------:R-:W3:Y:S04]  /*19640*/  LDL.LU.64 R230, [R1+0x3688] ;  /* 0x0036880001e67983 */ /* 0x000ee80000300a00 */
[----:B------:R-:W4:Y:S04]  /*19650*/  LDL.LU.64 R222, [R1+0x3680] ;  /* 0x0036800001de7983 */ /* 0x000f280000300a00 */
[----:B------:R-:W2:Y:S04]  /*19660*/  LDL.LU.64 R226, [R1+0x90] ;  /* 0x0000900001e27983 */ /* 0x000ea80000300a00 */
[----:B------:R-:W3:Y:S04]  /*19670*/  LDL.LU.64 R98, [R1+0x70] ;  /* 0x0000700001627983 */ /* 0x000ee80000300a00 */
[----:B------:R-:W4:Y:S04]  /*19680*/  LDL.LU.64 R74, [R1+0x50] ;  /* 0x00005000014a7983 */ /* 0x000f280000300a00 */
[----:B------:R-:W4:Y:S04]  /*19690*/  LDL.LU.64 R50, [R1+0x30] ;  /* 0x0000300001327983 */ /* 0x000f280000300a00 */
[----:B------:R-:W4:Y:S04]  /*196a0*/  LDL.LU.64 R18, [R1+0x10] ;  /* 0x0000100001127983 */ /* 0x000f280000300a00 */
[----:B------:R-:W-:Y:S04]  /*196b0*/  LDGSTS.E [R3+-0x6e700], desc[UR4][R214.64], P0 ;  /* 0x91900000d6037fae */ /* 0x000fe80008121844 */
[----:B------:R-:W-:Y:S04]  /*196c0*/  LDGSTS.E [R3+-0x6e300], desc[UR4][R206.64], P0 ;  /* 0x91d00000ce037fae */ /* 0x000fe80008121844 */
[----:B------:R-:W-:Y:S04]  /*196d0*/  LDGSTS.E [R3+-0x6df00], desc[UR4][R198.64], P0 ;  /* 0x92100000c6037fae */ /* 0x000fe80008121844 */
        /* <DEDUP_REMOVED lines=47> */
[----:B------:R-:W4:Y:S04]  /*199d0*/  LDL.LU.64 R22, [R1+0x35b8] ;  /* 0x0035b80001167983 */ /* 0x000f280000300a00 */
[----:B------:R-:W4:Y:S04]  /*199e0*/  LDL.LU.64 R38, [R1+0x35b0] ;  /* 0x0035b00001267983 */ /* 0x000f280000300a00 */
[----:B------:R-:W4:Y:S04]  /*199f0*/  LDL.64 R248, [R1+0x870] ;  /* 0x0008700001f87983 */ /* 0x000f280000100a00 */
[----:B------:R-:W4:Y:S01]  /*19a00*/  LDL.64 R250, [R1+0x898] ;  /* 0x0008980001fa7983 */ /* 0x000f220000100a00 */
[----:B------:R-:W-:-:S05]  /*19a10*/  IADD3 R5, R15, 0x100000, R5 ;  /* 0x001000000f057810 */ /* 0x000fca0007ffe005 */
[----:B--2---:R-:W-:Y:S04]  /*19a20*/  LDGSTS.E [R5+-0x7fe00], desc[UR4][R226.64], P0 ;  /* 0x80200000e2057fae */ /* 0x004fe80008121844 */
[----:B---3--:R-:W-:Y:S04]  /*19a30*/  LDGSTS.E [R5+-0x7fa00], desc[UR4][R98.64], P0 ;  /* 0x8060000062057fae */ /* 0x008fe80008121844 */
[----:B----4-:R-:W-:Y:S04]  /*19a40*/  LDGSTS.E [R5+-0x7f600], desc[UR4][R74.64], P0 ;  /* 0x80a000004a057fae */ /* 0x010fe80008121844 */
[----:B------:R-:W-:Y:S04]  /*19a50*/  LDGSTS.E [R5+-0x7f200], desc[UR4][R50.64], P0 ;  /* 0x80e0000032057fae */ /* 0x000fe80008121844 */
[----:B------:R-:W-:Y:S01]  /*19a60*/  LDGSTS.E [R5+-0x7ee00], desc[UR4][R18.64], P0 ;  /* 0x8120000012057fae */ /* 0x000fe20008121844 */
[----:B------:R-:W-:-:S03]  /*19a70*/  IADD3 R15, R15, 0x100000, R236 ;  /* 0x001000000f0f7810 */ /* 0x000fc60007ffe0ec */
        /* <DEDUP_REMOVED lines=94> */
[----:B------:R-:W4:Y:S04]  /*1a060*/  LDL.64 R114, [R1+0x8f8] ;  /* 0x0008f80001727983 */ /* 0x000f280000100a00 */
[----:B-1----:R-:W4:Y:S04]  /*1a070*/  LDL.64 R6, [R1+0x920] ;  /* 0x0009200001067983 */ /* 0x002f280000100a00 */
[----:B------:R-:W4:Y:S04]  /*1a080*/  LDL.64 R34, [R1+0x940] ;  /* 0x0009400001227983 */ /* 0x000f280000100a00 */
        /* <DEDUP_REMOVED lines=18> */
[----:B--2---:R-:W-:Y:S04]  /*1a1b0*/  LDGSTS.E [R15+-0x7fd00], desc[UR4][R218.64], P0 ;  /* 0x80300000da0f7fae */ /* 0x004fe80008121844 */
[----:B---3--:R-:W-:Y:S04]  /*1a1c0*/  LDGSTS.E [R15+-0x7f900], desc[UR4][R90.64], P0 ;  /* 0x807000005a0f7fae */ /* 0x008fe80008121844 */
[----:B----4-:R-:W-:Y:S04]  /*1a1d0*/  LDGSTS.E [R15+-0x7f500], desc[UR4][R66.64], P0 ;  /* 0x80b00000420f7fae */ /* 0x010fe80008121844 */
[----:B------:R-:W-:Y:S04]  /*1a1e0*/  LDGSTS.E [R15+-0x7f100], desc[UR4][R42.64], P0 ;  /* 0x80f000002a0f7fae */ /* 0x000fe80008121844 */
[----:B------:R-:W-:Y:S04]  /*1a1f0*/  LDGSTS.E [R15+-0x7ed00], desc[UR4][R26.64], P0 ;  /* 0x813000001a0f7fae */ /* 0x000fe80008121844 */
[----:B------:R-:W2:Y:S04]  /*1a200*/  LDL.64 R162, [R1+0xba0] ;  /* 0x000ba00001a27983 */ /* 0x000ea80000100a00 */
[----:B------:R-:W3:Y:S04]  /*1a210*/  LDL.64 R154, [R1+0xbc0] ;  /* 0x000bc000019a7983 */ /* 0x000ee80000100a00 */
[----:B------:R-:W4:Y:S04]  /*1a220*/  LDL.64 R146, [R1+0xbe0] ;  /* 0x000be00001927983 */ /* 0x000f280000100a00 */
[----:B------:R-:W4:Y:S04]  /*1a230*/  LDL.64 R138, [R1+0xc00] ;  /* 0x000c0000018a7983 */ /* 0x000f280000100a00 */
[----:B------:R-:W4:Y:S04]  /*1a240*/  LDL.64 R130, [R1+0xc20] ;  /* 0x000c200001827983 */ /* 0x000f280000100a00 */
        /* <DEDUP_REMOVED lines=33> */
[----:B------:R-:W4:Y:S04]  /*1a460*/  LDL.64 R122, [R1+0xc40] ;  /* 0x000c4000017a7983 */ /* 0x000f280000100a00 */
[----:B------:R-:W4:Y:S04]  /*1a470*/  LDL.64 R114, [R1+0xc60] ;  /* 0x000c600001727983 */ /* 0x000f280000100a00 */
        /* <DEDUP_REMOVED lines=27> */
[----:B------:R1:W-:Y:S04]  /*1a630*/  LDGSTS.E [R15+-0x6ad00], desc[UR4][R210.64], P0 ;  /* 0x95300000d20f7fae */ /* 0x0003e80008121844 */
[----:B------:R-:W4:Y:S04]  /*1a640*/  LDL.LU.64 R248, [R1+0x3458] ;  /* 0x0034580001f87983 */ /* 0x000f280000300a00 */
[----:B------:R-:W4:Y:S04]  /*1a650*/  LDL.LU.64 R250, [R1+0x3450] ;  /* 0x0034500001fa7983 */ /* 0x000f280000300a00 */
[----:B------:R2:W-:Y:S01]  /*1a660*/  LDGSTS.E [R15+-0x6a900], desc[UR4][R194.64], P0 ;  /* 0x95700000c20f7fae */ /* 0x0005e20008121844 */
[----:B------:R-:W-:Y:S01]  /*1a670*/  VIADD R4, R4, 0xffffff9e ;  /* 0xffffff9e04047836 */ /* 0x000fe20000000000 */
[----:B-1----:R-:W1:Y:S02]  /*1a680*/  LDC R210, c[0x0][0x230] ;  /* 0x00008c00ffd27b82 */ /* 0x002e640000000800 */
[----:B------:R-:W-:Y:S04]  /*1a690*/  LDGSTS.E [R15+-0x6a500], desc[UR4][R186.64], P0 ;  /* 0x95b00000ba0f7fae */ /* 0x000fe80008121844 */
[----:B------:R-:W-:Y:S04]  /*1a6a0*/  LDGSTS.E [R15+-0x6a100], desc[UR4][R178.64], P0 ;  /* 0x95f00000b20f7fae */ /* 0x000fe80008121844 */
[----:B------:R-:W-:Y:S01]  /*1a6b0*/  LDGSTS.E [R15+-0x69d00], desc[UR4][R170.64], P0 ;  /* 0x96300000aa0f7fae */ /* 0x000fe20008121844 */
[----:B--2---:R-:W2:Y:S03]  /*1a6c0*/  LDC R195, c[0x0][0x230] ;  /* 0x00008c00ffc37b82 */ /* 0x004ea60000000800 */
[----:B------:R-:W-:Y:S04]  /*1a6d0*/  LDGSTS.E [R15+-0x69900], desc[UR4][R162.64], P0 ;  /* 0x96700000a20f7fae */ /* 0x000fe80008121844 */
[----:B------:R-:W2:Y:S04]  /*1a6e0*/  LDL.LU.64 R178, [R1+0x800] ;  /* 0x0008000001b27983 */ /* 0x000ea80000300a00 */
[----:B------:R-:W2:Y:S04]  /*1a6f0*/  LDL.LU.64 R186, [R1+0x7f8] ;  /* 0x0007f80001ba7983 */ /* 0x000ea80000300a00 */
[----:B------:R-:W2:Y:S04]  /*1a700*/  LDL.LU.64 R170, [R1+0x7f0] ;  /* 0x0007f00001aa7983 */ /* 0x000ea80000300a00 */
[----:B---3--:R-:W-:Y:S04]  /*1a710*/  LDGSTS.E [R15+-0x69500], desc[UR4][R154.64], P0 ;  /* 0x96b000009a0f7fae */ /* 0x008fe80008121844 */
[----:B----4-:R-:W-:Y:S04]  /*1a720*/  LDGSTS.E [R15+-0x69100], desc[UR4][R146.64], P0 ;  /* 0x96f00000920f7fae */ /* 0x010fe80008121844 */
[----:B------:R-:W-:Y:S04]  /*1a730*/  LDGSTS.E [R15+-0x68d00], desc[UR4][R138.64], P0 ;  /* 0x973000008a0f7fae */ /* 0x000fe80008121844 */
[----:B------:R-:W-:Y:S04]  /*1a740*/  LDGSTS.E [R15+-0x68900], desc[UR4][R130.64], P0 ;  /* 0x97700000820f7fae */ /* 0x000fe80008121844 */
[----:B------:R-:W3:Y:S04]  /*1a750*/  LDL.LU.64 R162, [R1+0x7e8] ;  /* 0x0007e80001a27983 */ /* 0x000ee80000300a00 */
[----:B------:R4:W-:Y:S04]  /*1a760*/  STL.64 [R1+0x3330], R14 ;  /* 0x0033300e01007387 */ /* 0x0009e80000100a00 */
[----:B------:R-:W3:Y:S04]  /*1a770*/  LDL.LU.64 R146, [R1+0x7e0] ;  /* 0x0007e00001927983 */ /* 0x000ee80000300a00 */
[----:B------:R-:W3:Y:S04]  /*1a780*/  LDL.LU.64 R138, [R1+0x7d8] ;  /* 0x0007d800018a7983 */ /* 0x000ee80000300a00 */
[----:B------:R-:W3:Y:S04]  /*1a790*/  LDL.LU.64 R130, [R1+0x7d0] ;  /* 0x0007d00001827983 */ /* 0x000ee80000300a00 */
[----:B------:R-:W-:Y:S04]  /*1a7a0*/  LDGSTS.E [R15+-0x68500], desc[UR4][R122.64], P0 ;  /* 0x97b000007a0f7fae */ /* 0x000fe80008121844 */
[----:B------:R1:W-:Y:S04]  /*1a7b0*/  LDGSTS.E [R15+-0x68100], desc[UR4][R114.64], P0 ;  /* 0x97f00000720f7fae */ /* 0x0003e80008121844 */
[----:B------:R-:W0:Y:S01]  /*1a7c0*/  LDGDEPBAR ;  /* 0x00000000000079af */ /* 0x000e220000000000 */
[----:B-1----:R-:W1:Y:S01]  /*1a7d0*/  LDC R115, c[0x0][0x230] ;  /* 0x00008c00ff737b82 */ /* 0x002e620000000800 */
[----:B------:R-:W-:Y:S01]  /*1a7e0*/  ISETP.GE.U32.AND P0, PT, R4, 0x7fffff5f, PT ;  /* 0x7fffff5f0400780c */ /* 0x000fe20003f06070 */
[----:B-1----:R-:W-:-:S02]  /*1a7f0*/  VIADD R4, R115, 0xffffff9d ;  /* 0xffffff9d73047836 */ /* 0x002fc40000000000 */
[----:B------:R-:W-:-:S04]  /*1a800*/  IMAD.WIDE R114, R2, 0x4, R236 ;  /* 0x0000000402727825 */ /* 0x000fc800078e02ec */
[----:B------:R-:W1:Y:S01]  /*1a810*/  LDC R237, c[0x0][0x230] ;  /* 0x00008c00ffed7b82 */ /* 0x000e620000000800 */
[----:B------:R-:W-:-:S07]  /*1a820*/  IMAD.WIDE R122, R2, 0x4, R238 ;  /* 0x00000004027a7825 */ /* 0x000fce00078e02ee */
[----:B------:R-:W1:Y:S08]  /*1a830*/  LDC R236, c[0x0][0x230] ;  /* 0x00008c00ffec7b82 */ /* 0x000e700000000800 */
[----:B------:R-:W1:Y:S01]  /*1a840*/  LDC R239, c[0x0][0x230] ;  /* 0x00008c00ffef7b82 */ /* 0x000e620000000800 */
[----:B------:R-:W-:-:S04]  /*1a850*/  IMAD.WIDE R154, R2, 0x4, R240 ;  /* 0x00000004029a7825 */ /* 0x000fc800078e02f0 */
[----:B----4-:R-:W-:-:S03]  /*1a860*/  IMAD.WIDE R14, R2, 0x4, R242 ;  /* 0x00000004020e7825 */ /* 0x010fc600078e02f2 */
[----:B------:R-:W-:Y:S08]  /*1a870*/  BAR.SYNC.DEFER_BLOCKING 0x0 ;  /* 0x0000000000007b1d */ /* 0x000ff00000010000 */
[----:B------:R-:W4:Y:S01]  /*1a880*/  LDC R238, c[0x0][0x230] ;  /* 0x00008c00ffee7b82 */ /* 0x000f220000000800 */
[----:B------:R1:W-:Y:S04]  /*1a890*/  STL.64 [R1+0x10b8], R14 ;  /* 0x0010b80e01007387 */ /* 0x0003e80000100a00 */
[----:B------:R1:W-:Y:S03]  /*1a8a0*/  STL.64 [R1+0x10b0], R154 ;  /* 0x0010b09a01007387 */ /* 0x0003e60000100a00 */
[----:B------:R-:W4:Y:S01]  /*1a8b0*/  LDC R240, c[0x0][0x230] ;  /* 0x00008c00fff07b82 */ /* 0x000f220000000800 */
[----:B------:R1:W-:Y:S04]  /*1a8c0*/  STL.64 [R1+0x10a8], R122 ;  /* 0x0010a87a01007387 */ /* 0x0003e80000100a00 */
[----:B------:R2:W-:Y:S04]  /*1a8d0*/  STL.64 [R1+0x10a0], R114 ;  /* 0x0010a07201007387 */ /* 0x0005e80000100a00 */
[----:B------:R-:W-:Y:S01]  /*1a8e0*/  @!PT LDS RZ, [RZ] ;  /* 0x00000000fffff984 */ /* 0x000fe20000000800 */
[----:B------:R-:W-:Y:S01]  /*1a8f0*/  @!PT LDS RZ, [RZ] ;  /* 0x00000000fffff984 */ /* 0x000fe20000000800 */
[----:B------:R-:W-:Y:S01]  /*1a900*/  @!PT LDS RZ, [RZ] ;  /* 0x00000000fffff984 */ /* 0x000fe20000000800 */
[----:B------:R-:W-:Y:S04]  /*1a910*/  LDGSTS.E [R251+0x20000], desc[UR4][R14.64], !P4 ;  /* 0x200000000efb7fae */ /* 0x000fe8000e121844 */
[----:B------:R-:W-:Y:S04]  /*1a920*/  LDGSTS.E [R251+0x24000], desc[UR4][R154.64], !P4 ;  /* 0x240000009afb7fae */ /* 0x000fe8000e121844 */
[----:B------:R-:W-:Y:S04]  /*1a930*/  LDGSTS.E [R251+0x28000], desc[UR4][R122.64], !P4 ;  /* 0x280000007afb7fae */ /* 0x000fe8000e121844 */
[----:B-1----:R-:W4:Y:S04]  /*1a940*/  LDL.LU.64 R14, [R1+0x7c8] ;  /* 0x0007c800010e7983 */ /* 0x002f280000300a00 */
[----:B------:R-:W4:Y:S04]  /*1a950*/  LDL.LU.64 R154, [R1+0x7c0] ;  /* 0x0007c000019a7983 */ /* 0x000f280000300a00 */
[----:B------:R-:W4:Y:S04]  /*1a960*/  LDL.LU.64 R122, [R1+0x7b8] ;  /* 0x0007b800017a7983 */ /* 0x000f280000300a00 */
[----:B------:R-:W-:Y:S04]  /*1a970*/  LDGSTS.E [R251+0x2c000], desc[UR4][R114.64], !P4 ;  /* 0x2c00000072fb7fae */ /* 0x000fe8000e121844 */
[----:B--2---:R-:W2:Y:S01]  /*1a980*/  LDL.LU.64 R114, [R1+0x7b0] ;  /* 0x0007b00001727983 */ /* 0x004ea20000300a00 */
[----:B------:R-:W-:-:S04]  /*1a990*/  IMAD.WIDE R178, R2, 0x4, R178 ;  /* 0x0000000402b27825 */ /* 0x000fc800078e02b2 */
[C---:B------:R-:W-:Y:S01]  /*1a9a0*/  IMAD.WIDE R186, R2.reuse, 0x4, R186 ;  /* 0x0000000402ba7825 */ /* 0x040fe200078e02ba */
[----:B------:R1:W-:Y:S03]  /*1a9b0*/  STL.64 [R1+0x1098], R178 ;  /* 0x001098b201007387 */ /* 0x0003e60000100a00 */
[----:B------:R-:W-:Y:S01]  /*1a9c0*/  IMAD.WIDE R170, R2, 0x4, R170 ;  /* 0x0000000402aa7825 */ /* 0x000fe200078e02aa */
[----:B------:R1:W-:Y:S04]  /*1a9d0*/  STL.64 [R1+0x1090], R186 ;  /* 0x001090ba01007387 */ /* 0x0003e80000100a00 */
[----:B------:R-:W-:Y:S04]  /*1a9e0*/  LDGSTS.E [R251+0x20004], desc[UR4][R178.64], !P5 ;  /* 0x20004000b2fb7fae */ /* 0x000fe8000e921844 */
[----:B------:R1:W-:Y:S01]  /*1a9f0*/  STL.64 [R1+0x1088], R170 ;  /* 0x001088aa01007387 */ /* 0x0003e20000100a00 */
[----:B------:R-:W-:Y:S01]  /*1aa00*/  ISETP.GE.U32.AND P4, PT, R4, 0x7fffff5e, PT ;  /* 0x7fffff5e0400780c */ /* 0x000fe20003f86070 */
[----:B---3--:R-:W-:-:S02]  /*1aa10*/  IMAD.WIDE R162, R2, 0x4, R162 ;  /* 0x0000000402a27825 */ /* 0x008fc400078e02a2 */
[----:B------:R3:W-:Y:S04]  /*1aa20*/  LDGSTS.E [R251+0x24004], desc[UR4][R186.64], !P5 ;  /* 0x24004000bafb7fae */ /* 0x0007e8000e921844 */
[----:B-1----:R-:W2:Y:S01]  /*1aa30*/  LDL.LU.64 R178, [R1+0x7a8] ;  /* 0x0007a80001b27983 */ /* 0x002ea20000300a00 */
[----:B------:R-:W-:Y:S02]  /*1aa40*/  VIADD R4, R195, 0xffffff9c ;  /* 0xffffff9cc3047836 */ /* 0x000fe40000000000 */
[C---:B------:R-:W-:Y:S01]  /*1aa50*/  IMAD.WIDE R194, R2.reuse, 0x4, R146 ;  /* 0x0000000402c27825 */ /* 0x040fe200078e0292 */
[----:B------:R1:W-:Y:S03]  /*1aa60*/  STL.64 [R1+0x1080], R162 ;  /* 0x001080a201007387 */ /* 0x0003e60000100a00 */
[C---:B---3--:R-:W-:Y:S01]  /*1aa70*/  IMAD.WIDE R186, R2.reuse, 0x4, R138 ;  /* 0x0000000402ba7825 */ /* 0x048fe200078e028a */
[----:B------:R3:W-:Y:S04]  /*1aa80*/  LDGSTS.E [R251+0x28004], desc[UR4][R170.64], !P5 ;  /* 0x28004000aafb7fae */ /* 0x0007e8000e921844 */
[----:B------:R-:W2:Y:S04]  /*1aa90*/  LDL.LU.64 R146, [R1+0x440] ;  /* 0x0004400001927983 */ /* 0x000ea80000300a00 */
[----:B------:R-:W-:Y:S01]  /*1aaa0*/  STL.64 [R1+0x1078], R194 ;  /* 0x001078c201007387 */ /* 0x000fe20000100a00 */
[----:B---3--:R-:W-:-:S03]  /*1aab0*/  IMAD.WIDE R170, R2, 0x4, R130 ;  /* 0x0000000402aa7825 */ /* 0x008fc600078e0282 */
[----:B------:R-:W3:Y:S04]  /*1aac0*/  LDL.LU.64 R138, [R1+0x438] ;  /* 0x00043800018a7983 */ /* 0x000ee80000300a00 */
[----:B------:R-:W-:Y:S04]  /*1aad0*/  STL.64 [R1+0x1070], R186 ;  /* 0x001070ba01007387 */ /* 0x000fe80000100a00 */
[----:B------:R-:W-:Y:S04]  /*1aae0*/  LDGSTS.E [R251+0x2c004], desc[UR4][R162.64], !P5 ;  /* 0x2c004000a2fb7fae */ /* 0x000fe8000e921844 */
[----:B------:R-:W3:Y:S04]  /*1aaf0*/  LDL.LU.64 R130, [R1+0x430] ;  /* 0x0004300001827983 */ /* 0x000ee80000300a00 */
[----:B------:R4:W-:Y:S04]  /*1ab00*/  STL.64 [R1+0x1068], R170 ;  /* 0x001068aa01007387 */ /* 0x0009e80000100a00 */
[----:B------:R-:W-:Y:S04]  /*1ab10*/  LDGSTS.E [R251+0x20008], desc[UR4][R194.64], !P6 ;  /* 0x20008000c2fb7fae */ /* 0x000fe8000f121844 */
[----:B-1----:R-:W3:Y:S04]  /*1ab20*/  LDL.LU.64 R162, [R1+0x428] ;  /* 0x0004280001a27983 */ /* 0x002ee80000300a00 */
[----:B------:R-:W-:Y:S04]  /*1ab30*/  LDGSTS.E [R251+0x24008], desc[UR4][R186.64], !P6 ;  /* 0x24008000bafb7fae */ /* 0x000fe8000f121844 */
[----:B------:R1:W-:Y:S01]  /*1ab40*/  LDGSTS.E [R251+0x28008], desc[UR4][R170.64], !P6 ;  /* 0x28008000aafb7fae */ /* 0x0003e2000f121844 */
[----:B------:R-:W-:Y:S01]  /*1ab50*/  ISETP.GE.U32.AND P5, PT, R4, 0x7fffff5d, PT ;  /* 0x7fffff5d0400780c */ /* 0x000fe20003fa6070 */
[----:B------:R-:W-:-:S02]  /*1ab60*/  VIADD R4, R210, 0xffffffbb ;  /* 0xffffffbbd2047836 */ /* 0x000fc40000000000 */
[----:B----4-:R-:W-:-:S04]  /*1ab70*/  IMAD.WIDE R14, R2, 0x4, R14 ;  /* 0x00000004020e7825 */ /* 0x010fc800078e020e */
[C---:B-1----:R-:W-:Y:S01]  /*1ab80*/  IMAD.WIDE R170, R2.reuse, 0x4, R154 ;  /* 0x0000000402aa7825 */ /* 0x042fe200078e029a */
[----:B------:R1:W-:Y:S03]  /*1ab90*/  STL.64 [R1+0x1060], R14 ;  /* 0x0010600e01007387 */ /* 0x0003e60000100a00 */
[C---:B------:R-:W-:Y:S01]  /*1aba0*/  IMAD.WIDE R154, R2.reuse, 0x4, R122 ;  /* 0x00000004029a7825 */ /* 0x040fe200078e027a */
[----:B------:R-:W4:Y:S04]  /*1abb0*/  LDL.LU.64 R194, [R1+0x420] ;  /* 0x0004200001c27983 */ /* 0x000f280000300a00 */
[----:B------:R1:W-:Y:S04]  /*1abc0*/  STL.64 [R1+0x1058], R170 ;  /* 0x001058aa01007387 */ /* 0x0003e80000100a00 */
[----:B------:R-:W4:Y:S04]  /*1abd0*/  LDL.LU.64 R186, [R1+0x418] ;  /* 0x0004180001ba7983 */ /* 0x000f280000300a00 */
[----:B------:R-:W-:Y:S01]  /*1abe0*/  STL.64 [R1+0x1050], R154 ;  /* 0x0010509a01007387 */ /* 0x000fe20000100a00 */
[----:B--2---:R-:W-:-:S03]  /*1abf0*/  IMAD.WIDE R114, R2, 0x4, R114 ;  /* 0x0000000402727825 */ /* 0x004fc600078e0272 */
[----:B------:R-:W2:Y:S04]  /*1ac00*/  LDL.LU.64 R122, [R1+0x410] ;  /* 0x00041000017a7983 */ /* 0x000ea80000300a00 */
[----:B------:R1:W-:Y:S04]  /*1ac10*/  STL.64 [R1+0x1048], R114 ;  /* 0x0010487201007387 */ /* 0x0003e80000100a00 */
[----:B------:R-:W2:Y:S04]  /*1ac20*/  LDL.LU.64 R210, [R1+0x408] ;  /* 0x0004080001d27983 */ /* 0x000ea80000300a00 */
[----:B------:R1:W-:Y:S04]  /*1ac30*/  LDGSTS.E [R251+0x2c008], desc[UR4][R14.64], !P6 ;  /* 0x2c0080000efb7fae */ /* 0x0003e8000f121844 */
[----:B------:R-:W-:Y:S04]  /*1ac40*/  LDGSTS.E [R251+0x2000c], desc[UR4][R170.64], !P1 ;  /* 0x2000c000aafb7fae */ /* 0x000fe8000c921844 */
[----:B------:R-:W-:Y:S04]  /*1ac50*/  LDGSTS.E [R251+0x2400c], desc[UR4][R154.64], !P1 ;  /* 0x2400c0009afb7fae */ /* 0x000fe8000c921844 */
[----:B------:R-:W-:Y:S01]  /*1ac60*/  LDGSTS.E [R251+0x2800c], desc[UR4][R114.64], !P1 ;  /* 0x2800c00072fb7fae */ /* 0x000fe2000c921844 */
[----:B-1----:R-:W-:-:S05]  /*1ac70*/  IMAD.WIDE R14, R2, 0x4, R178 ;  /* 0x00000004020e7825 */ /* 0x002fca00078e02b2 */
[----:B------:R1:W-:Y:S04]  /*1ac80*/  STL.64 [R1+0x1040], R14 ;  /* 0x0010400e01007387 */ /* 0x0003e80000100a00 */
[----:B------:R-:W2:Y:S04]  /*1ac90*/  LDL.LU.64 R178, [R1+0x400] ;  /* 0x0004000001b27983 */ /* 0x000ea80000300a00 */
[----:B------:R-:W2:Y:S04]  /*1aca0*/  LDL.LU.64 R170, [R1+0x3f8] ;  /* 0x0003f80001aa7983 */ /* 0x000ea80000300a00 */
[----:B------:R-:W2:Y:S04]  /*1acb0*/  LDL.LU.64 R114, [R1+0x3f0] ;  /* 0x0003f00001727983 */ /* 0x000ea80000300a00 */
[----:B------:R-:W2:Y:S01]  /*1acc0*/  LDL.LU.64 R154, [R1+0x3e8] ;  /* 0x0003e800019a7983 */ /* 0x000ea20000300a00 */
[----:B------:R-:W-:-:S03]  /*1acd0*/  IMAD.WIDE R146, R2, 0x4, R146 ;  /* 0x0000000402927825 */ /* 0x000fc600078e0292 */
[----:B------:R1:W-:Y:S01]  /*1ace0*/  LDGSTS.E [R251+0x2c00c], desc[UR4][R14.64], !P1 ;  /* 0x2c00c0000efb7fae */ /* 0x0003e2000c921844 */
[----:B---3--:R-:W-:-:S03]  /*1acf0*/  IMAD.WIDE R138, R2, 0x4, R138 ;  /* 0x00000004028a7825 */ /* 0x008fc600078e028a */
[----:B------:R3:W-:Y:S01]  /*1ad00*/  STL.64 [R1+0x1038], R146 ;  /* 0x0010389201007387 */ /* 0x0007e20000100a00 */
[----:B------:R-:W-:-:S03]  /*1ad10*/  IMAD.WIDE R130, R2, 0x4, R130 ;  /* 0x0000000402827825 */ /* 0x000fc600078e0282 */
[----:B------:R3:W-:Y:S04]  /*1ad20*/  STL.64 [R1+0x1030], R138 ;  /* 0x0010308a01007387 */ /* 0x0007e80000100a00 */
[----:B------:R3:W-:Y:S04]  /*1ad30*/  STL.64 [R1+0x1028], R130 ;  /* 0x0010288201007387 */ /* 0x0007e80000100a00 */
[----:B------:R-:W-:Y:S01]  /*1ad40*/  LDGSTS.E [R251+0x30000], desc[UR4][R146.64], !P2 ;  /* 0x3000000092fb7fae */ /* 0x000fe2000d121844 */
[----:B-1----:R-:W-:-:S03]  /*1ad50*/  IMAD.WIDE R14, R2, 0x4, R162 ;  /* 0x00000004020e7825 */ /* 0x002fc600078e02a2 */
[----:B------:R-:W-:Y:S04]  /*1ad60*/  LDGSTS.E [R251+0x34000], desc[UR4][R138.64], !P2 ;  /* 0x340000008afb7fae */ /* 0x000fe8000d121844 */
[----:B------:R1:W-:Y:S04]  /*1ad70*/  STL.64 [R1+0x1020], R14 ;  /* 0x0010200e01007387 */ /* 0x0003e80000100a00 */
[----:B------:R-:W2:Y:S04]  /*1ad80*/  LDL.LU.64 R162, [R1+0x3e0] ;  /* 0x0003e00001a27983 */ /* 0x000ea80000300a00 */
[----:B---3--:R-:W3:Y:S04]  /*1ad90*/  LDL.LU.64 R146, [R1+0x3d8] ;  /* 0x0003d80001927983 */ /* 0x008ee80000300a00 */
[----:B------:R-:W-:Y:S04]  /*1ada0*/  LDGSTS.E [R251+0x38000], desc[UR4][R130.64], !P2 ;  /* 0x3800000082fb7fae */ /* 0x000fe8000d121844 */
[----:B------:R-:W3:Y:S04]  /*1adb0*/  LDL.LU.64 R138, [R1+0x3d0] ;  /* 0x0003d000018a7983 */ /* 0x000ee80000300a00 */
[----:B------:R1:W-:Y:S04]  /*1adc0*/  LDGSTS.E [R251+0x3c000], desc[UR4][R14.64], !P2 ;  /* 0x3c0000000efb7fae */ /* 0x0003e8000d121844 */
[----:B------:R-:W3:Y:S01]  /*1add0*/  LDL.LU.64 R130, [R1+0x3c8] ;  /* 0x0003c80001827983 */ /* 0x000ee20000300a00 */
[----:B----4-:R-:W-:-:S04]  /*1ade0*/  IMAD.WIDE R194, R2, 0x4, R194 ;  /* 0x0000000402c27825 */ /* 0x010fc800078e02c2 */
[C---:B------:R-:W-:Y:S01]  /*1adf0*/  IMAD.WIDE R186, R2.reuse, 0x4, R186 ;  /* 0x0000000402ba7825 */ /* 0x040fe200078e02ba */
[----:B------:R-:W-:Y:S03]  /*1ae00*/  STL.64 [R1+0x1018], R194 ;  /* 0x001018c201007387 */ /* 0x000fe60000100a00 */
[C---:B--2---:R-:W-:Y:S01]  /*1ae10*/  IMAD.WIDE R122, R2.reuse, 0x4, R122 ;  /* 0x00000004027a7825 */ /* 0x044fe200078e027a */
[----:B------:R-:W-:Y:S04]  /*1ae20*/  STL.64 [R1+0x1010], R186 ;  /* 0x001010ba01007387 */ /* 0x000fe80000100a00 */
[----:B------:R-:W-:Y:S01]  /*1ae30*/  LDGSTS.E [R251+0x30004], desc[UR4][R194.64], !P0 ;  /* 0x30004000c2fb7fae */ /* 0x000fe2000c121844 */
[----:B-1----:R-:W-:-:S03]  /*1ae40*/  IMAD.WIDE R14, R2, 0x4, R210 ;  /* 0x00000004020e7825 */ /* 0x002fc600078e02d2 */
[----:B------:R1:W-:Y:S04]  /*1ae50*/  STL.64 [R1+0x1008], R122 ;  /* 0x0010087a01007387 */ /* 0x0003e80000100a00 */
[----:B------:R2:W-:Y:S04]  /*1ae60*/  LDGSTS.E [R251+0x34004], desc[UR4][R186.64], !P0 ;  /* 0x34004000bafb7fae */ /* 0x0005e8000c121844 */
[----:B------:R4:W-:Y:S04]  /*1ae70*/  STL.64 [R1+0x1000], R14 ;  /* 0x0010000e01007387 */ /* 0x0009e80000100a00 */
[----:B------:R-:W-:Y:S04]  /*1ae80*/  LDGSTS.E [R251+0x38004], desc[UR4][R122.64], !P0 ;  /* 0x380040007afb7fae */ /* 0x000fe8000c121844 */
[----:B------:R4:W-:Y:S04]  /*1ae90*/  LDGSTS.E [R251+0x3c004], desc[UR4][R14.64], !P0 ;  /* 0x3c0040000efb7fae */ /* 0x0009e8000c121844 */
[----:B-1----:R-:W3:Y:S01]  /*1aea0*/  LDL.LU.64 R122, [R1+0x7a0] ;  /* 0x0007a000017a7983 */ /* 0x002ee20000300a00 */
[----:B--2---:R-:W-:-:S04]  /*1aeb0*/  IMAD.WIDE R186, R2, 0x4, R178 ;  /* 0x0000000402ba7825 */ /* 0x004fc800078e02b2 */
[C---:B------:R-:W-:Y:S01]  /*1aec0*/  IMAD.WIDE R178, R2.reuse, 0x4, R170 ;  /* 0x0000000402b27825 */ /* 0x040fe200078e02aa */
[----:B------:R-:W-:Y:S03]  /*1aed0*/  STL.64 [R1+0xff8], R186 ;  /* 0x000ff8ba01007387 */ /* 0x000fe60000100a00 */
[C---:B------:R-:W-:Y:S01]  /*1aee0*/  IMAD.WIDE R114, R2.reuse, 0x4, R114 ;  /* 0x0000000402727825 */ /* 0x040fe200078e0272 */
[----:B------:R-:W2:Y:S03]  /*1aef0*/  LDL.LU.64 R170, [R1+0x798] ;  /* 0x0007980001aa7983 */ /* 0x000ea60000300a00 */
[C---:B----4-:R-:W-:Y:S01]  /*1af00*/  IMAD.WIDE R14, R2.reuse, 0x4, R154 ;  /* 0x00000004020e7825 */ /* 0x050fe200078e029a */
[----:B------:R-:W-:Y:S04]  /*1af10*/  STL.64 [R1+0xff0], R178 ;  /* 0x000ff0b201007387 */ /* 0x000fe80000100a00 */
[----:B------:R-:W4:Y:S04]  /*1af20*/  LDL.LU.64 R154, [R1+0x790] ;  /* 0x00079000019a7983 */ /* 0x000f280000300a00 */
[----:B------:R1:W-:Y:S04]  /*1af30*/  STL.64 [R1+0xfe8], R114 ;  /* 0x000fe87201007387 */ /* 0x0003e80000100a00 */
[----:B------:R-:W4:Y:S04]  /*1af40*/  LDL.LU.64 R194, [R1+0x788] ;  /* 0x0007880001c27983 */ /* 0x000f280000300a00 */
[----:B------:R-:W-:Y:S04]  /*1af50*/  LDGSTS.E [R251+0x30008], desc[UR4][R186.64], !P4 ;  /* 0x30008000bafb7fae */ /* 0x000fe8000e121844 */
[----:B------:R1:W-:Y:S04]  /*1af60*/  LDGSTS.E [R251+0x34008], desc[UR4][R178.64], !P4 ;  /* 0x34008000b2fb7fae */ /* 0x0003e8000e121844 */
[----:B------:R3:W-:Y:S04]  /*1af70*/  STL.64 [R1+0xfe0], R14 ;  /* 0x000fe00e01007387 */ /* 0x0007e80000100a00 */
[----:B------:R-:W-:Y:S04]  /*1af80*/  LDGSTS.E [R251+0x38008], desc[UR4][R114.64], !P4 ;  /* 0x3800800072fb7fae */ /* 0x000fe8000e121844 */
[----:B------:R3:W-:Y:S04]  /*1af90*/  LDGSTS.E [R251+0x3c008], desc[UR4][R14.64], !P4 ;  /* 0x3c0080000efb7fae */ /* 0x0007e8000e121844 */
[----:B-1----:R-:W4:Y:S01]  /*1afa0*/  LDL.LU.64 R114, [R1+0x780] ;  /* 0x0007800001727983 */ /* 0x002f220000300a00 */
[----:B------:R-:W-:-:S04]  /*1afb0*/  IMAD.WIDE R178, R2, 0x4, R162 ;  /* 0x0000000402b27825 */ /* 0x000fc800078e02a2 */
[C---:B---3--:R-:W-:Y:S01]  /*1afc0*/  IMAD.WIDE R162, R2.reuse, 0x4, R146 ;  /* 0x0000000402a27825 */ /* 0x048fe200078e0292 */
[----:B------:R-:W-:Y:S03]  /*1afd0*/  STL.64 [R1+0xfd8], R178 ;  /* 0x000fd8b201007387 */ /* 0x000fe60000100a00 */
[C---:B------:R-:W-:Y:S01]  /*1afe0*/  IMAD.WIDE R146, R2.reuse, 0x4, R138 ;  /* 0x0000000402927825 */ /* 0x040fe200078e028a */
[----:B------:R1:W-:Y:S03]  /*1aff0*/  LDGSTS.E [R251+0x3000c], desc[UR4][R178.64], !P5 ;  /* 0x3000c000b2fb7fae */ /* 0x0003e6000e921844 */
[----:B------:R-:W-:Y:S01]  /*1b000*/  IMAD.WIDE R14, R2, 0x4, R130 ;  /* 0x00000004020e7825 */ /* 0x000fe200078e0282 */
[----:B------:R-:W3:Y:S04]  /*1b010*/  LDL.LU.64 R138, [R1+0x778] ;  /* 0x00077800018a7983 */ /* 0x000ee80000300a00 */
[----:B------:R-:W-:Y:S04]  /*1b020*/  STL.64 [R1+0xfd0], R162 ;  /* 0x000fd0a201007387 */ /* 0x000fe80000100a00 */
[----:B------:R-:W3:Y:S04]  /*1b030*/  LDL.LU.64 R130, [R1+0x770] ;  /* 0x0007700001827983 */ /* 0x000ee80000300a00 */
[----:B------:R1:W-:Y:S04]  /*1b040*/  STL.64 [R1+0xfc8], R146 ;  /* 0x000fc89201007387 */ /* 0x0003e80000100a00 */
[----:B------:R-:W3:Y:S04]  /*1b050*/  LDL.LU.64 R210, [R1+0x768] ;  /* 0x0007680001d27983 */ /* 0x000ee80000300a00 */
[----:B------:R4:W-:Y:S04]  /*1b060*/  STL.64 [R1+0xfc0], R14 ;  /* 0x000fc00e01007387 */ /* 0x0009e80000100a00 */
[----:B------:R-:W-:Y:S04]  /*1b070*/  LDGSTS.E [R251+0x3400c], desc[UR4][R162.64], !P5 ;  /* 0x3400c000a2fb7fae */ /* 0x000fe8000e921844 */
[----:B------:R-:W3:Y:S04]  /*1b080*/  LDL.LU.64 R186, [R1+0x760] ;  /* 0x0007600001ba7983 */ /* 0x000ee80000300a00 */
[----:B------:R-:W-:Y:S01]  /*1b090*/  LDGSTS.E [R251+0x3800c], desc[UR4][R146.64], !P5 ;  /* 0x3800c00092fb7fae */ /* 0x000fe2000e921844 */
[----:B------:R-:W-:-:S03]  /*1b0a0*/  ISETP.GE.U32.AND P6, PT, R4, 0x7fffff7c, PT ;  /* 0x7fffff7c0400780c */ /* 0x000fc60003fc6070 */
[----:B------:R4:W-:Y:S04]  /*1b0b0*/  LDGSTS.E [R251+0x3c00c], desc[UR4][R14.64], !P5 ;  /* 0x3c00c0000efb7fae */ /* 0x0009e8000e921844 */
[----:B-1----:R-:W3:Y:S01]  /*1b0c0*/  LDL.LU.64 R146, [R1+0x758] ;  /* 0x0007580001927983 */ /* 0x002ee20000300a00 */
[----:B------:R-:W-:-:S03]  /*1b0d0*/  IMAD.WIDE R178, R2, 0x4, R122 ;  /* 0x0000000402b27825 */ /* 0x000fc600078e027a */
[----:B------:R-:W3:Y:S04]  /*1b0e0*/  LDL.LU.64 R122, [R1+0x750] ;  /* 0x00075000017a7983 */ /* 0x000ee80000300a00 */
[----:B------:R1:W-:Y:S04]  /*1b0f0*/  STL.64 [R1+0xfb8], R178 ;  /* 0x000fb8b201007387 */ /* 0x0003e80000100a00 */
[----:B------:R-:W3:Y:S01]  /*1b100*/  LDL.LU.64 R162, [R1+0x748] ;  /* 0x0007480001a27983 */ /* 0x000ee20000300a00 */
[----:B--2---:R-:W-:-:S03]  /*1b110*/  IMAD.WIDE R170, R2, 0x4, R170 ;  /* 0x0000000402aa7825 */ /* 0x004fc600078e02aa */
[----:B------:R-:W-:Y:S01]  /*1b120*/  LDGSTS.E [R250+0x20000], desc[UR4][R178.64], !P6 ;  /* 0x20000000b2fa7fae */ /* 0x000fe2000f121844 */
[----:B----4-:R-:W-:-:S03]  /*1b130*/  IMAD.WIDE R154, R2, 0x4, R154 ;  /* 0x00000004029a7825 */ /* 0x010fc600078e029a */
[----:B------:R2:W-:Y:S01]  /*1b140*/  STL.64 [R1+0xfb0], R170 ;  /* 0x000fb0aa01007387 */ /* 0x0005e20000100a00 */
[----:B------:R-:W-:-:S03]  /*1b150*/  IMAD.WIDE R14, R2, 0x4, R194 ;  /* 0x00000004020e7825 */ /* 0x000fc600078e02c2 */
[----:B------:R4:W-:Y:S04]  /*1b160*/  STL.64 [R1+0xfa8], R154 ;  /* 0x000fa89a01007387 */ /* 0x0009e80000100a00 */
[----:B------:R3:W-:Y:S04]  /*1b170*/  STL.64 [R1+0xfa0], R14 ;  /* 0x000fa00e01007387 */ /* 0x0007e80000100a00 */
[----:B-1----:R-:W3:Y:S04]  /*1b180*/  LDL.LU.64 R178, [R1+0x740] ;  /* 0x0007400001b27983 */ /* 0x002ee80000300a00 */
[----:B------:R-:W-:Y:S04]  /*1b190*/  LDGSTS.E [R250+0x24000], desc[UR4][R170.64], !P6 ;  /* 0x24000000aafa7fae */ /* 0x000fe8000f121844 */
[----:B------:R-:W-:Y:S01]  /*1b1a0*/  LDGSTS.E [R250+0x28000], desc[UR4][R154.64], !P6 ;  /* 0x280000009afa7fae */ /* 0x000fe2000f121844 */
[----:B------:R-:W-:-:S02]  /*1b1b0*/  VIADD R4, R237, 0xffffffba ;  /* 0xffffffbaed047836 */ /* 0x000fc40000000000 */
[----:B------:R-:W1:Y:S01]  /*1b1c0*/  LDC R237, c[0x0][0x230] ;  /* 0x00008c00ffed7b82 */ /* 0x000e620000000800 */
[----:B------:R3:W-:Y:S04]  /*1b1d0*/  LDGSTS.E [R250+0x2c000], desc[UR4][R14.64], !P6 ;  /* 0x2c0000000efa7fae */ /* 0x0007e8000f121844 */
[----:B--2---:R-:W2:Y:S01]  /*1b1e0*/  LDL.LU.64 R170, [R1+0x738] ;  /* 0x0007380001aa7983 */ /* 0x004ea20000300a00 */
[----:B------:R-:W-:-:S03]  /*1b1f0*/  IMAD.WIDE R194, R2, 0x4, R114 ;  /* 0x0000000402c27825 */ /* 0x000fc600078e0272 */
[----:B----4-:R-:W4:Y:S04]  /*1b200*/  LDL.LU.64 R154, [R1+0x730] ;  /* 0x00073000019a7983 */ /* 0x010f280000300a00 */
[----:B------:R1:W-:Y:S04]  /*1b210*/  STL.64 [R1+0xf98], R194 ;  /* 0x000f98c201007387 */ /* 0x0003e80000100a00 */
[----:B------:R-:W4:Y:S01]  /*1b220*/  LDL.LU.64 R114, [R1+0x728] ;  /* 0x0007280001727983 */ /* 0x000f220000300a00 */
[----:B------:R-:W-:Y:S01]  /*1b230*/  ISETP.GE.U32.AND P1, PT, R4, 0x7fffff7b, PT ;  /* 0x7fffff7b0400780c */ /* 0x000fe20003f26070 */
[----:B------:R-:W-:-:S02]  /*1b240*/  VIADD R4, R236, 0xffffffb9 ;  /* 0xffffffb9ec047836 */ /* 0x000fc40000000000 */
[----:B------:R-:W4:Y:S01]  /*1b250*/  LDC R236, c[0x0][0x230] ;  /* 0x00008c00ffec7b82 */ /* 0x000f220000000800 */
[----:B---3--:R-:W-:Y:S02]  /*1b260*/  IMAD.WIDE R138, R2, 0x4, R138 ;  /* 0x00000004028a7825 */ /* 0x008fe400078e028a */
[----:B------:R-:W-:Y:S02]  /*1b270*/  ISETP.GE.U32.AND P2, PT, R4, 0x7fffff7a, PT ;  /* 0x7fffff7a0400780c */ /* 0x000fe40003f46070 */
[----:B------:R-:W-:-:S05]  /*1b280*/  IMAD.WIDE R130, R2, 0x4, R130 ;  /* 0x0000000402827825 */ /* 0x000fca00078e0282 */
[----:B------:R1:W-:Y:S04]  /*1b290*/  LDGSTS.E [R250+0x20004], desc[UR4][R194.64], !P1 ;  /* 0x20004000c2fa7fae */ /* 0x0003e8000c921844 */
[----:B------:R3:W-:Y:S01]  /*1b2a0*/  STL.64 [R1+0xf90], R138 ;  /* 0x000f908a01007387 */ /* 0x0007e20000100a00 */
[----:B------:R-:W-:-:S03]  /*1b2b0*/  IMAD.WIDE R14, R2, 0x4, R210 ;  /* 0x00000004020e7825 */ /* 0x000fc600078e02d2 */
[----:B------:R3:W-:Y:S04]  /*1b2c0*/  STL.64 [R1+0xf88], R130 ;  /* 0x000f888201007387 */ /* 0x0007e80000100a00 */
[----:B------:R-:W-:Y:S04]  /*1b2d0*/  LDGSTS.E [R250+0x24004], desc[UR4][R138.64], !P1 ;  /* 0x240040008afa7fae */ /* 0x000fe8000c921844 */
[----:B------:R3:W-:Y:S01]  /*1b2e0*/  STL.64 [R1+0xf80], R14 ;  /* 0x000f800e01007387 */ /* 0x0007e20000100a00 */
[----:B-1----:R-:W-:-:S03]  /*1b2f0*/  IMAD.WIDE R194, R2, 0x4, R186 ;  /* 0x0000000402c27825 */ /* 0x002fc600078e02ba */
[----:B------:R-:W-:Y:S04]  /*1b300*/  LDGSTS.E [R250+0x28004], desc[UR4][R130.64], !P1 ;  /* 0x2800400082fa7fae */ /* 0x000fe8000c921844 */
[----:B---3--:R-:W3:Y:S04]  /*1b310*/  LDL.LU.64 R138, [R1+0x3c0] ;  /* 0x0003c000018a7983 */ /* 0x008ee80000300a00 */
[----:B------:R1:W-:Y:S04]  /*1b320*/  LDGSTS.E [R250+0x2c004], desc[UR4][R14.64], !P1 ;  /* 0x2c0040000efa7fae */ /* 0x0003e8000c921844 */
[----:B------:R-:W3:Y:S01]  /*1b330*/  LDL.LU.64 R130, [R1+0x3b8] ;  /* 0x0003b80001827983 */ /* 0x000ee20000300a00 */
[----:B------:R-:W-:-:S03]  /*1b340*/  IMAD.WIDE R146, R2, 0x4, R146 ;  /* 0x0000000402927825 */ /* 0x000fc600078e0292 */
[----:B------:R-:W-:Y:S04]  /*1b350*/  STL.64 [R1+0xf78], R194 ;  /* 0x000f78c201007387 */ /* 0x000fe80000100a00 */
[----:B------:R-:W-:Y:S04]  /*1b360*/  LDGSTS.E [R250+0x20008], desc[UR4][R194.64], !P2 ;  /* 0x20008000c2fa7fae */ /* 0x000fe8000d121844 */
[----:B------:R-:W-:Y:S01]  /*1b370*/  LDGSTS.E [R250+0x24008], desc[UR4][R146.64], !P2 ;  /* 0x2400800092fa7fae */ /* 0x000fe2000d121844 */
[----:B------:R-:W-:-:S05]  /*1b380*/  IMAD.WIDE R122, R2, 0x4, R122 ;  /* 0x00000004027a7825 */ /* 0x000fca00078e027a */
[----:B------:R-:W-:Y:S01]  /*1b390*/  LDGSTS.E [R250+0x28008], desc[UR4][R122.64], !P2 ;  /* 0x280080007afa7fae */ /* 0x000fe2000d121844 */
[----:B-1----:R-:W-:-:S03]  /*1b3a0*/  IMAD.WIDE R14, R2, 0x4, R162 ;  /* 0x00000004020e7825 */ /* 0x002fc600078e02a2 */
[----:B------:R-:W3:Y:S04]  /*1b3b0*/  LDL.LU.64 R162, [R1+0x3b0] ;  /* 0x0003b00001a27983 */ /* 0x000ee80000300a00 */
[----:B------:R1:W-:Y:S04]  /*1b3c0*/  STL.64 [R1+0xf70], R146 ;  /* 0x000f709201007387 */ /* 0x0003e80000100a00 */
[----:B------:R-:W3:Y:S04]  /*1b3d0*/  LDL.LU.64 R186, [R1+0x3a8] ;  /* 0x0003a80001ba7983 */ /* 0x000ee80000300a00 */
[----:B------:R1:W-:Y:S04]  /*1b3e0*/  STL.64 [R1+0xf68], R122 ;  /* 0x000f687a01007387 */ /* 0x0003e80000100a00 */
[----:B------:R4:W-:Y:S04]  /*1b3f0*/  STL.64 [R1+0xf60], R14 ;  /* 0x000f600e01007387 */ /* 0x0009e80000100a00 */
[----:B-1----:R-:W3:Y:S04]  /*1b400*/  LDL.LU.64 R146, [R1+0x3a0] ;  /* 0x0003a00001927983 */ /* 0x002ee80000300a00 */
[----:B------:R-:W3:Y:S01]  /*1b410*/  LDL.LU.64 R122, [R1+0x398] ;  /* 0x00039800017a7983 */ /* 0x000ee20000300a00 */
[----:B------:R-:W-:-:S03]  /*1b420*/  IMAD.WIDE R178, R2, 0x4, R178 ;  /* 0x0000000402b27825 */ /* 0x000fc600078e02b2 */
[----:B------:R4:W-:Y:S04]  /*1b430*/  LDGSTS.E [R250+0x2c008], desc[UR4][R14.64], !P2 ;  /* 0x2c0080000efa7fae */ /* 0x0009e8000d121844 */
[----:B------:R3:W-:Y:S01]  /*1b440*/  STL.64 [R1+0xf58], R178 ;  /* 0x000f58b201007387 */ /* 0x0007e20000100a00 */
[----:B--2---:R-:W-:-:S04]  /*1b450*/  IMAD.WIDE R170, R2, 0x4, R170 ;  /* 0x0000000402aa7825 */ /* 0x004fc800078e02aa */
[----:B----4-:R-:W-:Y:S02]  /*1b460*/  IMAD.WIDE R14, R2, 0x4, R114 ;  /* 0x00000004020e7825 */ /* 0x010fe400078e0272 */
[----:B------:R-:W2:Y:S04]  /*1b470*/  LDL.LU.64 R114, [R1+0x390] ;  /* 0x0003900001727983 */ /* 0x000ea80000300a00 */
[----:B------:R1:W-:Y:S04]  /*1b480*/  STL.64 [R1+0xf50], R170 ;  /* 0x000f50aa01007387 */ /* 0x0003e80000100a00 */
[----:B------:R-:W4:Y:S01]  /*1b490*/  LDL.LU.64 R210, [R1+0x388] ;  /* 0x0003880001d27983 */ /* 0x000f220000300a00 */
[----:B------:R-:W-:-:S02]  /*1b4a0*/  VIADD R4, R239, 0xffffffb8 ;  /* 0xffffffb8ef047836 */ /* 0x000fc40000000000 */
[----:B------:R-:W-:Y:S01]  /*1b4b0*/  IMAD.WIDE R154, R2, 0x4, R154 ;  /* 0x00000004029a7825 */ /* 0x000fe200078e029a */
[----:B------:R-:W4:Y:S02]  /*1b4c0*/  LDC R239, c[0x0][0x230] ;  /* 0x00008c00ffef7b82 */ /* 0x000f240000000800 */
[----:B------:R-:W-:Y:S01]  /*1b4d0*/  ISETP.GE.U32.AND P0, PT, R4, 0x7fffff79, PT ;  /* 0x7fffff790400780c */ /* 0x000fe20003f06070 */
[----:B------:R-:W-:Y:S01]  /*1b4e0*/  VIADD R4, R238, 0xffffff9b ;  /* 0xffffff9bee047836 */ /* 0x000fe20000000000 */
[----:B------:R1:W-:Y:S04]  /*1b4f0*/  STL.64 [R1+0xf48], R154 ;  /* 0x000f489a01007387 */ /* 0x0003e80000100a00 */
[----:B------:R-:W-:Y:S01]  /*1b500*/  ISETP.GE.U32.AND P4, PT, R4, 0x7fffff5c, PT ;  /* 0x7fffff5c0400780c */ /* 0x000fe20003f86070 */
[----:B------:R1:W-:Y:S06]  /*1b510*/  STL.64 [R1+0xf40], R14 ;  /* 0x000f400e01007387 */ /* 0x0003ec0000100a00 */
[----:B------:R3:W-:Y:S01]  /*1b520*/  LDGSTS.E [R250+0x2000c], desc[UR4][R178.64], !P0 ;  /* 0x2000c000b2fa7fae */ /* 0x0007e2000c121844 */
[----:B------:R-:W4:Y:S03]  /*1b530*/  LDC R238, c[0x0][0x230] ;  /* 0x00008c00ffee7b82 */ /* 0x000f260000000800 */
[----:B------:R1:W-:Y:S04]  /*1b540*/  LDGSTS.E [R250+0x2400c], desc[UR4][R170.64], !P0 ;  /* 0x2400c000aafa7fae */ /* 0x0003e8000c121844 */
[----:B------:R-:W-:Y:S01]  /*1b550*/  LDGSTS.E [R250+0x2800c], desc[UR4][R154.64], !P0 ;  /* 0x2800c0009afa7fae */ /* 0x000fe2000c121844 */
[----:B---3--:R-:W-:-:S03]  /*1b560*/  IMAD.WIDE R178, R2, 0x4, R138 ;  /* 0x0000000402b27825 */ /* 0x008fc600078e028a */
[----:B------:R3:W-:Y:S01]  /*1b570*/  LDGSTS.E [R250+0x2c00c], desc[UR4][R14.64], !P0 ;  /* 0x2c00c0000efa7fae */ /* 0x0007e2000c121844 */
[----:B-1----:R-:W-:-:S03]  /*1b580*/  IMAD.WIDE R170, R2, 0x4, R130 ;  /* 0x0000000402aa7825 */ /* 0x002fc600078e0282 */
[----:B------:R-:W-:Y:S04]  /*1b590*/  LDGSTS.E [R250+0x30000], desc[UR4][R178.64], !P4 ;  /* 0x30000000b2fa7fae */ /* 0x000fe8000e121844 */
[----:B------:R-:W4:Y:S04]  /*1b5a0*/  LDL.LU.64 R154, [R1+0x380] ;  /* 0x00038000019a7983 */ /* 0x000f280000300a00 */
[----:B------:R-:W4:Y:S04]  /*1b5b0*/  LDL.LU.64 R138, [R1+0x378] ;  /* 0x00037800018a7983 */ /* 0x000f280000300a00 */
[----:B------:R1:W-:Y:S04]  /*1b5c0*/  STL.64 [R1+0xf38], R178 ;  /* 0x000f38b201007387 */ /* 0x0003e80000100a00 */
[----:B------:R-:W4:Y:S04]  /*1b5d0*/  LDL.LU.64 R130, [R1+0x370] ;  /* 0x0003700001827983 */ /* 0x000f280000300a00 */
[----:B------:R1:W-:Y:S04]  /*1b5e0*/  STL.64 [R1+0xf30], R170 ;  /* 0x000f30aa01007387 */ /* 0x0003e80000100a00 */
[----:B------:R-:W4:Y:S04]  /*1b5f0*/  LDL.LU.64 R194, [R1+0x368] ;  /* 0x0003680001c27983 */ /* 0x000f280000300a00 */
[----:B------:R-:W-:Y:S01]  /*1b600*/  LDGSTS.E [R250+0x34000], desc[UR4][R170.64], !P4 ;  /* 0x34000000aafa7fae */ /* 0x000fe2000e121844 */
[----:B------:R-:W-:-:S02]  /*1b610*/  VIADD R4, R237, 0xffffff9a ;  /* 0xffffff9aed047836 */ /* 0x000fc40000000000 */
[----:B------:R-:W4:Y:S03]  /*1b620*/  LDC R237, c[0x0][0x230] ;  /* 0x00008c00ffed7b82 */ /* 0x000f260000000800 */
[----:B------:R-:W-:Y:S01]  /*1b630*/  ISETP.GE.U32.AND P5, PT, R4, 0x7fffff5b, PT ;  /* 0x7fffff5b0400780c */ /* 0x000fe20003fa6070 */
[----:B------:R-:W-:-:S04]  /*1b640*/  IMAD.WIDE R162, R2, 0x4, R162 ;  /* 0x0000000402a27825 */ /* 0x000fc800078e02a2 */
[C---:B---3--:R-:W-:Y:S01]  /*1b650*/  IMAD.WIDE R14, R2.reuse, 0x4, R186 ;  /* 0x00000004020e7825 */ /* 0x048fe200078e02ba */
[----:B------:R3:W-:Y:S04]  /*1b660*/  STL.64 [R1+0xf28], R162 ;  /* 0x000f28a201007387 */ /* 0x0007e80000100a00 */
[----:B------:R4:W-:Y:S04]  /*1b670*/  STL.64 [R1+0xf20], R14 ;  /* 0x000f200e01007387 */ /* 0x0009e80000100a00 */
[----:B-1----:R-:W4:Y:S01]  /*1b680*/  LDL.LU.64 R178, [R1+0x360] ;  /* 0x0003600001b27983 */ /* 0x002f220000300a00 */
[----:B------:R-:W-:-:S03]  /*1b690*/  IMAD.WIDE R146, R2, 0x4, R146 ;  /* 0x0000000402927825 */ /* 0x000fc600078e0292 */
[----:B------:R-:W4:Y:S01]  /*1b6a0*/  LDL.LU.64 R170, [R1+0x358] ;  /* 0x0003580001aa7983 */ /* 0x000f220000300a00 */
[----:B------:R-:W-:-:S03]  /*1b6b0*/  IMAD.WIDE R122, R2, 0x4, R122 ;  /* 0x00000004027a7825 */ /* 0x000fc600078e027a */
[----:B------:R-:W-:Y:S04]  /*1b6c0*/  LDGSTS.E [R250+0x38000], desc[UR4][R162.64], !P4 ;  /* 0x38000000a2fa7fae */ /* 0x000fe8000e121844 */
[----:B------:R1:W-:Y:S04]  /*1b6d0*/  STL.64 [R1+0xf18], R146 ;  /* 0x000f189201007387 */ /* 0x0003e80000100a00 */
[----:B------:R4:W-:Y:S04]  /*1b6e0*/  LDGSTS.E [R250+0x3c000], desc[UR4][R14.64], !P4 ;  /* 0x3c0000000efa7fae */ /* 0x0009e8000e121844 */
[----:B---3--:R-:W3:Y:S04]  /*1b6f0*/  LDL.LU.64 R162, [R1+0x350] ;  /* 0x0003500001a27983 */ /* 0x008ee80000300a00 */
[----:B------:R1:W-:Y:S04]  /*1b700*/  STL.64 [R1+0xf10], R122 ;  /* 0x000f107a01007387 */ /* 0x0003e80000100a00 */
[----:B------:R-:W3:Y:S04]  /*1b710*/  LDL.LU.64 R186, [R1+0x348] ;  /* 0x0003480001ba7983 */ /* 0x000ee80000300a00 */
[----:B------:R-:W-:Y:S01]  /*1b720*/  LDGSTS.E [R250+0x30004], desc[UR4][R146.64], !P5 ;  /* 0x3000400092fa7fae */ /* 0x000fe2000e921844 */
[----:B--2---:R-:W-:-:S03]  /*1b730*/  IMAD.WIDE R114, R2, 0x4, R114 ;  /* 0x0000000402727825 */ /* 0x004fc600078e0272 */
[----:B------:R-:W-:Y:S01]  /*1b740*/  LDGSTS.E [R250+0x34004], desc[UR4][R122.64], !P5 ;  /* 0x340040007afa7fae */ /* 0x000fe2000e921844 */
[----:B----4-:R-:W-:-:S03]  /*1b750*/  IMAD.WIDE R14, R2, 0x4, R210 ;  /* 0x00000004020e7825 */ /* 0x010fc600078e02d2 */
[----:B------:R2:W-:Y:S04]  /*1b760*/  STL.64 [R1+0xf08], R114 ;  /* 0x000f087201007387 */ /* 0x0005e80000100a00 */
[----:B------:R4:W-:Y:S04]  /*1b770*/  STL.64 [R1+0xf00], R14 ;  /* 0x000f000e01007387 */ /* 0x0009e80000100a00 */
[----:B-1----:R-:W3:Y:S04]  /*1b780*/  LDL.LU.64 R146, [R1+0x720] ;  /* 0x0007200001927983 */ /* 0x002ee80000300a00 */
[----:B------:R-:W3:Y:S04]  /*1b790*/  LDL.LU.64 R122, [R1+0x718] ;  /* 0x00071800017a7983 */ /* 0x000ee80000300a00 */
[----:B------:R-:W-:Y:S01]  /*1b7a0*/  LDGSTS.E [R250+0x38004], desc[UR4][R114.64], !P5 ;  /* 0x3800400072fa7fae */ /* 0x000fe2000e921844 */
[----:B------:R-:W-:-:S02]  /*1b7b0*/  VIADD R4, R236, 0xffffff99 ;  /* 0xffffff99ec047836 */ /* 0x000fc40000000000 */
[----:B------:R-:W1:Y:S01]  /*1b7c0*/  LDC R236, c[0x0][0x230] ;  /* 0x00008c00ffec7b82 */ /* 0x000e620000000800 */
[----:B------:R4:W-:Y:S04]  /*1b7d0*/  LDGSTS.E [R250+0x3c004], desc[UR4][R14.64], !P5 ;  /* 0x3c0040000efa7fae */ /* 0x0009e8000e921844 */
[----:B--2---:R-:W2:Y:S01]  /*1b7e0*/  LDL.LU.64 R114, [R1+0x710] ;  /* 0x0007100001727983 */ /* 0x004ea20000300a00 */
[----:B------:R-:W-:Y:S01]  /*1b7f0*/  ISETP.GE.U32.AND P6, PT, R4, 0x7fffff5a, PT ;  /* 0x7fffff5a0400780c */ /* 0x000fe20003fc6070 */
[----:B------:R-:W-:Y:S02]  /*1b800*/  VIADD R4, R238, 0xffffff98 ;  /* 0xffffff98ee047836 */ /* 0x000fe40000000000 */
[----:B------:R-:W1:Y:S03]  /*1b810*/  LDC R238, c[0x0][0x230] ;  /* 0x00008c00ffee7b82 */ /* 0x000e660000000800 */
[----:B------:R-:W-:Y:S01]  /*1b820*/  ISETP.GE.U32.AND P1, PT, R4, 0x7fffff59, PT ;  /* 0x7fffff590400780c */ /* 0x000fe20003f26070 */
[----:B------:R-:W-:-:S04]  /*1b830*/  IMAD.WIDE R154, R2, 0x4, R154 ;  /* 0x00000004029a7825 */ /* 0x000fc800078e029a */
[C---:B------:R-:W-:Y:S01]  /*1b840*/  IMAD.WIDE R138, R2.reuse, 0x4, R138 ;  /* 0x00000004028a7825 */ /* 0x040fe200078e028a */
[----:B------:R1:W-:Y:S03]  /*1b850*/  STL.64 [R1+0xef8], R154 ;  /* 0x000ef89a01007387 */ /* 0x0003e60000100a00 */
[C---:B------:R-:W-:Y:S01]  /*1b860*/  IMAD.WIDE R130, R2.reuse, 0x4, R130 ;  /* 0x0000000402827825 */ /* 0x040fe200078e0282 */
[----:B------:R1:W-:Y:S04]  /*1b870*/  STL.64 [R1+0xef0], R138 ;  /* 0x000ef08a01007387 */ /* 0x0003e80000100a00 */
[----:B------:R-:W-:Y:S01]  /*1b880*/  LDGSTS.E [R250+0x30008], desc[UR4][R154.64], !P6 ;  /* 0x300080009afa7fae */ /* 0x000fe2000f121844 */
[----:B----4-:R-:W-:-:S03]  /*1b890*/  IMAD.WIDE R14, R2, 0x4, R194 ;  /* 0x00000004020e7825 */ /* 0x010fc600078e02c2 */
[----:B------:R4:W-:Y:S04]  /*1b8a0*/  STL.64 [R1+0xee8], R130 ;  /* 0x000ee88201007387 */ /* 0x0009e80000100a00 */
[----:B------:R-:W-:Y:S04]  /*1b8b0*/  LDGSTS.E [R250+0x34008], desc[UR4][R138.64], !P6 ;  /* 0x340080008afa7fae */ /* 0x000fe8000f121844 */
[----:B------:R3:W-:Y:S04]  /*1b8c0*/  STL.64 [R1+0xee0], R14 ;  /* 0x000ee00e01007387 */ /* 0x0007e80000100a00 */
[----:B------:R-:W2:Y:S04]  /*1b8d0*/  LDL.LU.64 R210, [R1+0x708] ;  /* 0x0007080001d27983 */ /* 0x000ea80000300a00 */
[----:B------:R-:W-:Y:S04]  /*1b8e0*/  LDGSTS.E [R250+0x38008], desc[UR4][R130.64], !P6 ;  /* 0x3800800082fa7fae */ /* 0x000fe8000f121844 */
[----:B------:R3:W-:Y:S04]  /*1b8f0*/  LDGSTS.E [R250+0x3c008], desc[UR4][R14.64], !P6 ;  /* 0x3c0080000efa7fae */ /* 0x0007e8000f121844 */
[----:B-1----:R-:W2:Y:S04]  /*1b900*/  LDL.LU.64 R154, [R1+0x700] ;  /* 0x00070000019a7983 */ /* 0x002ea80000300a00 */
[----:B------:R-:W2:Y:S04]  /*1b910*/  LDL.LU.64 R138, [R1+0x6f8] ;  /* 0x0006f800018a7983 */ /* 0x000ea80000300a00 */
[----:B----4-:R-:W4:Y:S01]  /*1b920*/  LDL.LU.64 R130, [R1+0x6f0] ;  /* 0x0006f00001827983 */ /* 0x010f220000300a00 */
[----:B------:R-:W-:-:S04]  /*1b930*/  IMAD.WIDE R178, R2, 0x4, R178 ;  /* 0x0000000402b27825 */ /* 0x000fc800078e02b2 */
[C---:B------:R-:W-:Y:S01]  /*1b940*/  IMAD.WIDE R170, R2.reuse, 0x4, R170 ;  /* 0x0000000402aa7825 */ /* 0x040fe200078e02aa */
[----:B------:R1:W-:Y:S04]  /*1b950*/  STL.64 [R1+0xed8], R178 ;  /* 0x000ed8b201007387 */ /* 0x0003e80000100a00 */
[----:B------:R2:W-:Y:S04]  /*1b960*/  STL.64 [R1+0xed0], R170 ;  /* 0x000ed0aa01007387 */ /* 0x0005e80000100a00 */
[----:B------:R-:W-:Y:S04]  /*1b970*/  LDGSTS.E [R250+0x3000c], desc[UR4][R178.64], !P1 ;  /* 0x3000c000b2fa7fae */ /* 0x000fe8000c921844 */
[----:B------:R2:W-:Y:S01]  /*1b980*/  LDGSTS.E [R250+0x3400c], desc[UR4][R170.64], !P1 ;  /* 0x3400c000aafa7fae */ /* 0x0005e2000c921844 */
[----:B---3--:R-:W-:-:S04]  /*1b990*/  IMAD.WIDE R162, R2, 0x4, R162 ;  /* 0x0000000402a27825 */ /* 0x008fc800078e02a2 */
[----:B------:R-:W-:Y:S01]  /*1b9a0*/  IMAD.WIDE R14, R2, 0x4, R186 ;  /* 0x00000004020e7825 */ /* 0x000fe200078e02ba */
[----:B------:R3:W-:Y:S04]  /*1b9b0*/  STL.64 [R1+0xec8], R162 ;  /* 0x000ec8a201007387 */ /* 0x0007e80000100a00 */
[----:B------:R3:W-:Y:S04]  /*1b9c0*/  STL.64 [R1+0xec0], R14 ;  /* 0x000ec00e01007387 */ /* 0x0007e80000100a00 */
[----:B-1----:R-:W4:Y:S04]  /*1b9d0*/  LDL.LU.64 R178, [R1+0x6e8] ;  /* 0x0006e80001b27983 */ /* 0x002f280000300a00 */
[----:B------:R-:W-:Y:S04]  /*1b9e0*/  STL.64 [R1+0x3228], R250 ;  /* 0x003228fa01007387 */ /* 0x000fe80000100a00 */
[----:B------:R-:W-:Y:S01]  /*1b9f0*/  LDGSTS.E [R250+0x3800c], desc[UR4][R162.64], !P1 ;  /* 0x3800c000a2fa7fae */ /* 0x000fe2000c921844 */
[----:B------:R-:W-:-:S02]  /*1ba00*/  VIADD R4, R239, 0xffffffb7 ;  /* 0xffffffb7ef047836 */ /* 0x000fc40000000000 */
[----:B------:R-:W1:Y:S01]  /*1ba10*/  LDC R239, c[0x0][0x230] ;  /* 0x00008c00ffef7b82 */ /* 0x000e620000000800 */
[----:B------:R1:W-:Y:S01]  /*1ba20*/  LDGSTS.E [R250+0x3c00c], desc[UR4][R14.64], !P1 ;  /* 0x3c00c0000efa7fae */ /* 0x0003e2000c921844 */
[----:B------:R-:W-:-:S03]  /*1ba30*/  IMAD.WIDE R194, R2, 0x4, R146 ;  /* 0x0000000402c27825 */ /* 0x000fc600078e0292 */
[----:B------:R-:W4:Y:S01]  /*1ba40*/  LDL.LU.64 R146, [R1+0x6e0] ;  /* 0x0006e00001927983 */ /* 0x000f220000300a00 */
[----:B------:R-:W-:-:S03]  /*1ba50*/  IMAD.WIDE R186, R2, 0x4, R122 ;  /* 0x0000000402ba7825 */ /* 0x000fc600078e027a */
[----:B------:R1:W-:Y:S04]  /*1ba60*/  STL.64 [R1+0xeb8], R194 ;  /* 0x000eb8c201007387 */ /* 0x0003e80000100a00 */
[----:B------:R-:W4:Y:S04]  /*1ba70*/  LDL.LU.64 R122, [R1+0x6d8] ;  /* 0x0006d800017a7983 */ /* 0x000f280000300a00 */
[----:B------:R-:W-:Y:S01]  /*1ba80*/  STL.64 [R1+0xeb0], R186 ;  /* 0x000eb0ba01007387 */ /* 0x000fe20000100a00 */
[----:B--2---:R-:W-:-:S03]  /*1ba90*/  IMAD.WIDE R170, R2, 0x4, R114 ;  /* 0x0000000402aa7825 */ /* 0x004fc600078e0272 */
[----:B------:R-:W2:Y:S04]  /*1baa0*/  LDL.LU.64 R114, [R1+0x6d0] ;  /* 0x0006d00001727983 */ /* 0x000ea80000300a00 */
[----:B------:R1:W-:Y:S04]  /*1bab0*/  STL.64 [R1+0xea8], R170 ;  /* 0x000ea8aa01007387 */ /* 0x0003e80000100a00 */
[----:B---3--:R-:W3:Y:S01]  /*1bac0*/  LDL.LU.64 R162, [R1+0x6c8] ;  /* 0x0006c80001a27983 */ /* 0x008ee20000300a00 */
[----:B------:R-:W-:Y:S01]  /*1bad0*/  ISETP.GE.U32.AND P2, PT, R4, 0x7fffff78, PT ;  /* 0x7fffff780400780c */ /* 0x000fe20003f46070 */
[----:B------:R-:W-:-:S02]  /*1bae0*/  VIADD R4, R237, 0xffffffb6 ;  /* 0xffffffb6ed047836 */ /* 0x000fc40000000000 */
[----:B------:R-:W3:Y:S03]  /*1baf0*/  LDC R237, c[0x0][0x230] ;  /* 0x00008c00ffed7b82 */ /* 0x000ee60000000800 */
[----:B------:R-:W-:-:S07]  /*1bb00*/  ISETP.GE.U32.AND P0, PT, R4, 0x7fffff77, PT ;  /* 0x7fffff770400780c */ /* 0x000fce0003f06070 */
[----:B------:R-:W-:Y:S04]  /*1bb10*/  LDGSTS.E [R249+0x20000], desc[UR4][R194.64], !P2 ;  /* 0x20000000c2f97fae */ /* 0x000fe8000d121844 */
[----:B------:R-:W-:Y:S04]  /*1bb20*/  LDGSTS.E [R249+0x24000], desc[UR4][R186.64], !P2 ;  /* 0x24000000baf97fae */ /* 0x000fe8000d121844 */
[----:B------:R1:W-:Y:S02]  /*1bb30*/  LDGSTS.E [R249+0x28000], desc[UR4][R170.64], !P2 ;  /* 0x28000000aaf97fae */ /* 0x0003e4000d121844 */
[----:B-1----:R-:W-:-:S05]  /*1bb40*/  IMAD.WIDE R14, R2, 0x4, R210 ;  /* 0x00000004020e7825 */ /* 0x002fca00078e02d2 */
[----:B------:R1:W-:Y:S04]  /*1bb50*/  STL.64 [R1+0xea0], R14 ;  /* 0x000ea00e01007387 */ /* 0x0003e80000100a00 */
[----:B------:R-:W3:Y:S01]  /*1bb60*/  LDL.LU.64 R194, [R1+0x6c0] ;  /* 0x0006c00001c27983 */ /* 0x000ee20000300a00 */
[----:B------:R-:W-:-:S03]  /*1bb70*/  IMAD.WIDE R170, R2, 0x4, R154 ;  /* 0x0000000402aa7825 */ /* 0x000fc600078e029a */
[----:B------:R1:W-:Y:S01]  /*1bb80*/  LDGSTS.E [R249+0x2c000], desc[UR4][R14.64], !P2 ;  /* 0x2c0000000ef97fae */ /* 0x0003e2000d121844 */
[----:B------:R-:W-:-:S03]  /*1bb90*/  IMAD.WIDE R154, R2, 0x4, R138 ;  /* 0x00000004029a7825 */ /* 0x000fc600078e028a */
[----:B------:R1:W-:Y:S01]  /*1bba0*/  STL.64 [R1+0xe98], R170 ;  /* 0x000e98aa01007387 */ /* 0x0003e20000100a00 */
[----:B----4-:R-:W-:-:S03]  /*1bbb0*/  IMAD.WIDE R130, R2, 0x4, R130 ;  /* 0x0000000402827825 */ /* 0x010fc600078e0282 */
[----:B------:R-:W4:Y:S04]  /*1bbc0*/  LDL.LU.64 R186, [R1+0x6b8] ;  /* 0x0006b80001ba7983 */ /* 0x000f280000300a00 */
[----:B------:R-:W-:Y:S04]  /*1bbd0*/  STL.64 [R1+0xe90], R154 ;  /* 0x000e909a01007387 */ /* 0x000fe80000100a00 */
[----:B------:R-:W4:Y:S04]  /*1bbe0*/  LDL.LU.64 R138, [R1+0x6b0] ;  /* 0x0006b000018a7983 */ /* 0x000f280000300a00 */
[----:B------:R1:W-:Y:S04]  /*1bbf0*/  STL.64 [R1+0xe88], R130 ;  /* 0x000e888201007387 */ /* 0x0003e80000100a00 */
[----:B------:R-:W4:Y:S04]  /*1bc00*/  LDL.LU.64 R210, [R1+0x6a8] ;  /* 0x0006a80001d27983 */ /* 0x000f280000300a00 */
[----:B------:R-:W-:Y:S04]  /*1bc10*/  LDGSTS.E [R249+0x20004], desc[UR4][R170.64], !P0 ;  /* 0x20004000aaf97fae */ /* 0x000fe8000c121844 */
[----:B------:R-:W-:Y:S04]  /*1bc20*/  LDGSTS.E [R249+0x24004], desc[UR4][R154.64], !P0 ;  /* 0x240040009af97fae */ /* 0x000fe8000c121844 */
[----:B------:R-:W-:Y:S01]  /*1bc30*/  LDGSTS.E [R249+0x28004], desc[UR4][R130.64], !P0 ;  /* 0x2800400082f97fae */ /* 0x000fe2000c121844 */
[----:B------:R-:W-:-:S02]  /*1bc40*/  VIADD R4, R236, 0xffffffb5 ;  /* 0xffffffb5ec047836 */ /* 0x000fc40000000000 */
[----:B------:R-:W4:Y:S03]  /*1bc50*/  LDC R236, c[0x0][0x230] ;  /* 0x00008c00ffec7b82 */ /* 0x000f260000000800 */
[----:B------:R-:W-:Y:S01]  /*1bc60*/  ISETP.GE.U32.AND P4, PT, R4, 0x7fffff76, PT ;  /* 0x7fffff760400780c */ /* 0x000fe20003f86070 */
[----:B-1----:R-:W-:-:S05]  /*1bc70*/  IMAD.WIDE R14, R2, 0x4, R178 ;  /* 0x00000004020e7825 */ /* 0x002fca00078e02b2 */
[----:B------:R3:W-:Y:S04]  /*1bc80*/  STL.64 [R1+0xe80], R14 ;  /* 0x000e800e01007387 */ /* 0x0007e80000100a00 */
[----:B------:R-:W4:Y:S04]  /*1bc90*/  LDL.LU.64 R178, [R1+0x340] ;  /* 0x0003400001b27983 */ /* 0x000f280000300a00 */
[----:B------:R-:W4:Y:S04]  /*1bca0*/  LDL.LU.64 R170, [R1+0x338] ;  /* 0x0003380001aa7983 */ /* 0x000f280000300a00 */
[----:B------:R-:W4:Y:S04]  /*1bcb0*/  LDL.LU.64 R130, [R1+0x330] ;  /* 0x0003300001827983 */ /* 0x000f280000300a00 */
[----:B------:R-:W4:Y:S01]  /*1bcc0*/  LDL.LU.64 R154, [R1+0x328] ;  /* 0x00032800019a7983 */ /* 0x000f220000300a00 */
[----:B------:R-:W-:-:S03]  /*1bcd0*/  IMAD.WIDE R146, R2, 0x4, R146 ;  /* 0x0000000402927825 */ /* 0x000fc600078e0292 */
[----:B------:R3:W-:Y:S01]  /*1bce0*/  LDGSTS.E [R249+0x2c004], desc[UR4][R14.64], !P0 ;  /* 0x2c0040000ef97fae */ /* 0x0007e2000c121844 */
[----:B------:R-:W-:-:S03]  /*1bcf0*/  IMAD.WIDE R122, R2, 0x4, R122 ;  /* 0x00000004027a7825 */ /* 0x000fc600078e027a */
[----:B------:R1:W-:Y:S04]  /*1bd00*/  STL.64 [R1+0xe78], R146 ;  /* 0x000e789201007387 */ /* 0x0003e80000100a00 */
[----:B------:R1:W-:Y:S04]  /*1bd10*/  STL.64 [R1+0xe70], R122 ;  /* 0x000e707a01007387 */ /* 0x0003e80000100a00 */
[----:B------:R-:W-:Y:S01]  /*1bd20*/  LDGSTS.E [R249+0x20008], desc[UR4][R146.64], !P4 ;  /* 0x2000800092f97fae */ /* 0x000fe2000e121844 */
[----:B--2---:R-:W-:-:S03]  /*1bd30*/  IMAD.WIDE R114, R2, 0x4, R114 ;  /* 0x0000000402727825 */ /* 0x004fc600078e0272 */
[----:B------:R-:W-:Y:S01]  /*1bd40*/  LDGSTS.E [R249+0x24008], desc[UR4][R122.64], !P4 ;  /* 0x240080007af97fae */ /* 0x000fe2000e121844 */
[----:B---3--:R-:W-:-:S03]  /*1bd50*/  IMAD.WIDE R14, R2, 0x4, R162 ;  /* 0x00000004020e7825 */ /* 0x008fc600078e02a2 */
[----:B------:R2:W-:Y:S04]  /*1bd60*/  STL.64 [R1+0xe68], R114 ;  /* 0x000e687201007387 */ /* 0x0005e80000100a00 */
[----:B------:R3:W-:Y:S04]  /*1bd70*/  STL.64 [R1+0xe60], R14 ;  /* 0x000e600e01007387 */ /* 0x0007e80000100a00 */
[----:B------:R-:W3:Y:S04]  /*1bd80*/  LDL.LU.64 R162, [R1+0x320] ;  /* 0x0003200001a27983 */ /* 0x000ee80000300a00 */
        /* <DEDUP_REMOVED lines=9> */
[----:B------:R-:W1:Y:S01]  /*1be20*/  LDC R238, c[0x0][0x230] ;  /* 0x00008c00ffee7b82 */ /* 0x000e620000000800 */
[----:B------:R-:W-:-:S02]  /*1be30*/  IMAD.WIDE R194, R2, 0x4, R194 ;  /* 0x0000000402c27825 */ /* 0x000fc400078e02c2 */
[----:B------:R-:W-:-:S03]  /*1be40*/  ISETP.GE.U32.AND P6, PT, R4, 0x7fffff58, PT ;  /* 0x7fffff580400780c */ /* 0x000fc60003fc6070 */
[----:B------:R-:W-:Y:S04]  /*1be50*/  STL.64 [R1+0xe58], R194 ;  /* 0x000e58c201007387 */ /* 0x000fe80000100a00 */
[----:B------:R-:W-:Y:S01]  /*1be60*/  LDGSTS.E [R249+0x2000c], desc[UR4][R194.64], !P5 ;  /* 0x2000c000c2f97fae */ /* 0x000fe2000e921844 */
[----:B----4-:R-:W-:-:S05]  /*1be70*/  IMAD.WIDE R186, R2, 0x4, R186 ;  /* 0x0000000402ba7825 */ /* 0x010fca00078e02ba */
[----:B------:R-:W-:Y:S01]  /*1be80*/  STL.64 [R1+0xe50], R186 ;  /* 0x000e50ba01007387 */ /* 0x000fe20000100a00 */
[----:B------:R-:W-:-:S03]  /*1be90*/  IMAD.WIDE R138, R2, 0x4, R138 ;  /* 0x00000004028a7825 */ /* 0x000fc600078e028a */
[----:B------:R4:W-:Y:S01]  /*1bea0*/  LDGSTS.E [R249+0x2400c], desc[UR4][R186.64], !P5 ;  /* 0x2400c000baf97fae */ /* 0x0009e2000e921844 */
[----:B---3--:R-:W-:-:S03]  /*1beb0*/  IMAD.WIDE R14, R2, 0x4, R210 ;  /* 0x00000004020e7825 */ /* 0x008fc600078e02d2 */
[----:B------:R3:W-:Y:S04]  /*1bec0*/  STL.64 [R1+0xe48], R138 ;  /* 0x000e488a01007387 */ /* 0x0007e80000100a00 */
[----:B------:R1:W-:Y:S04]  /*1bed0*/  STL.64 [R1+0xe40], R14 ;  /* 0x000e400e01007387 */ /* 0x0003e80000100a00 */
[----:B------:R-:W-:Y:S04]  /*1bee0*/  LDGSTS.E [R249+0x2800c], desc[UR4][R138.64], !P5 ;  /* 0x2800c0008af97fae */ /* 0x000fe8000e921844 */
[----:B------:R1:W-:Y:S04]  /*1bef0*/  LDGSTS.E [R249+0x2c00c], desc[UR4][R14.64], !P5 ;  /* 0x2c00c0000ef97fae */ /* 0x0003e8000e921844 */
[----:B---3--:R-:W3:Y:S01]  /*1bf00*/  LDL.LU.64 R138, [R1+0x300] ;  /* 0x00030000018a7983 */ /* 0x008ee20000300a00 */
[----:B----4-:R-:W-:-:S04]  /*1bf10*/  IMAD.WIDE R186, R2, 0x4, R178 ;  /* 0x0000000402ba7825 */ /* 0x010fc800078e02b2 */
[C---:B------:R-:W-:Y:S01]  /*1bf20*/  IMAD.WIDE R178, R2.reuse, 0x4, R170 ;  /* 0x0000000402b27825 */ /* 0x040fe200078e02aa */
[----:B------:R-:W-:Y:S03]  /*1bf30*/  STL.64 [R1+0xe38], R186 ;  /* 0x000e38ba01007387 */ /* 0x000fe60000100a00 */
[C---:B------:R-:W-:Y:S01]  /*1bf40*/  IMAD.WIDE R130, R2.reuse, 0x4, R130 ;  /* 0x0000000402827825 */ /* 0x040fe200078e0282 */
[----:B------:R-:W4:Y:S03]  /*1bf50*/  LDL.LU.64 R170, [R1+0x2f8] ;  /* 0x0002f80001aa7983 */ /* 0x000f260000300a00 */
[C---:B-1----:R-:W-:Y:S01]  /*1bf60*/  IMAD.WIDE R14, R2.reuse, 0x4, R154 ;  /* 0x00000004020e7825 */ /* 0x042fe200078e029a */
        /* <DEDUP_REMOVED lines=11> */
[C---:B------:R-:W-:Y:S01]  /*1c020*/  IMAD.WIDE R162, R2.reuse, 0x4, R146 ;  /* 0x0000000402a27825 */ /* 0x040fe200078e0292 */
[----:B------:R-:W-:Y:S03]  /*1c030*/  STL.64 [R1+0xe18], R178 ;  /* 0x000e18b201007387 */ /* 0x000fe60000100a00 */
[C---:B------:R-:W-:Y:S02]  /*1c040*/  IMAD.WIDE R146, R2.reuse, 0x4, R122 ;  /* 0x0000000402927825 */ /* 0x040fe400078e027a */
[----:B------:R-:W4:Y:S04]  /*1c050*/  LDL.LU.64 R122, [R1+0x2d8] ;  /* 0x0002d800017a7983 */ /* 0x000f280000300a00 */
[----:B------:R-:W-:Y:S01]  /*1c060*/  STL.64 [R1+0xe10], R162 ;  /* 0x000e10a201007387 */ /* 0x000fe20000100a00 */
[----:B--2---:R-:W-:-:S03]  /*1c070*/  IMAD.WIDE R14, R2, 0x4, R114 ;  /* 0x00000004020e7825 */ /* 0x004fc600078e0272 */
[----:B------:R-:W2:Y:S04]  /*1c080*/  LDL.LU.64 R114, [R1+0x2d0] ;  /* 0x0002d00001727983 */ /* 0x000ea80000300a00 */
[----:B------:R1:W-:Y:S04]  /*1c090*/  STL.64 [R1+0xe08], R146 ;  /* 0x000e089201007387 */ /* 0x0003e80000100a00 */
[----:B------:R-:W2:Y:S01]  /*1c0a0*/  LDL.LU.64 R210, [R1+0x2c8] ;  /* 0x0002c80001d27983 */ /* 0x000ea20000300a00 */
[----:B------:R-:W-:Y:S02]  /*1c0b0*/  VIADD R4, R237, 0xffffff96 ;  /* 0xffffff96ed047836 */ /* 0x000fe40000000000 */
[----:B------:R-:W2:Y:S03]  /*1c0c0*/  LDC R237, c[0x0][0x230] ;  /* 0x00008c00ffed7b82 */ /* 0x000ea60000000800 */
[----:B------:R-:W-:Y:S01]  /*1c0d0*/  ISETP.GE.U32.AND P1, PT, R4, 0x7fffff57, PT ;  /* 0x7fffff570400780c */ /* 0x000fe20003f26070 */
[----:B------:R-:W-:Y:S01]  /*1c0e0*/  VIADD R4, R236, 0xffffff95 ;  /* 0xffffff95ec047836 */ /* 0x000fe20000000000 */
[----:B------:R4:W-:Y:S03]  /*1c0f0*/  STL.64 [R1+0xe00], R14 ;  /* 0x000e000e01007387 */ /* 0x0009e60000100a00 */
[----:B------:R-:W2:Y:S01]  /*1c100*/  LDC R236, c[0x0][0x230] ;  /* 0x00008c00ffec7b82 */ /* 0x000ea20000000800 */
[----:B------:R-:W-:Y:S01]  /*1c110*/  ISETP.GE.U32.AND P2, PT, R4, 0x7fffff56, PT ;  /* 0x7fffff560400780c */ /* 0x000fe20003f46070 */
[----:B------:R-:W2:Y:S06]  /*1c120*/  LDL.LU.64 R186, [R1+0x6a0] ;  /* 0x0006a00001ba7983 */ /* 0x000eac0000300a00 */
[----:B------:R3:W-:Y:S04]  /*1c130*/  LDGSTS.E [R249+0x30004], desc[UR4][R178.64], !P1 ;  /* 0x30004000b2f97fae */ /* 0x0007e8000c921844 */
[----:B------:R-:W-:Y:S04]  /*1c140*/  LDGSTS.E [R249+0x34004], desc[UR4][R162.64], !P1 ;  /* 0x34004000a2f97fae */ /* 0x000fe8000c921844 */
[----:B------:R-:W-:Y:S04]  /*1c150*/  LDGSTS.E [R249+0x38004], desc[UR4][R146.64], !P1 ;  /* 0x3800400092f97fae */ /* 0x000fe8000c921844 */
[----:B------:R4:W-:Y:S04]  /*1c160*/  LDGSTS.E [R249+0x3c004], desc[UR4][R14.64], !P1 ;  /* 0x3c0040000ef97fae */ /* 0x0009e8000c921844 */
[----:B-1----:R-:W2:Y:S01]  /*1c170*/  LDL.LU.64 R146, [R1+0x698] ;  /* 0x0006980001927983 */ /* 0x002ea20000300a00 */
[----:B---3--:R-:W-:-:S03]  /*1c180*/  IMAD.WIDE R178, R2, 0x4, R138 ;  /* 0x0000000402b27825 */ /* 0x008fc600078e028a */
[----:B------:R-:W3:Y:S04]  /*1c190*/  LDL.LU.64 R138, [R1+0x690] ;  /* 0x00069000018a7983 */ /* 0x000ee80000300a00 */
[----:B------:R1:W-:Y:S04]  /*1c1a0*/  STL.64 [R1+0xdf8], R178 ;  /* 0x000df8b201007387 */ /* 0x0003e80000100a00 */
[----:B------:R-:W3:Y:S04]  /*1c1b0*/  LDL.LU.64 R162, [R1+0x688] ;  /* 0x0006880001a27983 */ /* 0x000ee80000300a00 */
[----:B------:R-:W-:Y:S01]  /*1c1c0*/  LDGSTS.E [R249+0x30008], desc[UR4][R178.64], !P2 ;  /* 0x30008000b2f97fae */ /* 0x000fe2000d121844 */
[----:B------:R-:W-:-:S02]  /*1c1d0*/  VIADD R4, R238, 0xffffff94 ;  /* 0xffffff94ee047836 */ /* 0x000fc40000000000 */
[----:B------:R-:W3:Y:S03]  /*1c1e0*/  LDC R238, c[0x0][0x230] ;  /* 0x00008c00ffee7b82 */ /* 0x000ee60000000800 */
[----:B------:R-:W-:Y:S01]  /*1c1f0*/  ISETP.GE.U32.AND P0, PT, R4, 0x7fffff55, PT ;  /* 0x7fffff550400780c */ /* 0x000fe20003f06070 */
[----:B----4-:R-:W-:-:S04]  /*1c200*/  IMAD.WIDE R170, R2, 0x4, R170 ;  /* 0x0000000402aa7825 */ /* 0x010fc800078e02aa */
[C---:B------:R-:W-:Y:S01]  /*1c210*/  IMAD.WIDE R154, R2.reuse, 0x4, R154 ;  /* 0x00000004029a7825 */ /* 0x040fe200078e029a */
[----:B------:R4:W-:Y:S03]  /*1c220*/  STL.64 [R1+0xdf0], R170 ;  /* 0x000df0aa01007387 */ /* 0x0009e60000100a00 */
[C---:B------:R-:W-:Y:S01]  /*1c230*/  IMAD.WIDE R14, R2.reuse, 0x4, R194 ;  /* 0x00000004020e7825 */ /* 0x040fe200078e02c2 */
[----:B------:R4:W-:Y:S04]  /*1c240*/  STL.64 [R1+0xde8], R154 ;  /* 0x000de89a01007387 */ /* 0x0009e80000100a00 */
[----:B------:R2:W-:Y:S04]  /*1c250*/  STL.64 [R1+0xde0], R14 ;  /* 0x000de00e01007387 */ /* 0x0005e80000100a00 */
[----:B-1----:R-:W3:Y:S04]  /*1c260*/  LDL.LU.64 R178, [R1+0x680] ;  /* 0x0006800001b27983 */ /* 0x002ee80000300a00 */
[----:B------:R-:W-:Y:S04]  /*1c270*/  LDGSTS.E [R249+0x34008], desc[UR4][R170.64], !P2 ;  /* 0x34008000aaf97fae */ /* 0x000fe8000d121844 */
[----:B------:R-:W-:Y:S04]  /*1c280*/  LDGSTS.E [R249+0x38008], desc[UR4][R154.64], !P2 ;  /* 0x380080009af97fae */ /* 0x000fe8000d121844 */
[----:B------:R1:W-:Y:S04]  /*1c290*/  LDGSTS.E [R249+0x3c008], desc[UR4][R14.64], !P2 ;  /* 0x3c0080000ef97fae */ /* 0x0003e8000d121844 */
[----:B----4-:R-:W4:Y:S01]  /*1c2a0*/  LDL.LU.64 R170, [R1+0x678] ;  /* 0x0006780001aa7983 */ /* 0x010f220000300a00 */
[----:B------:R-:W-:-:S03]  /*1c2b0*/  IMAD.WIDE R194, R2, 0x4, R130 ;  /* 0x0000000402c27825 */ /* 0x000fc600078e0282 */
[----:B------:R-:W4:Y:S04]  /*1c2c0*/  LDL.LU.64 R154, [R1+0x670] ;  /* 0x00067000019a7983 */ /* 0x000f280000300a00 */
[----:B------:R-:W-:Y:S04]  /*1c2d0*/  STL.64 [R1+0xdd8], R194 ;  /* 0x000dd8c201007387 */ /* 0x000fe80000100a00 */
[----:B------:R-:W4:Y:S01]  /*1c2e0*/  LDL.LU.64 R130, [R1+0x668] ;  /* 0x0006680001827983 */ /* 0x000f220000300a00 */
[----:B------:R-:W-:-:S03]  /*1c2f0*/  IMAD.WIDE R122, R2, 0x4, R122 ;  /* 0x00000004027a7825 */ /* 0x000fc600078e027a */
[----:B------:R-:W-:Y:S01]  /*1c300*/  LDGSTS.E [R249+0x3000c], desc[UR4][R194.64], !P0 ;  /* 0x3000c000c2f97fae */ /* 0x000fe2000c121844 */
[----:B--2---:R-:W-:-:S03]  /*1c310*/  IMAD.WIDE R114, R2, 0x4, R114 ;  /* 0x0000000402727825 */ /* 0x004fc600078e0272 */
[----:B------:R2:W-:Y:S01]  /*1c320*/  STL.64 [R1+0xdd0], R122 ;  /* 0x000dd07a01007387 */ /* 0x0005e20000100a00 */
[----:B-1----:R-:W-:-:S03]  /*1c330*/  IMAD.WIDE R14, R2, 0x4, R210 ;  /* 0x00000004020e7825 */ /* 0x002fc600078e02d2 */
[----:B------:R1:W-:Y:S04]  /*1c340*/  STL.64 [R1+0xdc8], R114 ;  /* 0x000dc87201007387 */ /* 0x0003e80000100a00 */
[----:B------:R-:W-:Y:S04]  /*1c350*/  LDGSTS.E [R249+0x3400c], desc[UR4][R122.64], !P0 ;  /* 0x3400c0007af97fae */ /* 0x000fe8000c121844 */
[----:B------:R3:W-:Y:S04]  /*1c360*/  STL.64 [R1+0xdc0], R14 ;  /* 0x000dc00e01007387 */ /* 0x0007e80000100a00 */
[----:B------:R-:W-:Y:S04]  /*1c370*/  LDGSTS.E [R249+0x3800c], desc[UR4][R114.64], !P0 ;  /* 0x3800c00072f97fae */ /* 0x000fe8000c121844 */
[----:B--2---:R-:W2:Y:S01]  /*1c380*/  LDL.LU.64 R122, [R1+0x660] ;  /* 0x00066000017a7983 */ /* 0x004ea20000300a00 */
[----:B------:R-:W-:-:S02]  /*1c390*/  VIADD R4, R239, 0xffffffb3 ;  /* 0xffffffb3ef047836 */ /* 0x000fc40000000000 */
[----:B------:R-:W-:Y:S01]  /*1c3a0*/  IMAD.WIDE R186, R2, 0x4, R186 ;  /* 0x0000000402ba7825 */ /* 0x000fe200078e02ba */
[----:B------:R3:W-:Y:S01]  /*1c3b0*/  LDGSTS.E [R249+0x3c00c], desc[UR4][R14.64], !P0 ;  /* 0x3c00c0000ef97fae */ /* 0x0007e2000c121844 */
[----:B------:R-:W2:Y:S03]  /*1c3c0*/  LDC R239, c[0x0][0x230] ;  /* 0x00008c00ffef7b82 */ /* 0x000ea60000000800 */
[----:B-1----:R-:W2:Y:S01]  /*1c3d0*/  LDL.LU.64 R114, [R1+0x658] ;  /* 0x0006580001727983 */ /* 0x002ea20000300a00 */
[----:B------:R-:W-:-:S03]  /*1c3e0*/  ISETP.GE.U32.AND P4, PT, R4, 0x7fffff74, PT ;  /* 0x7fffff740400780c */ /* 0x000fc60003f86070 */
[----:B------:R-:W-:Y:S01]  /*1c3f0*/  STL.64 [R1+0xdb8], R186 ;  /* 0x000db8ba01007387 */ /* 0x000fe20000100a00 */
[----:B------:R-:W-:-:S09]  /*1c400*/  IMAD.WIDE R146, R2, 0x4, R146 ;  /* 0x0000000402927825 */ /* 0x000fd200078e0292 */
[----:B------:R-:W-:Y:S04]  /*1c410*/  LDGSTS.E [R248+0x20000], desc[UR4][R186.64], !P4 ;  /* 0x20000000baf87fae */ /* 0x000fe8000e121844 */
[----:B------:R-:W-:Y:S01]  /*1c420*/  LDGSTS.E [R248+0x24000], desc[UR4][R146.64], !P4 ;  /* 0x2400000092f87fae */ /* 0x000fe2000e121844 */
[----:B---3--:R-:W-:-:S05]  /*1c430*/  IMAD.WIDE R138, R2, 0x4, R138 ;  /* 0x00000004028a7825 */ /* 0x008fca00078e028a */
[----:B------:R-:W-:Y:S01]  /*1c440*/  LDGSTS.E [R248+0x28000], desc[UR4][R138.64], !P4 ;  /* 0x280000008af87fae */ /* 0x000fe2000e121844 */
[----:B------:R-:W-:-:S03]  /*1c450*/  IMAD.WIDE R14, R2, 0x4, R162 ;  /* 0x00000004020e7825 */ /* 0x000fc600078e02a2 */
[----:B------:R-:W3:Y:S04]  /*1c460*/  LDL.LU.64 R162, [R1+0x650] ;  /* 0x0006500001a27983 */ /* 0x000ee80000300a00 */
[----:B------:R1:W-:Y:S04]  /*1c470*/  STL.64 [R1+0xdb0], R146 ;  /* 0x000db09201007387 */ /* 0x0003e80000100a00 */
[----:B------:R-:W3:Y:S04]  /*1c480*/  LDL.LU.64 R194, [R1+0x648] ;  /* 0x0006480001c27983 */ /* 0x000ee80000300a00 */
[----:B------:R1:W-:Y:S04]  /*1c490*/  STL.64 [R1+0xda8], R138 ;  /* 0x000da88a01007387 */ /* 0x0003e80000100a00 */
[----:B------:R4:W-:Y:S04]  /*1c4a0*/  STL.64 [R1+0xda0], R14 ;  /* 0x000da00e01007387 */ /* 0x0009e80000100a00 */
[----:B-1----:R-:W3:Y:S04]  /*1c4b0*/  LDL.LU.64 R146, [R1+0x640] ;  /* 0x0006400001927983 */ /* 0x002ee80000300a00 */
[----:B------:R1:W-:Y:S04]  /*1c4c0*/  LDGSTS.E [R248+0x2c000], desc[UR4][R14.64], !P4 ;  /* 0x2c0000000ef87fae */ /* 0x0003e8000e121844 */
[----:B------:R-:W3:Y:S01]  /*1c4d0*/  LDL.LU.64 R138, [R1+0x638] ;  /* 0x00063800018a7983 */ /* 0x000ee20000300a00 */
[----:B------:R-:W-:-:S02]  /*1c4e0*/  VIADD R4, R237, 0xffffffb2 ;  /* 0xffffffb2ed047836 */ /* 0x000fc40000000000 */
[----:B------:R-:W3:Y:S03]  /*1c4f0*/  LDC R237, c[0x0][0x230] ;  /* 0x00008c00ffed7b82 */ /* 0x000ee60000000800 */
[----:B------:R-:W-:Y:S01]  /*1c500*/  ISETP.GE.U32.AND P5, PT, R4, 0x7fffff73, PT ;  /* 0x7fffff730400780c */ /* 0x000fe20003fa6070 */
[----:B------:R-:W-:-:S05]  /*1c510*/  IMAD.WIDE R178, R2, 0x4, R178 ;  /* 0x0000000402b27825 */ /* 0x000fca00078e02b2 */
[----:B------:R-:W-:Y:S07]  /*1c520*/  STL.64 [R1+0xd98], R178 ;  /* 0x000d98b201007387 */ /* 0x000fee0000100a00 */
[----:B------:R2:W-:Y:S01]  /*1c530*/  LDGSTS.E [R248+0x20004], desc[UR4][R178.64], !P5 ;  /* 0x20004000b2f87fae */ /* 0x0005e2000e921844 */
[----:B----4-:R-:W-:-:S04]  /*1c540*/  IMAD.WIDE R170, R2, 0x4, R170 ;  /* 0x0000000402aa7825 */ /* 0x010fc800078e02aa */
[C---:B------:R-:W-:Y:S01]  /*1c550*/  IMAD.WIDE R154, R2.reuse, 0x4, R154 ;  /* 0x00000004029a7825 */ /* 0x040fe200078e029a */
[----:B------:R4:W-:Y:S04]  /*1c560*/  LDGSTS.E [R248+0x24004], desc[UR4][R170.64], !P5 ;  /* 0x24004000aaf87fae */ /* 0x0009e8000e921844 */
[----:B------:R-:W-:Y:S01]  /*1c570*/  LDGSTS.E [R248+0x28004], desc[UR4][R154.64], !P5 ;  /* 0x280040009af87fae */ /* 0x000fe2000e921844 */
[----:B-1----:R-:W-:-:S03]  /*1c580*/  IMAD.WIDE R14, R2, 0x4, R130 ;  /* 0x00000004020e7825 */ /* 0x002fc600078e0282 */
[----:B------:R-:W3:Y:S04]  /*1c590*/  LDL.LU.64 R130, [R1+0x630] ;  /* 0x0006300001827983 */ /* 0x000ee80000300a00 */
[----:B------:R-:W-:Y:S04]  /*1c5a0*/  STL.64 [R1+0xd90], R170 ;  /* 0x000d90aa01007387 */ /* 0x000fe80000100a00 */
[----:B------:R-:W3:Y:S04]  /*1c5b0*/  LDL.LU.64 R210, [R1+0x628] ;  /* 0x0006280001d27983 */ /* 0x000ee80000300a00 */
[----:B------:R1:W-:Y:S04]  /*1c5c0*/  STL.64 [R1+0xd88], R154 ;  /* 0x000d889a01007387 */ /* 0x0003e80000100a00 */
[----:B------:R3:W-:Y:S01]  /*1c5d0*/  STL.64 [R1+0xd80], R14 ;  /* 0x000d800e01007387 */ /* 0x0007e20000100a00 */
[----:B------:R-:W-:-:S02]  /*1c5e0*/  VIADD R4, R236, 0xffffffb1 ;  /* 0xffffffb1ec047836 */ /* 0x000fc40000000000 */
[----:B------:R-:W3:Y:S01]  /*1c5f0*/  LDC R236, c[0x0][0x230] ;  /* 0x00008c00ffec7b82 */ /* 0x000ee20000000800 */
[----:B------:R3:W-:Y:S04]  /*1c600*/  LDGSTS.E [R248+0x2c004], desc[UR4][R14.64], !P5 ;  /* 0x2c0040000ef87fae */ /* 0x0007e8000e921844 */
[----:B-1----:R-:W3:Y:S01]  /*1c610*/  LDL.LU.64 R154, [R1+0x2c0] ;  /* 0x0002c000019a7983 */ /* 0x002ee20000300a00 */
[----:B--2---:R-:W-:-:S03]  /*1c620*/  IMAD.WIDE R178, R2, 0x4, R122 ;  /* 0x0000000402b27825 */ /* 0x004fc600078e027a */
[----:B------:R-:W2:Y:S01]  /*1c630*/  LDL.LU.64 R122, [R1+0x2b8] ;  /* 0x0002b800017a7983 */ /* 0x000ea20000300a00 */
[----:B----4-:R-:W-:-:S03]  /*1c640*/  IMAD.WIDE R170, R2, 0x4, R114 ;  /* 0x0000000402aa7825 */ /* 0x010fc600078e0272 */
[----:B------:R1:W-:Y:S04]  /*1c650*/  STL.64 [R1+0xd78], R178 ;  /* 0x000d78b201007387 */ /* 0x0003e80000100a00 */
[----:B------:R-:W4:Y:S04]  /*1c660*/  LDL.LU.64 R114, [R1+0x2b0] ;  /* 0x0002b00001727983 */ /* 0x000f280000300a00 */
[----:B------:R1:W-:Y:S04]  /*1c670*/  STL.64 [R1+0xd70], R170 ;  /* 0x000d70aa01007387 */ /* 0x0003e80000100a00 */
[----:B------:R-:W4:Y:S01]  /*1c680*/  LDL.LU.64 R186, [R1+0x2a8] ;  /* 0x0002a80001ba7983 */ /* 0x000f220000300a00 */
[----:B------:R-:W-:Y:S01]  /*1c690*/  ISETP.GE.U32.AND P6, PT, R4, 0x7fffff72, PT ;  /* 0x7fffff720400780c */ /* 0x000fe20003fc6070 */
[----:B------:R-:W-:-:S02]  /*1c6a0*/  VIADD R4, R239, 0xffffffb0 ;  /* 0xffffffb0ef047836 */ /* 0x000fc40000000000 */
[----:B------:R-:W4:Y:S03]  /*1c6b0*/  LDC R239, c[0x0][0x230] ;  /* 0x00008c00ffef7b82 */ /* 0x000f260000000800 */
[----:B------:R-:W-:-:S07]  /*1c6c0*/  ISETP.GE.U32.AND P1, PT, R4, 0x7fffff71, PT ;  /* 0x7fffff710400780c */ /* 0x000fce0003f26070 */
[----:B------:R-:W-:Y:S04]  /*1c6d0*/  LDGSTS.E [R248+0x20008], desc[UR4][R178.64], !P6 ;  /* 0x20008000b2f87fae */ /* 0x000fe8000f121844 */
[----:B------:R-:W-:Y:S01]  /*1c6e0*/  LDGSTS.E [R248+0x24008], desc[UR4][R170.64], !P6 ;  /* 0x24008000aaf87fae */ /* 0x000fe2000f121844 */
[----:B---3--:R-:W-:-:S04]  /*1c6f0*/  IMAD.WIDE R162, R2, 0x4, R162 ;  /* 0x0000000402a27825 */ /* 0x008fc800078e02a2 */
[C---:B------:R-:W-:Y:S01]  /*1c700*/  IMAD.WIDE R14, R2.reuse, 0x4, R194 ;  /* 0x00000004020e7825 */ /* 0x040fe200078e02c2 */
[----:B------:R3:W-:Y:S04]  /*1c710*/  STL.64 [R1+0xd68], R162 ;  /* 0x000d68a201007387 */ /* 0x0007e80000100a00 */
[----:B------:R3:W-:Y:S04]  /*1c720*/  STL.64 [R1+0xd60], R14 ;  /* 0x000d600e01007387 */ /* 0x0007e80000100a00 */
[----:B-1----:R-:W4:Y:S01]  /*1c730*/  LDL.LU.64 R178, [R1+0x2a0] ;  /* 0x0002a00001b27983 */ /* 0x002f220000300a00 */
[----:B------:R-:W-:-:S03]  /*1c740*/  IMAD.WIDE R146, R2, 0x4, R146 ;  /* 0x0000000402927825 */ /* 0x000fc600078e0292 */
[----:B------:R-:W4:Y:S04]  /*1c750*/  LDL.LU.64 R170, [R1+0x298] ;  /* 0x0002980001aa7983 */ /* 0x000f280000300a00 */
[----:B------:R-:W-:Y:S01]  /*1c760*/  LDGSTS.E [R248+0x28008], desc[UR4][R162.64], !P6 ;  /* 0x28008000a2f87fae */ /* 0x000fe2000f121844 */
[----:B------:R-:W-:-:S03]  /*1c770*/  IMAD.WIDE R138, R2, 0x4, R138 ;  /* 0x00000004028a7825 */ /* 0x000fc600078e028a */
[----:B------:R1:W-:Y:S04]  /*1c780*/  STL.64 [R1+0xd58], R146 ;  /* 0x000d589201007387 */ /* 0x0003e80000100a00 */
[----:B------:R1:W-:Y:S04]  /*1c790*/  LDGSTS.E [R248+0x2c008], desc[UR4][R14.64], !P6 ;  /* 0x2c0080000ef87fae */ /* 0x0003e8000f121844 */
[----:B---3--:R-:W3:Y:S04]  /*1c7a0*/  LDL.LU.64 R162, [R1+0x290] ;  /* 0x0002900001a27983 */ /* 0x008ee80000300a00 */
[----:B------:R1:W-:Y:S04]  /*1c7b0*/  STL.64 [R1+0xd50], R138 ;  /* 0x000d508a01007387 */ /* 0x0003e80000100a00 */
[----:B------:R-:W3:Y:S04]  /*1c7c0*/  LDL.LU.64 R194, [R1+0x288] ;  /* 0x0002880001c27983 */ /* 0x000ee80000300a00 */
[----:B------:R-:W-:Y:S04]  /*1c7d0*/  LDGSTS.E [R248+0x2000c], desc[UR4][R146.64], !P1 ;  /* 0x2000c00092f87fae */ /* 0x000fe8000c921844 */
[----:B------:R-:W-:Y:S01]  /*1c7e0*/  LDGSTS.E [R248+0x2400c], desc[UR4][R138.64], !P1 ;  /* 0x2400c0008af87fae */ /* 0x000fe2000c921844 */
[----:B------:R-:W-:-:S02]  /*1c7f0*/  VIADD R4, R238, 0xffffff93 ;  /* 0xffffff93ee047836 */ /* 0x000fc40000000000 */
[----:B------:R-:W3:Y:S03]  /*1c800*/  LDC R238, c[0x0][0x230] ;  /* 0x00008c00ffee7b82 */ /* 0x000ee60000000800 */
[----:B------:R-:W-:Y:S01]  /*1c810*/  ISETP.GE.U32.AND P2, PT, R4, 0x7fffff54, PT ;  /* 0x7fffff540400780c */ /* 0x000fe20003f46070 */
[----:B------:R-:W-:-:S04]  /*1c820*/  IMAD.WIDE R130, R2, 0x4, R130 ;  /* 0x0000000402827825 */ /* 0x000fc800078e0282 */
[C---:B-1----:R-:W-:Y:S01]  /*1c830*/  IMAD.WIDE R14, R2.reuse, 0x4, R210 ;  /* 0x00000004020e7825 */ /* 0x042fe200078e02d2 */
[----:B------:R1:W-:Y:S04]  /*1c840*/  STL.64 [R1+0xd48], R130 ;  /* 0x000d488201007387 */ /* 0x0003e80000100a00 */
[----:B------:R4:W-:Y:S04]  /*1c850*/  STL.64 [R1+0xd40], R14 ;  /* 0x000d400e01007387 */ /* 0x0009e80000100a00 */
[----:B------:R-:W3:Y:S04]  /*1c860*/  LDL.LU.64 R146, [R1+0x280] ;  /* 0x0002800001927983 */ /* 0x000ee80000300a00 */
[----:B------:R-:W3:Y:S04]  /*1c870*/  LDL.LU.64 R138, [R1+0x278] ;  /* 0x00027800018a7983 */ /* 0x000ee80000300a00 */
[----:B------:R-:W-:Y:S01]  /*1c880*/  LDGSTS.E [R248+0x2800c], desc[UR4][R130.64], !P1 ;  /* 0x2800c00082f87fae */ /* 0x000fe2000c921844 */
[----:B------:R-:W-:-:S03]  /*1c890*/  IMAD.WIDE R154, R2, 0x4, R154 ;  /* 0x00000004029a7825 */ /* 0x000fc600078e029a */
[----:B------:R4:W-:Y:S04]  /*1c8a0*/  LDGSTS.E [R248+0x2c00c], desc[UR4][R14.64], !P1 ;  /* 0x2c00c0000ef87fae */ /* 0x0009e8000c921844 */
[----:B------:R-:W-:Y:S04]  /*1c8b0*/  LDGSTS.E [R248+0x30000], desc[UR4][R154.64], !P2 ;  /* 0x300000009af87fae */ /* 0x000fe8000d121844 */
[----:B-1----:R-:W3:Y:S01]  /*1c8c0*/  LDL.LU.64 R130, [R1+0x270] ;  /* 0x0002700001827983 */ /* 0x002ee20000300a00 */
[----:B--2---:R-:W-:-:S03]  /*1c8d0*/  IMAD.WIDE R122, R2, 0x4, R122 ;  /* 0x00000004027a7825 */ /* 0x004fc600078e027a */
[----:B------:R1:W-:Y:S01]  /*1c8e0*/  STL.64 [R1+0xd38], R154 ;  /* 0x000d389a01007387 */ /* 0x0003e20000100a00 */
[----:B----4-:R-:W-:-:S03]  /*1c8f0*/  IMAD.WIDE R114, R2, 0x4, R114 ;  /* 0x0000000402727825 */ /* 0x010fc600078e0272 */
[----:B------:R2:W-:Y:S04]  /*1c900*/  STL.64 [R1+0xd30], R122 ;  /* 0x000d307a01007387 */ /* 0x0005e80000100a00 */
[----:B------:R4:W-:Y:S01]  /*1c910*/  STL.64 [R1+0xd28], R114 ;  /* 0x000d287201007387 */ /* 0x0009e20000100a00 */
[----:B------:R-:W-:-:S03]  /*1c920*/  IMAD.WIDE R14, R2, 0x4, R186 ;  /* 0x00000004020e7825 */ /* 0x000fc600078e02ba */
[----:B------:R-:W-:Y:S04]  /*1c930*/  LDGSTS.E [R248+0x34000], desc[UR4][R122.64], !P2 ;  /* 0x340000007af87fae */ /* 0x000fe8000d121844 */
[----:B------:R-:W3:Y:S04]  /*1c940*/  LDL.LU.64 R186, [R1+0x268] ;  /* 0x0002680001ba7983 */ /* 0x000ee80000300a00 */
[----:B------:R3:W-:Y:S04]  /*1c950*/  STL.64 [R1+0xd20], R14 ;  /* 0x000d200e01007387 */ /* 0x0007e80000100a00 */
[----:B-1----:R-:W3:Y:S04]  /*1c960*/  LDL.LU.64 R154, [R1+0x260] ;  /* 0x00026000019a7983 */ /* 0x002ee80000300a00 */
[----:B--2---:R-:W2:Y:S01]  /*1c970*/  LDL.LU.64 R122, [R1+0x258] ;  /* 0x00025800017a7983 */ /* 0x004ea20000300a00 */
[----:B------:R-:W-:-:S02]  /*1c980*/  VIADD R4, R237, 0xffffff92 ;  /* 0xffffff92ed047836 */ /* 0x000fc40000000000 */
[----:B------:R-:W1:Y:S01]  /*1c990*/  LDC R237, c[0x0][0x230] ;  /* 0x00008c00ffed7b82 */ /* 0x000e620000000800 */
[----:B------:R-:W-:Y:S02]  /*1c9a0*/  LDGSTS.E [R248+0x38000], desc[UR4][R114.64], !P2 ;  /* 0x3800000072f87fae */ /* 0x000fe4000d121844 */
[----:B------:R-:W-:Y:S02]  /*1c9b0*/  ISETP.GE.U32.AND P0, PT, R4, 0x7fffff53, PT ;  /* 0x7fffff530400780c */ /* 0x000fe40003f06070 */
[----:B------:R3:W-:Y:S04]  /*1c9c0*/  LDGSTS.E [R248+0x3c000], desc[UR4][R14.64], !P2 ;  /* 0x3c0000000ef87fae */ /* 0x0007e8000d121844 */
[----:B----4-:R-:W4:Y:S01]  /*1c9d0*/  LDL.LU.64 R114, [R1+0x250] ;  /* 0x0002500001727983 */ /* 0x010f220000300a00 */
[----:B------:R-:W-:-:S04]  /*1c9e0*/  IMAD.WIDE R178, R2, 0x4, R178 ;  /* 0x0000000402b27825 */ /* 0x000fc800078e02b2 */
[C---:B------:R-:W-:Y:S01]  /*1c9f0*/  IMAD.WIDE R170, R2.reuse, 0x4, R170 ;  /* 0x0000000402aa7825 */ /* 0x040fe200078e02aa */
[----:B------:R1:W-:Y:S04]  /*1ca00*/  STL.64 [R1+0xd18], R178 ;  /* 0x000d18b201007387 */ /* 0x0003e80000100a00 */
[----:B------:R1:W-:Y:S04]  /*1ca10*/  STL.64 [R1+0xd10], R170 ;  /* 0x000d10aa01007387 */ /* 0x0003e80000100a00 */
[----:B------:R1:W-:Y:S04]  /*1ca20*/  LDGSTS.E [R248+0x30004], desc[UR4][R178.64], !P0 ;  /* 0x30004000b2f87fae */ /* 0x0003e8000c121844 */
[----:B------:R1:W-:Y:S01]  /*1ca30*/  LDGSTS.E [R248+0x34004], desc[UR4][R170.64], !P0 ;  /* 0x34004000aaf87fae */ /* 0x0003e2000c121844 */
[----:B---3--:R-:W-:-:S05]  /*1ca40*/  IMAD.WIDE R162, R2, 0x4, R162 ;  /* 0x0000000402a27825 */ /* 0x008fca00078e02a2 */
[----:B------:R3:W-:Y:S01]  /*1ca50*/  STL.64 [R1+0xd08], R162 ;  /* 0x000d08a201007387 */ /* 0x0007e20000100a00 */
[----:B------:R-:W-:-:S03]  /*1ca60*/  IMAD.WIDE R14, R2, 0x4, R194 ;  /* 0x00000004020e7825 */ /* 0x000fc600078e02c2 */
[----:B------:R-:W4:Y:S04]  /*1ca70*/  LDL.LU.64 R210, [R1+0x248] ;  /* 0x0002480001d27983 */ /* 0x000f280000300a00 */
[----:B------:R3:W-:Y:S04]  /*1ca80*/  STL.64 [R1+0xd00], R14 ;  /* 0x000d000e01007387 */ /* 0x0007e80000100a00 */
[----:B------:R3:W-:Y:S01]  /*1ca90*/  LDGSTS.E [R248+0x38004], desc[UR4][R162.64], !P0 ;  /* 0x38004000a2f87fae */ /* 0x0007e2000c121844 */
[----:B------:R-:W-:Y:S02]  /*1caa0*/  VIADD R4, R236, 0xffffff91 ;  /* 0xffffff91ec047836 */ /* 0x000fe40000000000 */
[----:B------:R-:W4:Y:S01]  /*1cab0*/  LDC R236, c[0x0][0x230] ;  /* 0x00008c00ffec7b82 */ /* 0x000f220000000800 */
[----:B------:R3:W-:Y:S02]  /*1cac0*/  LDGSTS.E [R248+0x3c004], desc[UR4][R14.64], !P0 ;  /* 0x3c0040000ef87fae */ /* 0x0007e4000c121844 */
[----:B------:R-:W-:Y:S01]  /*1cad0*/  ISETP.GE.U32.AND P4, PT, R4, 0x7fffff52, PT ;  /* 0x7fffff520400780c */ /* 0x000fe20003f86070 */
[----:B-1----:R-:W-:-:S02]  /*1cae0*/  IMAD.WIDE R178, R2, 0x4, R146 ;  /* 0x0000000402b27825 */ /* 0x002fc400078e0292 */
[----:B------:R-:W4:Y:S02]  /*1caf0*/  LDL.LU.64 R146, [R1+0x620] ;  /* 0x0006200001927983 */ /* 0x000f240000300a00 */
[C---:B------:R-:W-:Y:S02]  /*1cb00*/  IMAD.WIDE R170, R2.reuse, 0x4, R138 ;  /* 0x0000000402aa7825 */ /* 0x040fe400078e028a */
[----:B------:R1:W-:Y:S04]  /*1cb10*/  STL.64 [R1+0xcf8], R178 ;  /* 0x000cf8b201007387 */ /* 0x0003e80000100a00 */
[----:B------:R-:W4:Y:S04]  /*1cb20*/  LDL.LU.64 R138, [R1+0x618] ;  /* 0x00061800018a7983 */ /* 0x000f280000300a00 */
[----:B------:R2:W-:Y:S04]  /*1cb30*/  STL.64 [R1+0xcf0], R170 ;  /* 0x000cf0aa01007387 */ /* 0x0005e80000100a00 */
[----:B------:R-:W-:Y:S01]  /*1cb40*/  LDGSTS.E [R248+0x30008], desc[UR4][R178.64], !P4 ;  /* 0x30008000b2f87fae */ /* 0x000fe2000e121844 */
[----:B---3--:R-:W-:-:S03]  /*1cb50*/  IMAD.WIDE R162, R2, 0x4, R130 ;  /* 0x0000000402a27825 */ /* 0x008fc600078e0282 */
[----:B------:R-:W3:Y:S04]  /*1cb60*/  LDL.LU.64 R130, [R1+0x610] ;  /* 0x0006100001827983 */ /* 0x000ee80000300a00 */
[----:B------:R2:W-:Y:S04]  /*1cb70*/  STL.64 [R1+0xce8], R162 ;  /* 0x000ce8a201007387 */ /* 0x0005e80000100a00 */
[----:B------:R-:W3:Y:S04]  /*1cb80*/  LDL.LU.64 R194, [R1+0x608] ;  /* 0x0006080001c27983 */ /* 0x000ee80000300a00 */
[----:B------:R-:W-:Y:S04]  /*1cb90*/  LDGSTS.E [R248+0x34008], desc[UR4][R170.64], !P4 ;  /* 0x34008000aaf87fae */ /* 0x000fe8000e121844 */
[----:B------:R-:W-:Y:S01]  /*1cba0*/  LDGSTS.E [R248+0x38008], desc[UR4][R162.64], !P4 ;  /* 0x38008000a2f87fae */ /* 0x000fe2000e121844 */
[----:B------:R-:W-:-:S05]  /*1cbb0*/  IMAD.WIDE R14, R2, 0x4, R186 ;  /* 0x00000004020e7825 */ /* 0x000fca00078e02ba */
[----:B------:R4:W-:Y:S01]  /*1cbc0*/  STL.64 [R1+0xce0], R14 ;  /* 0x000ce00e01007387 */ /* 0x0009e20000100a00 */
[----:B------:R-:W-:-:S03]  /*1cbd0*/  IMAD.WIDE R154, R2, 0x4, R154 ;  /* 0x00000004029a7825 */ /* 0x000fc600078e029a */
[----:B-1----:R-:W3:Y:S01]  /*1cbe0*/  LDL.LU.64 R178, [R1+0x600] ;  /* 0x0006000001b27983 */ /* 0x002ee20000300a00 */
[----:B--2---:R-:W-:-:S03]  /*1cbf0*/  IMAD.WIDE R122, R2, 0x4, R122 ;  /* 0x00000004027a7825 */ /* 0x004fc600078e027a */
[----:B------:R1:W-:Y:S04]  /*1cc00*/  STL.64 [R1+0xcd8], R154 ;  /* 0x000cd89a01007387 */ /* 0x0003e80000100a00 */
[----:B------:R-:W2:Y:S04]  /*1cc10*/  LDL.LU.64 R170, [R1+0x5f8] ;  /* 0x0005f80001aa7983 */ /* 0x000ea80000300a00 */
[----:B------:R1:W-:Y:S04]  /*1cc20*/  STL.64 [R1+0xcd0], R122 ;  /* 0x000cd07a01007387 */ /* 0x0003e80000100a00 */
[----:B------:R-:W2:Y:S01]  /*1cc30*/  LDL.LU.64 R162, [R1+0x5f0] ;  /* 0x0005f00001a27983 */ /* 0x000ea20000300a00 */
[----:B------:R-:W-:-:S02]  /*1cc40*/  VIADD R4, R238, 0xffffff90 ;  /* 0xffffff90ee047836 */ /* 0x000fc40000000000 */
[----:B----4-:R-:W-:Y:S01]  /*1cc50*/  IMAD.WIDE R114, R2, 0x4, R114 ;  /* 0x0000000402727825 */ /* 0x010fe200078e0272 */
[----:B------:R4:W-:Y:S01]  /*1cc60*/  LDGSTS.E [R248+0x3c008], desc[UR4][R14.64], !P4 ;  /* 0x3c0080000ef87fae */ /* 0x0009e2000e121844 */
[----:B------:R-:W2:Y:S01]  /*1cc70*/  LDC R238, c[0x0][0x230] ;  /* 0x00008c00ffee7b82 */ /* 0x000ea20000000800 */
[----:B------:R-:W-:Y:S01]  /*1cc80*/  ISETP.GE.U32.AND P5, PT, R4, 0x7fffff51, PT ;  /* 0x7fffff510400780c */ /* 0x000fe20003fa6070 */
[----:B------:R-:W-:Y:S01]  /*1cc90*/  VIADD R4, R239, 0xffffffaf ;  /* 0xffffffafef047836 */ /* 0x000fe20000000000 */
[----:B------:R1:W-:Y:S04]  /*1cca0*/  STL.64 [R1+0xcc8], R114 ;  /* 0x000cc87201007387 */ /* 0x0003e80000100a00 */
[----:B------:R-:W-:Y:S01]  /*1ccb0*/  ISETP.GE.U32.AND P6, PT, R4, 0x7fffff70, PT ;  /* 0x7fffff700400780c */ /* 0x000fe20003fc6070 */
[----:B------:R-:W2:Y:S06]  /*1ccc0*/  LDL.LU.64 R186, [R1+0x5e8] ;  /* 0x0005e80001ba7983 */ /* 0x000eac0000300a00 */
[----:B------:R-:W-:Y:S01]  /*1ccd0*/  LDGSTS.E [R248+0x3000c], desc[UR4][R154.64], !P5 ;  /* 0x3000c0009af87fae */ /* 0x000fe2000e921844 */
[----:B------:R-:W2:Y:S03]  /*1cce0*/  LDC R239, c[0x0][0x230] ;  /* 0x00008c00ffef7b82 */ /* 0x000ea60000000800 */
[----:B------:R-:W-:Y:S04]  /*1ccf0*/  LDGSTS.E [R248+0x3400c], desc[UR4][R122.64], !P5 ;  /* 0x3400c0007af87fae */ /* 0x000fe8000e921844 */
[----:B------:R-:W-:Y:S01]  /*1cd00*/  LDGSTS.E [R248+0x3800c], desc[UR4][R114.64], !P5 ;  /* 0x3800c00072f87fae */ /* 0x000fe2000e921844 */
[----:B----4-:R-:W-:-:S05]  /*1cd10*/  IMAD.WIDE R14, R2, 0x4, R210 ;  /* 0x00000004020e7825 */ /* 0x010fca00078e02d2 */
[----:B------:R4:W-:Y:S04]  /*1cd20*/  STL.64 [R1+0xcc0], R14 ;  /* 0x000cc00e01007387 */ /* 0x0009e80000100a00 */
[----:B-1----:R-:W2:Y:S04]  /*1cd30*/  LDL.LU.64 R154, [R1+0x5e0] ;  /* 0x0005e000019a7983 */ /* 0x002ea80000300a00 */
[----:B------:R-:W2:Y:S04]  /*1cd40*/  LDL.LU.64 R122, [R1+0x5d8] ;  /* 0x0005d800017a7983 */ /* 0x000ea80000300a00 */
[----:B------:R-:W2:Y:S04]  /*1cd50*/  LDL.LU.64 R114, [R1+0x5d0] ;  /* 0x0005d00001727983 */ /* 0x000ea80000300a00 */
[----:B------:R4:W-:Y:S04]  /*1cd60*/  LDGSTS.E [R248+0x3c00c], desc[UR4][R14.64], !P5 ;  /* 0x3c00c0000ef87fae */ /* 0x0009e8000e921844 */
[----:B------:R-:W-:Y:S01]  /*1cd70*/  STL.64 [R1+0x3230], R248 ;  /* 0x003230f801007387 */ /* 0x000fe20000100a00 */
[----:B------:R-:W-:-:S02]  /*1cd80*/  VIADD R4, R237, 0xffffffae ;  /* 0xffffffaeed047836 */ /* 0x000fc40000000000 */
[----:B------:R-:W1:Y:S03]  /*1cd90*/  LDC R237, c[0x0][0x230] ;  /* 0x00008c00ffed7b82 */ /* 0x000e660000000800 */
[----:B------:R-:W-:Y:S01]  /*1cda0*/  ISETP.GE.U32.AND P1, PT, R4, 0x7fffff6f, PT ;  /* 0x7fffff6f0400780c */ /* 0x000fe20003f26070 */
[----:B------:R-:W-:-:S04]  /*1cdb0*/  IMAD.WIDE R146, R2, 0x4, R146 ;  /* 0x0000000402927825 */ /* 0x000fc800078e0292 */
[C---:B------:R-:W-:Y:S01]  /*1cdc0*/  IMAD.WIDE R138, R2.reuse, 0x4, R138 ;  /* 0x00000004028a7825 */ /* 0x040fe200078e028a */
[----:B------:R1:W-:Y:S04]  /*1cdd0*/  STL.64 [R1+0xcb8], R146 ;  /* 0x000cb89201007387 */ /* 0x0003e80000100a00 */
[----:B------:R1:W-:Y:S04]  /*1cde0*/  STL.64 [R1+0xcb0], R138 ;  /* 0x000cb08a01007387 */ /* 0x0003e80000100a00 */
[----:B------:R-:W-:Y:S01]  /*1cdf0*/  LDGSTS.E [R247+0x20000], desc[UR4][R146.64], !P6 ;  /* 0x2000000092f77fae */ /* 0x000fe2000f121844 */
[----:B---3--:R-:W-:-:S03]  /*1ce00*/  IMAD.WIDE R130, R2, 0x4, R130 ;  /* 0x0000000402827825 */ /* 0x008fc600078e0282 */
[----:B------:R-:W-:Y:S04]  /*1ce10*/  LDGSTS.E [R247+0x24000], desc[UR4][R138.64], !P6 ;  /* 0x240000008af77fae */ /* 0x000fe8000f121844 */
[----:B------:R3:W-:Y:S01]  /*1ce20*/  STL.64 [R1+0xca8], R130 ;  /* 0x000ca88201007387 */ /* 0x0007e20000100a00 */
[----:B----4-:R-:W-:-:S03]  /*1ce30*/  IMAD.WIDE R14, R2, 0x4, R194 ;  /* 0x00000004020e7825 */ /* 0x010fc600078e02c2 */
[----:B------:R-:W4:Y:S04]  /*1ce40*/  LDL.LU.64 R210, [R1+0x5c8] ;  /* 0x0005c80001d27983 */ /* 0x000f280000300a00 */
[----:B------:R-:W-:Y:S04]  /*1ce50*/  STL.64 [R1+0xca0], R14 ;  /* 0x000ca00e01007387 */ /* 0x000fe80000100a00 */
[----:B-1----:R-:W4:Y:S04]  /*1ce60*/  LDL.LU.64 R146, [R1+0x5c0] ;  /* 0x0005c00001927983 */ /* 0x002f280000300a00 */
[----:B------:R-:W4:Y:S04]  /*1ce70*/  LDL.LU.64 R138, [R1+0x5b8] ;  /* 0x0005b800018a7983 */ /* 0x000f280000300a00 */
[----:B------:R-:W-:Y:S01]  /*1ce80*/  LDGSTS.E [R247+0x28000], desc[UR4][R130.64], !P6 ;  /* 0x2800000082f77fae */ /* 0x000fe2000f121844 */
[----:B------:R-:W-:-:S03]  /*1ce90*/  IMAD.WIDE R178, R2, 0x4, R178 ;  /* 0x0000000402b27825 */ /* 0x000fc600078e02b2 */
[----:B------:R1:W-:Y:S04]  /*1cea0*/  LDGSTS.E [R247+0x2c000], desc[UR4][R14.64], !P6 ;  /* 0x2c0000000ef77fae */ /* 0x0003e8000f121844 */
[----:B------:R-:W-:Y:S04]  /*1ceb0*/  LDGSTS.E [R247+0x20004], desc[UR4][R178.64], !P1 ;  /* 0x20004000b2f77fae */ /* 0x000fe8000c921844 */
[----:B---3--:R-:W3:Y:S01]  /*1cec0*/  LDL.LU.64 R130, [R1+0x5b0] ;  /* 0x0005b00001827983 */ /* 0x008ee20000300a00 */
[----:B--2---:R-:W-:-:S03]  /*1ced0*/  IMAD.WIDE R170, R2, 0x4, R170 ;  /* 0x0000000402aa7825 */ /* 0x004fc600078e02aa */
[----:B------:R2:W-:Y:S01]  /*1cee0*/  STL.64 [R1+0xc98], R178 ;  /* 0x000c98b201007387 */ /* 0x0005e20000100a00 */
[----:B------:R-:W-:-:S03]  /*1cef0*/  IMAD.WIDE R162, R2, 0x4, R162 ;  /* 0x0000000402a27825 */ /* 0x000fc600078e02a2 */
[----:B------:R1:W-:Y:S04]  /*1cf00*/  STL.64 [R1+0xc90], R170 ;  /* 0x000c90aa01007387 */ /* 0x0003e80000100a00 */
[----:B------:R1:W-:Y:S04]  /*1cf10*/  STL.64 [R1+0xc88], R162 ;  /* 0x000c88a201007387 */ /* 0x0003e80000100a00 */
[----:B--2---:R-:W2:Y:S01]  /*1cf20*/  LDL.LU.64 R178, [R1+0x5a8] ;  /* 0x0005a80001b27983 */ /* 0x004ea20000300a00 */
[----:B------:R-:W-:Y:S02]  /*1cf30*/  VIADD R4, R236, 0xffffffad ;  /* 0xffffffadec047836 */ /* 0x000fe40000000000 */
[----:B------:R-:W2:Y:S01]  /*1cf40*/  LDC R236, c[0x0][0x230] ;  /* 0x00008c00ffec7b82 */ /* 0x000ea20000000800 */
[----:B-1----:R-:W-:Y:S01]  /*1cf50*/  IMAD.WIDE R14, R2, 0x4, R186 ;  /* 0x00000004020e7825 */ /* 0x002fe200078e02ba */
[----:B------:R1:W-:Y:S01]  /*1cf60*/  LDGSTS.E [R247+0x24004], desc[UR4][R170.64], !P1 ;  /* 0x24004000aaf77fae */ /* 0x0003e2000c921844 */
[----:B------:R-:W-:-:S03]  /*1cf70*/  ISETP.GE.U32.AND P2, PT, R4, 0x7fffff6e, PT ;  /* 0x7fffff6e0400780c */ /* 0x000fc60003f46070 */
[----:B------:R4:W-:Y:S04]  /*1cf80*/  STL.64 [R1+0xc80], R14 ;  /* 0x000c800e01007387 */ /* 0x0009e80000100a00 */
[----:B------:R-:W-:Y:S04]  /*1cf90*/  LDGSTS.E [R247+0x28004], desc[UR4][R162.64], !P1 ;  /* 0x28004000a2f77fae */ /* 0x000fe8000c921844 */
[----:B------:R4:W-:Y:S01]  /*1cfa0*/  LDGSTS.E [R247+0x2c004], desc[UR4][R14.64], !P1 ;  /* 0x2c0040000ef77fae */ /* 0x0009e2000c921844 */
[----:B------:R-:W-:-:S03]  /*1cfb0*/  IMAD.WIDE R194, R2, 0x4, R154 ;  /* 0x0000000402c27825 */ /* 0x000fc600078e029a */
[----:B------:R-:W2:Y:S01]  /*1cfc0*/  LDL.LU.64 R154, [R1+0x240] ;  /* 0x00024000019a7983 */ /* 0x000ea20000300a00 */
[----:B------:R-:W-:-:S03]  /*1cfd0*/  IMAD.WIDE R186, R2, 0x4, R122 ;  /* 0x0000000402ba7825 */ /* 0x000fc600078e027a */
[----:B------:R-:W-:Y:S01]  /*1cfe0*/  STL.64 [R1+0xc78], R194 ;  /* 0x000c78c201007387 */ /* 0x000fe20000100a00 */
[----:B-1----:R-:W-:-:S03]  /*1cff0*/  IMAD.WIDE R170, R2, 0x4, R114 ;  /* 0x0000000402aa7825 */ /* 0x002fc600078e0272 */
[----:B------:R-:W2:Y:S04]  /*1d000*/  LDL.LU.64 R122, [R1+0x238] ;  /* 0x00023800017a7983 */ /* 0x000ea80000300a00 */
[----:B------:R-:W-:Y:S04]  /*1d010*/  STL.64 [R1+0xc70], R186 ;  /* 0x000c70ba01007387 */ /* 0x000fe80000100a00 */
[----:B------:R-:W2:Y:S04]  /*1d020*/  LDL.LU.64 R114, [R1+0x230] ;  /* 0x0002300001727983 */ /* 0x000ea80000300a00 */
[----:B------:R1:W-:Y:S04]  /*1d030*/  STL.64 [R1+0xc68], R170 ;  /* 0x000c68aa01007387 */ /* 0x0003e80000100a00 */
[----:B------:R-:W-:Y:S04]  /*1d040*/  LDGSTS.E [R247+0x20008], desc[UR4][R194.64], !P2 ;  /* 0x20008000c2f77fae */ /* 0x000fe8000d121844 */
[----:B------:R-:W2:Y:S04]  /*1d050*/  LDL.LU.64 R162, [R1+0x228] ;  /* 0x0002280001a27983 */ /* 0x000ea80000300a00 */
[----:B------:R-:W-:Y:S04]  /*1d060*/  LDGSTS.E [R247+0x24008], desc[UR4][R186.64], !P2 ;  /* 0x24008000baf77fae */ /* 0x000fe8000d121844 */
[----:B------:R1:W-:Y:S01]  /*1d070*/  LDGSTS.E [R247+0x28008], desc[UR4][R170.64], !P2 ;  /* 0x28008000aaf77fae */ /* 0x0003e2000d121844 */
[----:B------:R-:W-:-:S02]  /*1d080*/  VIADD R4, R239, 0xffffffac ;  /* 0xffffffacef047836 */ /* 0x000fc40000000000 */
[----:B------:R-:W2:Y:S03]  /*1d090*/  LDC R239, c[0x0][0x230] ;  /* 0x00008c00ffef7b82 */ /* 0x000ea60000000800 */
[----:B------:R-:W-:Y:S01]  /*1d0a0*/  ISETP.GE.U32.AND P0, PT, R4, 0x7fffff6d, PT ;  /* 0x7fffff6d0400780c */ /* 0x000fe20003f06070 */
[----:B----4-:R-:W-:-:S05]  /*1d0b0*/  IMAD.WIDE R14, R2, 0x4, R210 ;  /* 0x00000004020e7825 */ /* 0x010fca00078e02d2 */
[----:B------:R2:W-:Y:S01]  /*1d0c0*/  STL.64 [R1+0x800], R14 ;  /* 0x0008000e01007387 */ /* 0x0005e20000100a00 */
[----:B-1----:R-:W-:-:S03]  /*1d0d0*/  IMAD.WIDE R170, R2, 0x4, R146 ;  /* 0x0000000402aa7825 */ /* 0x002fc600078e0292 */
[----:B------:R-:W4:Y:S01]  /*1d0e0*/  LDL.LU.64 R194, [R1+0x220] ;  /* 0x0002200001c27983 */ /* 0x000f220000300a00 */
[----:B------:R-:W-:-:S03]  /*1d0f0*/  IMAD.WIDE R146, R2, 0x4, R138 ;  /* 0x0000000402927825 */ /* 0x000fc600078e028a */
[----:B------:R1:W-:Y:S04]  /*1d100*/  STL.64 [R1+0x7f8], R170 ;  /* 0x0007f8aa01007387 */ /* 0x0003e80000100a00 */
[----:B------:R-:W4:Y:S04]  /*1d110*/  LDL.LU.64 R186, [R1+0x218] ;  /* 0x0002180001ba7983 */ /* 0x000f280000300a00 */
[----:B------:R-:W-:Y:S04]  /*1d120*/  STL.64 [R1+0x7f0], R146 ;  /* 0x0007f09201007387 */ /* 0x000fe80000100a00 */
[----:B------:R-:W4:Y:S01]  /*1d130*/  LDL.LU.64 R138, [R1+0x210] ;  /* 0x00021000018a7983 */ /* 0x000f220000300a00 */
[----:B---3--:R-:W-:-:S03]  /*1d140*/  IMAD.WIDE R130, R2, 0x4, R130 ;  /* 0x0000000402827825 */ /* 0x008fc600078e0282 */
[----:B------:R2:W-:Y:S04]  /*1d150*/  LDGSTS.E [R247+0x2c008], desc[UR4][R14.64], !P2 ;  /* 0x2c0080000ef77fae */ /* 0x0005e8000d121844 */
[----:B------:R3:W-:Y:S04]  /*1d160*/  STL.64 [R1+0x7e8], R130 ;  /* 0x0007e88201007387 */ /* 0x0007e80000100a00 */
[----:B------:R-:W4:Y:S04]  /*1d170*/  LDL.LU.64 R210, [R1+0x208] ;  /* 0x0002080001d27983 */ /* 0x000f280000300a00 */
[----:B------:R-:W-:Y:S01]  /*1d180*/  LDGSTS.E [R247+0x2000c], desc[UR4][R170.64], !P0 ;  /* 0x2000c000aaf77fae */ /* 0x000fe2000c121844 */
[----:B--2---:R-:W-:-:S03]  /*1d190*/  IMAD.WIDE R14, R2, 0x4, R178 ;  /* 0x00000004020e7825 */ /* 0x004fc600078e02b2 */
[----:B------:R-:W-:Y:S04]  /*1d1a0*/  LDGSTS.E [R247+0x2400c], desc[UR4][R146.64], !P0 ;  /* 0x2400c00092f77fae */ /* 0x000fe8000c121844 */
[----:B------:R2:W-:Y:S04]  /*1d1b0*/  STL.64 [R1+0x7e0], R14 ;  /* 0x0007e00e01007387 */ /* 0x0005e80000100a00 */
[----:B------:R-:W4:Y:S04]  /*1d1c0*/  LDL.LU.64 R178, [R1+0x200] ;  /* 0x0002000001b27983 */ /* 0x000f280000300a00 */
[----:B-1----:R-:W4:Y:S04]  /*1d1d0*/  LDL.LU.64 R170, [R1+0x1f8] ;  /* 0x0001f80001aa7983 */ /* 0x002f280000300a00 */
[----:B------:R-:W-:Y:S01]  /*1d1e0*/  LDGSTS.E [R247+0x2800c], desc[UR4][R130.64], !P0 ;  /* 0x2800c00082f77fae */ /* 0x000fe2000c121844 */
[----:B------:R-:W-:-:S02]  /*1d1f0*/  VIADD R4, R238, 0xffffff8f ;  /* 0xffffff8fee047836 */ /* 0x000fc40000000000 */
[----:B------:R-:W1:Y:S01]  /*1d200*/  LDC R238, c[0x0][0x230] ;  /* 0x00008c00ffee7b82 */ /* 0x000e620000000800 */
[----:B------:R2:W-:Y:S04]  /*1d210*/  LDGSTS.E [R247+0x2c00c], desc[UR4][R14.64], !P0 ;  /* 0x2c00c0000ef77fae */ /* 0x0005e8000c121844 */
[----:B---3--:R-:W3:Y:S04]  /*1d220*/  LDL.LU.64 R130, [R1+0x1f0] ;  /* 0x0001f00001827983 */ /* 0x008ee80000300a00 */
[----:B------:R-:W3:Y:S01]  /*1d230*/  LDL.LU.64 R146, [R1+0x1e8] ;  /* 0x0001e80001927983 */ /* 0x000ee20000300a00 */
[----:B------:R-:W-:Y:S01]  /*1d240*/  ISETP.GE.U32.AND P4, PT, R4, 0x7fffff50, PT ;  /* 0x7fffff500400780c */ /* 0x000fe20003f86070 */
[----:B------:R-:W-:-:S02]  /*1d250*/  VIADD R4, R237, 0xffffff8e ;  /* 0xffffff8eed047836 */ /* 0x000fc40000000000 */
[----:B------:R-:W1:Y:S01]  /*1d260*/  LDC R237, c[0x0][0x230] ;  /* 0x00008c00ffed7b82 */ /* 0x000e620000000800 */
[----:B------:R-:W-:Y:S02]  /*1d270*/  IMAD.WIDE R154, R2, 0x4, R154 ;  /* 0x00000004029a7825 */ /* 0x000fe400078e029a */
[----:B------:R-:W-:Y:S02]  /*1d280*/  ISETP.GE.U32.AND P5, PT, R4, 0x7fffff4f, PT ;  /* 0x7fffff4f0400780c */ /* 0x000fe40003fa6070 */
[C---:B------:R-:W-:Y:S01]  /*1d290*/  IMAD.WIDE R122, R2.reuse, 0x4, R122 ;  /* 0x00000004027a7825 */ /* 0x040fe200078e027a */
[----:B------:R2:W-:Y:S03]  /*1d2a0*/  STL.64 [R1+0x7d8], R154 ;  /* 0x0007d89a01007387 */ /* 0x0005e60000100a00 */
[C---:B------:R-:W-:Y:S01]  /*1d2b0*/  IMAD.WIDE R114, R2.reuse, 0x4, R114 ;  /* 0x0000000402727825 */ /* 0x040fe200078e0272 */
[----:B------:R1:W-:Y:S04]  /*1d2c0*/  STL.64 [R1+0x7d0], R122 ;  /* 0x0007d07a01007387 */ /* 0x0003e80000100a00 */
[----:B------:R1:W-:Y:S04]  /*1d2d0*/  STL.64 [R1+0x7c8], R114 ;  /* 0x0007c87201007387 */ /* 0x0003e80000100a00 */
[----:B------:R-:W-:Y:S01]  /*1d2e0*/  LDGSTS.E [R247+0x30000], desc[UR4][R154.64], !P4 ;  /* 0x300000009af77fae */ /* 0x000fe2000e121844 */
[----:B--2---:R-:W-:-:S03]  /*1d2f0*/  IMAD.WIDE R14, R2, 0x4, R162 ;  /* 0x00000004020e7825 */ /* 0x004fc600078e02a2 */
[----:B------:R-:W-:Y:S04]  /*1d300*/  LDGSTS.E [R247+0x34000], desc[UR4][R122.64], !P4 ;  /* 0x340000007af77fae */ /* 0x000fe8000e121844 */
[----:B------:R2:W-:Y:S04]  /*1d310*/  STL.64 [R1+0x7c0], R14 ;  /* 0x0007c00e01007387 */ /* 0x0005e80000100a00 */
[----:B------:R-:W3:Y:S04]  /*1d320*/  LDL.LU.64 R162, [R1+0x1e0] ;  /* 0x0001e00001a27983 */ /* 0x000ee80000300a00 */
[----:B------:R-:W3:Y:S04]  /*1d330*/  LDL.LU.64 R154, [R1+0x1d8] ;  /* 0x0001d800019a7983 */ /* 0x000ee80000300a00 */
[----:B------:R-:W-:Y:S04]  /*1d340*/  LDGSTS.E [R247+0x38000], desc[UR4][R114.64], !P4 ;  /* 0x3800000072f77fae */ /* 0x000fe8000e121844 */
[----:B-1----:R-:W3:Y:S04]  /*1d350*/  LDL.LU.64 R122, [R1+0x1d0] ;  /* 0x0001d000017a7983 */ /* 0x002ee80000300a00 */
[----:B------:R2:W-:Y:S04]  /*1d360*/  LDGSTS.E [R247+0x3c000], desc[UR4][R14.64], !P4 ;  /* 0x3c0000000ef77fae */ /* 0x0005e8000e121844 */
[----:B------:R-:W3:Y:S01]  /*1d370*/  LDL.LU.64 R114, [R1+0x1c8] ;  /* 0x0001c80001727983 */ /* 0x000ee20000300a00 */
[----:B------:R-:W-:-:S02]  /*1d380*/  VIADD R4, R236, 0xffffff8d ;  /* 0xffffff8dec047836 */ /* 0x000fc40000000000 */
[----:B------:R-:W1:Y:S03]  /*1d390*/  LDC R236, c[0x0][0x230] ;  /* 0x00008c00ffec7b82 */ /* 0x000e660000000800 */
[----:B------:R-:W-:Y:S01]  /*1d3a0*/  ISETP.GE.U32.AND P6, PT, R4, 0x7fffff4e, PT ;  /* 0x7fffff4e0400780c */ /* 0x000fe20003fc6070 */
[----:B----4-:R-:W-:-:S04]  /*1d3b0*/  IMAD.WIDE R194, R2, 0x4, R194 ;  /* 0x0000000402c27825 */ /* 0x010fc800078e02c2 */
[C---:B------:R-:W-:Y:S01]  /*1d3c0*/  IMAD.WIDE R186, R2.reuse, 0x4, R186 ;  /* 0x0000000402ba7825 */ /* 0x040fe200078e02ba */
[----:B------:R-:W-:Y:S03]  /*1d3d0*/  STL.64 [R1+0x7b8], R194 ;  /* 0x0007b8c201007387 */ /* 0x000fe60000100a00 */
[C---:B------:R-:W-:Y:S01]  /*1d3e0*/  IMAD.WIDE R138, R2.reuse, 0x4, R138 ;  /* 0x00000004028a7825 */ /* 0x040fe200078e028a */
[----:B------:R-:W-:Y:S04]  /*1d3f0*/  STL.64 [R1+0x7b0], R186 ;  /* 0x0007b0ba01007387 */ /* 0x000fe80000100a00 */
[----:B------:R-:W-:Y:S04]  /*1d400*/  LDGSTS.E [R247+0x30004], desc[UR4][R194.64], !P5 ;  /* 0x30004000c2f77fae */ /* 0x000fe8000e921844 */
[----:B------:R4:W-:Y:S01]  /*1d410*/  STL.64 [R1+0x7a8], R138 ;  /* 0x0007a88a01007387 */ /* 0x0009e20000100a00 */
[----:B--2---:R-:W-:-:S03]  /*1d420*/  IMAD.WIDE R14, R2, 0x4, R210 ;  /* 0x00000004020e7825 */ /* 0x004fc600078e02d2 */
[----:B------:R2:W-:Y:S04]  /*1d430*/  LDGSTS.E [R247+0x34004], desc[UR4][R186.64], !P5 ;  /* 0x34004000baf77fae */ /* 0x0005e8000e921844 */
[----:B------:R1:W-:Y:S04]  /*1d440*/  STL.64 [R1+0x7a0], R14 ;  /* 0x0007a00e01007387 */ /* 0x0003e80000100a00 */
[----:B------:R-:W-:Y:S04]  /*1d450*/  LDGSTS.E [R247+0x38004], desc[UR4][R138.64], !P5 ;  /* 0x380040008af77fae */ /* 0x000fe8000e921844 */
[----:B------:R1:W-:Y:S04]  /*1d460*/  LDGSTS.E [R247+0x3c004], desc[UR4][R14.64], !P5 ;  /* 0x3c0040000ef77fae */ /* 0x0003e8000e921844 */
[----:B----4-:R-:W4:Y:S01]  /*1d470*/  LDL.LU.64 R138, [R1+0x5a0] ;  /* 0x0005a000018a7983 */ /* 0x010f220000300a00 */
[----:B--2---:R-:W-:-:S04]  /*1d480*/  IMAD.WIDE R186, R2, 0x4, R178 ;  /* 0x0000000402ba7825 */ /* 0x004fc800078e02b2 */
[C---:B------:R-:W-:Y:S01]  /*1d490*/  IMAD.WIDE R178, R2.reuse, 0x4, R170 ;  /* 0x0000000402b27825 */ /* 0x040fe200078e02aa */
[----:B------:R-:W-:Y:S04]  /*1d4a0*/  STL.64 [R1+0x798], R186 ;  /* 0x000798ba01007387 */ /* 0x000fe80000100a00 */
[----:B------:R-:W2:Y:S01]  /*1d4b0*/  LDL.LU.64 R170, [R1+0x598] ;  /* 0x0005980001aa7983 */ /* 0x000ea20000300a00 */
[----:B---3--:R-:W-:-:S03]  /*1d4c0*/  IMAD.WIDE R130, R2, 0x4, R130 ;  /* 0x0000000402827825 */ /* 0x008fc600078e0282 */
[----:B------:R-:W-:Y:S01]  /*1d4d0*/  STL.64 [R1+0x790], R178 ;  /* 0x000790b201007387 */ /* 0x000fe20000100a00 */
[----:B-1----:R-:W-:-:S03]  /*1d4e0*/  IMAD.WIDE R14, R2, 0x4, R146 ;  /* 0x00000004020e7825 */ /* 0x002fc600078e0292 */
[----:B------:R-:W-:Y:S04]  /*1d4f0*/  LDGSTS.E [R247+0x30008], desc[UR4][R186.64], !P6 ;  /* 0x30008000baf77fae */ /* 0x000fe8000f121844 */
[----:B------:R-:W3:Y:S04]  /*1d500*/  LDL.LU.64 R146, [R1+0x590] ;  /* 0x0005900001927983 */ /* 0x000ee80000300a00 */
[----:B------:R1:W-:Y:S04]  /*1d510*/  STL.64 [R1+0x788], R130 ;  /* 0x0007888201007387 */ /* 0x0003e80000100a00 */
[----:B------:R-:W3:Y:S04]  /*1d520*/  LDL.LU.64 R194, [R1+0x588] ;  /* 0x0005880001c27983 */ /* 0x000ee80000300a00 */
[----:B------:R1:W-:Y:S04]  /*1d530*/  LDGSTS.E [R247+0x34008], desc[UR4][R178.64], !P6 ;  /* 0x34008000b2f77fae */ /* 0x0003e8000f121844 */
[----:B------:R1:W-:Y:S04]  /*1d540*/  STL.64 [R1+0x780], R14 ;  /* 0x0007800e01007387 */ /* 0x0003e80000100a00 */
[----:B------:R-:W-:Y:S01]  /*1d550*/  LDGSTS.E [R247+0x38008], desc[UR4][R130.64], !P6 ;  /* 0x3800800082f77fae */ /* 0x000fe2000f121844 */
[----:B------:R-:W-:-:S02]  /*1d560*/  VIADD R4, R238, 0xffffff8c ;  /* 0xffffff8cee047836 */ /* 0x000fc40000000000 */
[----:B------:R-:W3:Y:S01]  /*1d570*/  LDC R238, c[0x0][0x230] ;  /* 0x00008c00ffee7b82 */ /* 0x000ee20000000800 */
[----:B------:R1:W-:Y:S04]  /*1d580*/  LDGSTS.E [R247+0x3c008], desc[UR4][R14.64], !P6 ;  /* 0x3c0080000ef77fae */ /* 0x0003e8000f121844 */
[----:B-1----:R-:W3:Y:S01]  /*1d590*/  LDL.LU.64 R130, [R1+0x580] ;  /* 0x0005800001827983 */ /* 0x002ee20000300a00 */
[----:B------:R-:W-:Y:S01]  /*1d5a0*/  ISETP.GE.U32.AND P1, PT, R4, 0x7fffff4d, PT ;  /* 0x7fffff4d0400780c */ /* 0x000fe20003f26070 */
[----:B------:R-:W-:-:S04]  /*1d5b0*/  IMAD.WIDE R178, R2, 0x4, R162 ;  /* 0x0000000402b27825 */ /* 0x000fc800078e02a2 */
[C---:B------:R-:W-:Y:S01]  /*1d5c0*/  IMAD.WIDE R162, R2.reuse, 0x4, R154 ;  /* 0x0000000402a27825 */ /* 0x040fe200078e029a */
[----:B------:R-:W-:Y:S07]  /*1d5d0*/  STL.64 [R1+0x778], R178 ;  /* 0x000778b201007387 */ /* 0x000fee0000100a00 */
[----:B------:R4:W-:Y:S01]  /*1d5e0*/  LDGSTS.E [R247+0x3000c], desc[UR4][R178.64], !P1 ;  /* 0x3000c000b2f77fae */ /* 0x0009e2000c921844 */
[----:B------:R-:W-:-:S03]  /*1d5f0*/  IMAD.WIDE R154, R2, 0x4, R122 ;  /* 0x00000004029a7825 */ /* 0x000fc600078e027a */
[----:B------:R-:W-:Y:S04]  /*1d600*/  LDGSTS.E [R247+0x3400c], desc[UR4][R162.64], !P1 ;  /* 0x3400c000a2f77fae */ /* 0x000fe8000c921844 */
[----:B------:R-:W3:Y:S01]  /*1d610*/  LDL.LU.64 R122, [R1+0x578] ;  /* 0x00057800017a7983 */ /* 0x000ee20000300a00 */
[----:B------:R-:W-:-:S03]  /*1d620*/  IMAD.WIDE R14, R2, 0x4, R114 ;  /* 0x00000004020e7825 */ /* 0x000fc600078e0272 */
[----:B------:R-:W-:Y:S04]  /*1d630*/  STL.64 [R1+0x770], R162 ;  /* 0x000770a201007387 */ /* 0x000fe80000100a00 */
[----:B------:R-:W3:Y:S04]  /*1d640*/  LDL.LU.64 R114, [R1+0x570] ;  /* 0x0005700001727983 */ /* 0x000ee80000300a00 */
[----:B------:R1:W-:Y:S04]  /*1d650*/  STL.64 [R1+0x768], R154 ;  /* 0x0007689a01007387 */ /* 0x0003e80000100a00 */
[----:B------:R-:W3:Y:S04]  /*1d660*/  LDL.LU.64 R210, [R1+0x568] ;  /* 0x0005680001d27983 */ /* 0x000ee80000300a00 */
[----:B------:R3:W-:Y:S04]  /*1d670*/  STL.64 [R1+0x760], R14 ;  /* 0x0007600e01007387 */ /* 0x0007e80000100a00 */
[----:B------:R-:W3:Y:S04]  /*1d680*/  LDL.LU.64 R186, [R1+0x560] ;  /* 0x0005600001ba7983 */ /* 0x000ee80000300a00 */
[----:B------:R-:W-:Y:S01]  /*1d690*/  LDGSTS.E [R247+0x3800c], desc[UR4][R154.64], !P1 ;  /* 0x3800c0009af77fae */ /* 0x000fe2000c921844 */
[----:B------:R-:W-:-:S02]  /*1d6a0*/  VIADD R4, R239, 0xffffffab ;  /* 0xffffffabef047836 */ /* 0x000fc40000000000 */
[----:B------:R-:W3:Y:S01]  /*1d6b0*/  LDC R239, c[0x0][0x230] ;  /* 0x00008c00ffef7b82 */ /* 0x000ee20000000800 */
[----:B------:R3:W-:Y:S04]  /*1d6c0*/  LDGSTS.E [R247+0x3c00c], desc[UR4][R14.64], !P1 ;  /* 0x3c00c0000ef77fae */ /* 0x0007e8000c921844 */
[----:B-1----:R-:W3:Y:S01]  /*1d6d0*/  LDL.LU.64 R154, [R1+0x558] ;  /* 0x00055800019a7983 */ /* 0x002ee20000300a00 */
[----:B------:R-:W-:Y:S01]  /*1d6e0*/  ISETP.GE.U32.AND P2, PT, R4, 0x7fffff6c, PT ;  /* 0x7fffff6c0400780c */ /* 0x000fe20003f46070 */
[C---:B----4-:R-:W-:Y:S02]  /*1d6f0*/  IMAD.WIDE R178, R2.reuse, 0x4, R138 ;  /* 0x0000000402b27825 */ /* 0x050fe400078e028a */
[----:B------:R-:W4:Y:S04]  /*1d700*/  LDL.LU.64 R138, [R1+0x550] ;  /* 0x00055000018a7983 */ /* 0x000f280000300a00 */
[----:B------:R1:W-:Y:S04]  /*1d710*/  STL.64 [R1+0x758], R178 ;  /* 0x000758b201007387 */ /* 0x0003e80000100a00 */
[----:B------:R-:W4:Y:S01]  /*1d720*/  LDL.LU.64 R162, [R1+0x548] ;  /* 0x0005480001a27983 */ /* 0x000f220000300a00 */
[----:B--2---:R-:W-:-:S03]  /*1d730*/  IMAD.WIDE R170, R2, 0x4, R170 ;  /* 0x0000000402aa7825 */ /* 0x004fc600078e02aa */
[----:B------:R-:W-:Y:S04]  /*1d740*/  LDGSTS.E [R246+0x20000], desc[UR4][R178.64], !P2 ;  /* 0x20000000b2f67fae */ /* 0x000fe8000d121844 */
[----:B------:R2:W-:Y:S04]  /*1d750*/  STL.64 [R1+0x750], R170 ;  /* 0x000750aa01007387 */ /* 0x0005e80000100a00 */
[----:B------:R-:W-:Y:S01]  /*1d760*/  LDGSTS.E [R246+0x24000], desc[UR4][R170.64], !P2 ;  /* 0x24000000aaf67fae */ /* 0x000fe2000d121844 */
[----:B---3--:R-:W-:-:S04]  /*1d770*/  IMAD.WIDE R146, R2, 0x4, R146 ;  /* 0x0000000402927825 */ /* 0x008fc800078e0292 */
[----:B------:R-:W-:Y:S01]  /*1d780*/  IMAD.WIDE R14, R2, 0x4, R194 ;  /* 0x00000004020e7825 */ /* 0x000fe200078e02c2 */
[----:B------:R3:W-:Y:S04]  /*1d790*/  STL.64 [R1+0x748], R146 ;  /* 0x0007489201007387 */ /* 0x0007e80000100a00 */
[----:B------:R3:W-:Y:S04]  /*1d7a0*/  STL.64 [R1+0x740], R14 ;  /* 0x0007400e01007387 */ /* 0x0007e80000100a00 */
[----:B-1----:R-:W4:Y:S04]  /*1d7b0*/  LDL.LU.64 R178, [R1+0x540] ;  /* 0x0005400001b27983 */ /* 0x002f280000300a00 */
[----:B------:R-:W-:Y:S04]  /*1d7c0*/  LDGSTS.E [R246+0x28000], desc[UR4][R146.64], !P2 ;  /* 0x2800000092f67fae */ /* 0x000fe8000d121844 */
[----:B--2---:R-:W2:Y:S01]  /*1d7d0*/  LDL.LU.64 R170, [R1+0x538] ;  /* 0x0005380001aa7983 */ /* 0x004ea20000300a00 */
[----:B------:R-:W-:-:S02]  /*1d7e0*/  VIADD R4, R237, 0xffffffaa ;  /* 0xffffffaaed047836 */ /* 0x000fc40000000000 */
[----:B------:R-:W1:Y:S01]  /*1d7f0*/  LDC R237, c[0x0][0x230] ;  /* 0x00008c00ffed7b82 */ /* 0x000e620000000800 */
[----:B------:R1:W-:Y:S01]  /*1d800*/  LDGSTS.E [R246+0x2c000], desc[UR4][R14.64], !P2 ;  /* 0x2c0000000ef67fae */ /* 0x0003e2000d121844 */
[----:B------:R-:W-:-:S03]  /*1d810*/  IMAD.WIDE R194, R2, 0x4, R130 ;  /* 0x0000000402c27825 */ /* 0x000fc600078e0282 */
[----:B---3--:R-:W3:Y:S04]  /*1d820*/  LDL.LU.64 R146, [R1+0x530] ;  /* 0x0005300001927983 */ /* 0x008ee80000300a00 */
[----:B------:R1:W-:Y:S04]  /*1d830*/  STL.64 [R1+0x738], R194 ;  /* 0x000738c201007387 */ /* 0x0003e80000100a00 */
[----:B------:R-:W3:Y:S01]  /*1d840*/  LDL.LU.64 R130, [R1+0x528] ;  /* 0x0005280001827983 */ /* 0x000ee20000300a00 */
[----:B------:R-:W-:Y:S01]  /*1d850*/  ISETP.GE.U32.AND P0, PT, R4, 0x7fffff6b, PT ;  /* 0x7fffff6b0400780c */ /* 0x000fe20003f06070 */
[----:B------:R-:W-:-:S02]  /*1d860*/  VIADD R4, R236, 0xffffffa9 ;  /* 0xffffffa9ec047836 */ /* 0x000fc40000000000 */
[----:B------:R-:W3:Y:S03]  /*1d870*/  LDC R236, c[0x0][0x230] ;  /* 0x00008c00ffec7b82 */ /* 0x000ee60000000800 */
[----:B------:R-:W-:-:S07]  /*1d880*/  ISETP.GE.U32.AND P4, PT, R4, 0x7fffff6a, PT ;  /* 0x7fffff6a0400780c */ /* 0x000fce0003f86070 */
[----:B------:R1:W-:Y:S01]  /*1d890*/  LDGSTS.E [R246+0x20004], desc[UR4][R194.64], !P0 ;  /* 0x20004000c2f67fae */ /* 0x0003e2000c121844 */
[----:B------:R-:W-:-:S04]  /*1d8a0*/  IMAD.WIDE R122, R2, 0x4, R122 ;  /* 0x00000004027a7825 */ /* 0x000fc800078e027a */
[C---:B------:R-:W-:Y:S01]  /*1d8b0*/  IMAD.WIDE R114, R2.reuse, 0x4, R114 ;  /* 0x0000000402727825 */ /* 0x040fe200078e0272 */
[----:B------:R1:W-:Y:S03]  /*1d8c0*/  STL.64 [R1+0x730], R122 ;  /* 0x0007307a01007387 */ /* 0x0003e60000100a00 */
[C---:B-1----:R-:W-:Y:S01]  /*1d8d0*/  IMAD.WIDE R14, R2.reuse, 0x4, R210 ;  /* 0x00000004020e7825 */ /* 0x042fe200078e02d2 */
[----:B------:R1:W-:Y:S04]  /*1d8e0*/  STL.64 [R1+0x728], R114 ;  /* 0x0007287201007387 */ /* 0x0003e80000100a00 */
[----:B------:R-:W-:Y:S01]  /*1d8f0*/  LDGSTS.E [R246+0x24004], desc[UR4][R122.64], !P0 ;  /* 0x240040007af67fae */ /* 0x000fe2000c121844 */
[----:B------:R-:W-:-:S03]  /*1d900*/  IMAD.WIDE R194, R2, 0x4, R186 ;  /* 0x0000000402c27825 */ /* 0x000fc600078e02ba */
[----:B------:R4:W-:Y:S04]  /*1d910*/  STL.64 [R1+0x720], R14 ;  /* 0x0007200e01007387 */ /* 0x0009e80000100a00 */
[----:B------:R-:W-:Y:S04]  /*1d920*/  LDGSTS.E [R246+0x28004], desc[UR4][R114.64], !P0 ;  /* 0x2800400072f67fae */ /* 0x000fe8000c121844 */
[----:B------:R-:W3:Y:S04]  /*1d930*/  LDL.LU.64 R122, [R1+0x1c0] ;  /* 0x0001c000017a7983 */ /* 0x000ee80000300a00 */
[----:B------:R4:W-:Y:S01]  /*1d940*/  LDGSTS.E [R246+0x2c004], desc[UR4][R14.64], !P0 ;  /* 0x2c0040000ef67fae */ /* 0x0009e2000c121844 */
[----:B------:R-:W-:-:S03]  /*1d950*/  IMAD.WIDE R154, R2, 0x4, R154 ;  /* 0x00000004029a7825 */ /* 0x000fc600078e029a */
[----:B-1----:R-:W3:Y:S04]  /*1d960*/  LDL.LU.64 R114, [R1+0x1b8] ;  /* 0x0001b80001727983 */ /* 0x002ee80000300a00 */
[----:B------:R-:W-:Y:S04]  /*1d970*/  STL.64 [R1+0x718], R194 ;  /* 0x000718c201007387 */ /* 0x000fe80000100a00 */
[----:B------:R-:W-:Y:S04]  /*1d980*/  LDGSTS.E [R246+0x20008], desc[UR4][R194.64], !P4 ;  /* 0x20008000c2f67fae */ /* 0x000fe8000e121844 */
[----:B------:R-:W-:Y:S01]  /*1d990*/  LDGSTS.E [R246+0x24008], desc[UR4][R154.64], !P4 ;  /* 0x240080009af67fae */ /* 0x000fe2000e121844 */
[----:B----4-:R-:W-:-:S05]  /*1d9a0*/  IMAD.WIDE R138, R2, 0x4, R138 ;  /* 0x00000004028a7825 */ /* 0x010fca00078e028a */
[----:B------:R-:W-:Y:S01]  /*1d9b0*/  LDGSTS.E [R246+0x28008], desc[UR4][R138.64], !P4 ;  /* 0x280080008af67fae */ /* 0x000fe2000e121844 */
[----:B------:R-:W-:-:S03]  /*1d9c0*/  IMAD.WIDE R14, R2, 0x4, R162 ;  /* 0x00000004020e7825 */ /* 0x000fc600078e02a2 */
[----:B------:R-:W4:Y:S04]  /*1d9d0*/  LDL.LU.64 R162, [R1+0x1b0] ;  /* 0x0001b00001a27983 */ /* 0x000f280000300a00 */
[----:B------:R1:W-:Y:S04]  /*1d9e0*/  STL.64 [R1+0x710], R154 ;  /* 0x0007109a01007387 */ /* 0x0003e80000100a00 */
[----:B------:R-:W4:Y:S04]  /*1d9f0*/  LDL.LU.64 R186, [R1+0x1a8] ;  /* 0x0001a80001ba7983 */ /* 0x000f280000300a00 */
[----:B------:R1:W-:Y:S04]  /*1da00*/  STL.64 [R1+0x708], R138 ;  /* 0x0007088a01007387 */ /* 0x0003e80000100a00 */
[----:B------:R3:W-:Y:S04]  /*1da10*/  STL.64 [R1+0x700], R14 ;  /* 0x0007000e01007387 */ /* 0x0007e80000100a00 */
[----:B-1----:R-:W4:Y:S04]  /*1da20*/  LDL.LU.64 R154, [R1+0x1a0] ;  /* 0x0001a000019a7983 */ /* 0x002f280000300a00 */
[----:B------:R-:W4:Y:S04]  /*1da30*/  LDL.LU.64 R138, [R1+0x198] ;  /* 0x00019800018a7983 */ /* 0x000f280000300a00 */
[----:B------:R3:W-:Y:S01]  /*1da40*/  LDGSTS.E [R246+0x2c008], desc[UR4][R14.64], !P4 ;  /* 0x2c0080000ef67fae */ /* 0x0007e2000e121844 */
[----:B------:R-:W-:-:S05]  /*1da50*/  IMAD.WIDE R178, R2, 0x4, R178 ;  /* 0x0000000402b27825 */ /* 0x000fca00078e02b2 */
[----:B------:R-:W-:Y:S01]  /*1da60*/  STL.64 [R1+0x6f8], R178 ;  /* 0x0006f8b201007387 */ /* 0x000fe20000100a00 */
[----:B--2---:R-:W-:-:S04]  /*1da70*/  IMAD.WIDE R170, R2, 0x4, R170 ;  /* 0x0000000402aa7825 */ /* 0x004fc800078e02aa */
[----:B---3--:R-:W-:Y:S02]  /*1da80*/  IMAD.WIDE R14, R2, 0x4, R130 ;  /* 0x00000004020e7825 */ /* 0x008fe400078e0282 */
[----:B------:R-:W2:Y:S04]  /*1da90*/  LDL.LU.64 R130, [R1+0x190] ;  /* 0x0001900001827983 */ /* 0x000ea80000300a00 */
[----:B------:R-:W-:Y:S04]  /*1daa0*/  STL.64 [R1+0x6f0], R170 ;  /* 0x0006f0aa01007387 */ /* 0x000fe80000100a00 */
[----:B------:R-:W3:Y:S01]  /*1dab0*/  LDL.LU.64 R210, [R1+0x188] ;  /* 0x0001880001d27983 */ /* 0x000ee20000300a00 */
[----:B------:R-:W-:-:S02]  /*1dac0*/  VIADD R4, R239, 0xffffffa8 ;  /* 0xffffffa8ef047836 */ /* 0x000fc40000000000 */
[----:B------:R-:W-:Y:S01]  /*1dad0*/  IMAD.WIDE R146, R2, 0x4, R146 ;  /* 0x0000000402927825 */ /* 0x000fe200078e0292 */
[----:B------:R-:W1:Y:S02]  /*1dae0*/  LDC R239, c[0x0][0x230] ;  /* 0x00008c00ffef7b82 */ /* 0x000e640000000800 */
[----:B------:R-:W-:Y:S01]  /*1daf0*/  ISETP.GE.U32.AND P5, PT, R4, 0x7fffff69, PT ;  /* 0x7fffff690400780c */ /* 0x000fe20003fa6070 */
[----:B------:R-:W-:Y:S01]  /*1db00*/  VIADD R4, R238, 0xffffff8b ;  /* 0xffffff8bee047836 */ /* 0x000fe20000000000 */
[----:B------:R1:W-:Y:S04]  /*1db10*/  STL.64 [R1+0x6e8], R146 ;  /* 0x0006e89201007387 */ /* 0x0003e80000100a00 */
[----:B------:R-:W-:Y:S01]  /*1db20*/  ISETP.GE.U32.AND P6, PT, R4, 0x7fffff4c, PT ;  /* 0x7fffff4c0400780c */ /* 0x000fe20003fc6070 */
[----:B------:R4:W-:Y:S06]  /*1db30*/  STL.64 [R1+0x6e0], R14 ;  /* 0x0006e00e01007387 */ /* 0x0009ec0000100a00 */
[----:B------:R1:W-:Y:S01]  /*1db40*/  LDGSTS.E [R246+0x2000c], desc[UR4][R178.64], !P5 ;  /* 0x2000c000b2f67fae */ /* 0x0003e2000e921844 */
[----:B------:R-:W3:Y:S03]  /*1db50*/  LDC R238, c[0x0][0x230] ;  /* 0x00008c00ffee7b82 */ /* 0x000ee60000000800 */
[----:B------:R1:W-:Y:S04]  /*1db60*/  LDGSTS.E [R246+0x2400c], desc[UR4][R170.64], !P5 ;  /* 0x2400c000aaf67fae */ /* 0x0003e8000e921844 */
[----:B------:R-:W-:Y:S04]  /*1db70*/  LDGSTS.E [R246+0x2800c], desc[UR4][R146.64], !P5 ;  /* 0x2800c00092f67fae */ /* 0x000fe8000e921844 */
[----:B------:R4:W-:Y:S04]  /*1db80*/  LDGSTS.E [R246+0x2c00c], desc[UR4][R14.64], !P5 ;  /* 0x2c00c0000ef67fae */ /* 0x0009e8000e921844 */
[----:B-1----:R-:W3:Y:S01]  /*1db90*/  LDL.LU.64 R146, [R1+0x180] ;  /* 0x0001800001927983 */ /* 0x002ee20000300a00 */
[----:B------:R-:W-:-:S03]  /*1dba0*/  IMAD.WIDE R178, R2, 0x4, R122 ;  /* 0x0000000402b27825 */ /* 0x000fc600078e027a */
[----:B------:R-:W3:Y:S01]  /*1dbb0*/  LDL.LU.64 R122, [R1+0x178] ;  /* 0x00017800017a7983 */ /* 0x000ee20000300a00 */
[----:B------:R-:W-:-:S03]  /*1dbc0*/  IMAD.WIDE R170, R2, 0x4, R114 ;  /* 0x0000000402aa7825 */ /* 0x000fc600078e0272 */
[----:B------:R1:W-:Y:S04]  /*1dbd0*/  STL.64 [R1+0x6d8], R178 ;  /* 0x0006d8b201007387 */ /* 0x0003e80000100a00 */
[----:B------:R-:W3:Y:S04]  /*1dbe0*/  LDL.LU.64 R114, [R1+0x170] ;  /* 0x0001700001727983 */ /* 0x000ee80000300a00 */
[----:B------:R1:W-:Y:S04]  /*1dbf0*/  STL.64 [R1+0x6d0], R170 ;  /* 0x0006d0aa01007387 */ /* 0x0003e80000100a00 */
[----:B------:R-:W3:Y:S04]  /*1dc00*/  LDL.LU.64 R194, [R1+0x168] ;  /* 0x0001680001c27983 */ /* 0x000ee80000300a00 */
[----:B------:R-:W-:Y:S04]  /*1dc10*/  LDGSTS.E [R246+0x30000], desc[UR4][R178.64], !P6 ;  /* 0x30000000b2f67fae */ /* 0x000fe8000f121844 */
[----:B------:R-:W-:Y:S01]  /*1dc20*/  LDGSTS.E [R246+0x34000], desc[UR4][R170.64], !P6 ;  /* 0x34000000aaf67fae */ /* 0x000fe2000f121844 */
[----:B------:R-:W-:-:S02]  /*1dc30*/  VIADD R4, R237, 0xffffff8a ;  /* 0xffffff8aed047836 */ /* 0x000fc40000000000 */
[----:B------:R-:W3:Y:S03]  /*1dc40*/  LDC R237, c[0x0][0x230] ;  /* 0x00008c00ffed7b82 */ /* 0x000ee60000000800 */
[----:B------:R-:W-:Y:S01]  /*1dc50*/  ISETP.GE.U32.AND P1, PT, R4, 0x7fffff4b, PT ;  /* 0x7fffff4b0400780c */ /* 0x000fe20003f26070 */
[----:B----4-:R-:W-:-:S04]  /*1dc60*/  IMAD.WIDE R162, R2, 0x4, R162 ;  /* 0x0000000402a27825 */ /* 0x010fc800078e02a2 */
[C---:B------:R-:W-:Y:S01]  /*1dc70*/  IMAD.WIDE R14, R2.reuse, 0x4, R186 ;  /* 0x00000004020e7825 */ /* 0x040fe200078e02ba */
[----:B------:R4:W-:Y:S04]  /*1dc80*/  STL.64 [R1+0x6c8], R162 ;  /* 0x0006c8a201007387 */ /* 0x0009e80000100a00 */
[----:B------:R3:W-:Y:S04]  /*1dc90*/  STL.64 [R1+0x6c0], R14 ;  /* 0x0006c00e01007387 */ /* 0x0007e80000100a00 */
[----:B-1----:R-:W3:Y:S01]  /*1dca0*/  LDL.LU.64 R178, [R1+0x160] ;  /* 0x0001600001b27983 */ /* 0x002ee20000300a00 */
[----:B------:R-:W-:-:S03]  /*1dcb0*/  IMAD.WIDE R154, R2, 0x4, R154 ;  /* 0x00000004029a7825 */ /* 0x000fc600078e029a */
[----:B------:R-:W3:Y:S01]  /*1dcc0*/  LDL.LU.64 R170, [R1+0x158] ;  /* 0x0001580001aa7983 */ /* 0x000ee20000300a00 */
[----:B------:R-:W-:-:S03]  /*1dcd0*/  IMAD.WIDE R138, R2, 0x4, R138 ;  /* 0x00000004028a7825 */ /* 0x000fc600078e028a */
[----:B------:R-:W-:Y:S04]  /*1dce0*/  LDGSTS.E [R246+0x38000], desc[UR4][R162.64], !P6 ;  /* 0x38000000a2f67fae */ /* 0x000fe8000f121844 */
[----:B------:R1:W-:Y:S04]  /*1dcf0*/  STL.64 [R1+0x6b8], R154 ;  /* 0x0006b89a01007387 */ /* 0x0003e80000100a00 */
[----:B------:R3:W-:Y:S04]  /*1dd00*/  LDGSTS.E [R246+0x3c000], desc[UR4][R14.64], !P6 ;  /* 0x3c0000000ef67fae */ /* 0x0007e8000f121844 */
[----:B----4-:R-:W4:Y:S04]  /*1dd10*/  LDL.LU.64 R162, [R1+0x150] ;  /* 0x0001500001a27983 */ /* 0x010f280000300a00 */
[----:B------:R1:W-:Y:S04]  /*1dd20*/  STL.64 [R1+0x6b0], R138 ;  /* 0x0006b08a01007387 */ /* 0x0003e80000100a00 */
[----:B------:R-:W4:Y:S04]  /*1dd30*/  LDL.LU.64 R186, [R1+0x148] ;  /* 0x0001480001ba7983 */ /* 0x000f280000300a00 */
[----:B------:R-:W-:Y:S04]  /*1dd40*/  LDGSTS.E [R246+0x30004], desc[UR4][R154.64], !P1 ;  /* 0x300040009af67fae */ /* 0x000fe8000c921844 */
[----:B------:R-:W-:Y:S01]  /*1dd50*/  LDGSTS.E [R246+0x34004], desc[UR4][R138.64], !P1 ;  /* 0x340040008af67fae */ /* 0x000fe2000c921844 */
[----:B--2---:R-:W-:-:S04]  /*1dd60*/  IMAD.WIDE R130, R2, 0x4, R130 ;  /* 0x0000000402827825 */ /* 0x004fc800078e0282 */
[----:B---3--:R-:W-:Y:S01]  /*1dd70*/  IMAD.WIDE R14, R2, 0x4, R210 ;  /* 0x00000004020e7825 */ /* 0x008fe200078e02d2 */
[----:B------:R2:W-:Y:S04]  /*1dd80*/  STL.64 [R1+0x6a8], R130 ;  /* 0x0006a88201007387 */ /* 0x0005e80000100a00 */
[----:B------:R3:W-:Y:S04]  /*1dd90*/  STL.64 [R1+0x6a0], R14 ;  /* 0x0006a00e01007387 */ /* 0x0007e80000100a00 */
[----:B-1----:R-:W4:Y:S04]  /*1dda0*/  LDL.LU.64 R154, [R1+0x520] ;  /* 0x00052000019a7983 */ /* 0x002f280000300a00 */
[----:B------:R-:W4:Y:S04]  /*1ddb0*/  LDL.LU.64 R138, [R1+0x518] ;  /* 0x00051800018a7983 */ /* 0x000f280000300a00 */
        /* <DEDUP_REMOVED lines=11> */
[----:B------:R3:W-:Y:S04]  /*1de70*/  STL.64 [R1+0x698], R146 ;  /* 0x0006989201007387 */ /* 0x0007e80000100a00 */
[----:B------:R1:W-:Y:S04]  /*1de80*/  STL.64 [R1+0x690], R122 ;  /* 0x0006907a01007387 */ /* 0x0003e80000100a00 */
[----:B------:R-:W-:Y:S01]  /*1de90*/  LDGSTS.E [R246+0x30008], desc[UR4][R146.64], !P2 ;  /* 0x3000800092f67fae */ /* 0x000fe2000d121844 */
[----:B------:R-:W-:-:S03]  /*1dea0*/  IMAD.WIDE R114, R2, 0x4, R114 ;  /* 0x0000000402727825 */ /* 0x000fc600078e0272 */
[----:B------:R-:W-:Y:S01]  /*1deb0*/  LDGSTS.E [R246+0x34008], desc[UR4][R122.64], !P2 ;  /* 0x340080007af67fae */ /* 0x000fe2000d121844 */
[----:B---3--:R-:W-:-:S03]  /*1dec0*/  IMAD.WIDE R14, R2, 0x4, R194 ;  /* 0x00000004020e7825 */ /* 0x008fc600078e02c2 */
[----:B------:R3:W-:Y:S04]  /*1ded0*/  STL.64 [R1+0x688], R114 ;  /* 0x0006887201007387 */ /* 0x0007e80000100a00 */
[----:B------:R4:W-:Y:S04]  /*1dee0*/  STL.64 [R1+0x680], R14 ;  /* 0x0006800e01007387 */ /* 0x0009e80000100a00 */
[----:B------:R-:W2:Y:S04]  /*1def0*/  LDL.LU.64 R210, [R1+0x508] ;  /* 0x0005080001d27983 */ /* 0x000ea80000300a00 */
[----:B------:R-:W-:Y:S04]  /*1df00*/  LDGSTS.E [R246+0x38008], desc[UR4][R114.64], !P2 ;  /* 0x3800800072f67fae */ /* 0x000fe8000d121844 */
[----:B------:R4:W-:Y:S04]  /*1df10*/  LDGSTS.E [R246+0x3c008], desc[UR4][R14.64], !P2 ;  /* 0x3c0080000ef67fae */ /* 0x0009e8000d121844 */
[----:B------:R-:W2:Y:S04]  /*1df20*/  LDL.LU.64 R146, [R1+0x500] ;  /* 0x0005000001927983 */ /* 0x000ea80000300a00 */
[----:B-1----:R-:W2:Y:S04]  /*1df30*/  LDL.LU.64 R122, [R1+0x4f8] ;  /* 0x0004f800017a7983 */ /* 0x002ea80000300a00 */
[----:B---3--:R-:W3:Y:S01]  /*1df40*/  LDL.LU.64 R114, [R1+0x4f0] ;  /* 0x0004f00001727983 */ /* 0x008ee20000300a00 */
[----:B------:R-:W-:-:S04]  /*1df50*/  IMAD.WIDE R178, R2, 0x4, R178 ;  /* 0x0000000402b27825 */ /* 0x000fc800078e02b2 */
[C---:B------:R-:W-:Y:S01]  /*1df60*/  IMAD.WIDE R170, R2.reuse, 0x4, R170 ;  /* 0x0000000402aa7825 */ /* 0x040fe200078e02aa */
[----:B------:R1:W-:Y:S04]  /*1df70*/  STL.64 [R1+0x678], R178 ;  /* 0x000678b201007387 */ /* 0x0003e80000100a00 */
[----:B------:R-:W-:Y:S04]  /*1df80*/  STL.64 [R1+0x670], R170 ;  /* 0x000670aa01007387 */ /* 0x000fe80000100a00 */
[----:B------:R-:W-:Y:S04]  /*1df90*/  LDGSTS.E [R246+0x3000c], desc[UR4][R178.64], !P0 ;  /* 0x3000c000b2f67fae */ /* 0x000fe8000c121844 */
[----:B------:R-:W-:Y:S01]  /*1dfa0*/  LDGSTS.E [R246+0x3400c], desc[UR4][R170.64], !P0 ;  /* 0x3400c000aaf67fae */ /* 0x000fe2000c121844 */
[----:B----4-:R-:W-:-:S04]  /*1dfb0*/  IMAD.WIDE R162, R2, 0x4, R162 ;  /* 0x0000000402a27825 */ /* 0x010fc800078e02a2 */
[----:B------:R-:W-:Y:S01]  /*1dfc0*/  IMAD.WIDE R14, R2, 0x4, R186 ;  /* 0x00000004020e7825 */ /* 0x000fe200078e02ba */
[----:B------:R4:W-:Y:S04]  /*1dfd0*/  STL.64 [R1+0x668], R162 ;  /* 0x000668a201007387 */ /* 0x0009e80000100a00 */
[----:B------:R2:W-:Y:S04]  /*1dfe0*/  STL.64 [R1+0x660], R14 ;  /* 0x0006600e01007387 */ /* 0x0005e80000100a00 */
[----:B-1----:R-:W3:Y:S04]  /*1dff0*/  LDL.LU.64 R178, [R1+0x4e8] ;  /* 0x0004e80001b27983 */ /* 0x002ee80000300a00 */
[----:B------:R-:W-:Y:S04]  /*1e000*/  LDGSTS.E [R246+0x3800c], desc[UR4][R162.64], !P0 ;  /* 0x3800c000a2f67fae */ /* 0x000fe8000c121844 */
[----:B------:R-:W-:Y:S01]  /*1e010*/  STL.64 [R1+0x3238], R246 ;  /* 0x003238f601007387 */ /* 0x000fe20000100a00 */
[----:B------:R-:W-:-:S02]  /*1e020*/  VIADD R4, R239, 0xffffffa7 ;  /* 0xffffffa7ef047836 */ /* 0x000fc40000000000 */
[----:B------:R-:W1:Y:S01]  /*1e030*/  LDC R239, c[0x0][0x230] ;  /* 0x00008c00ffef7b82 */ /* 0x000e620000000800 */
[----:B------:R1:W-:Y:S04]  /*1e040*/  LDGSTS.E [R246+0x3c00c], desc[UR4][R14.64], !P0 ;  /* 0x3c00c0000ef67fae */ /* 0x0003e8000c121844 */
[----:B----4-:R-:W4:Y:S01]  /*1e050*/  LDL.LU.64 R162, [R1+0x4e0] ;  /* 0x0004e00001a27983 */ /* 0x010f220000300a00 */
[----:B------:R-:W-:-:S04]  /*1e060*/  IMAD.WIDE R194, R2, 0x4, R154 ;  /* 0x0000000402c27825 */ /* 0x000fc800078e029a */
[C---:B------:R-:W-:Y:S01]  /*1e070*/  IMAD.WIDE R186, R2.reuse, 0x4, R138 ;  /* 0x0000000402ba7825 */ /* 0x040fe200078e028a */
[----:B------:R1:W-:Y:S04]  /*1e080*/  STL.64 [R1+0x658], R194 ;  /* 0x000658c201007387 */ /* 0x0003e80000100a00 */
[----:B------:R-:W4:Y:S04]  /*1e090*/  LDL.LU.64 R138, [R1+0x4d8] ;  /* 0x0004d800018a7983 */ /* 0x000f280000300a00 */
[----:B------:R3:W-:Y:S01]  /*1e0a0*/  STL.64 [R1+0x650], R186 ;  /* 0x000650ba01007387 */ /* 0x0007e20000100a00 */
[----:B--2---:R-:W-:-:S03]  /*1e0b0*/  IMAD.WIDE R154, R2, 0x4, R130 ;  /* 0x00000004029a7825 */ /* 0x004fc600078e0282 */
[----:B------:R-:W2:Y:S04]  /*1e0c0*/  LDL.LU.64 R130, [R1+0x4d0] ;  /* 0x0004d00001827983 */ /* 0x000ea80000300a00 */
[----:B------:R3:W-:Y:S04]  /*1e0d0*/  STL.64 [R1+0x648], R154 ;  /* 0x0006489a01007387 */ /* 0x0007e80000100a00 */
[----:B------:R-:W2:Y:S01]  /*1e0e0*/  LDL.LU.64 R170, [R1+0x4c8] ;  /* 0x0004c80001aa7983 */ /* 0x000ea20000300a00 */
[----:B------:R-:W-:Y:S01]  /*1e0f0*/  ISETP.GE.U32.AND P4, PT, R4, 0x7fffff68, PT ;  /* 0x7fffff680400780c */ /* 0x000fe20003f86070 */
[----:B------:R-:W-:-:S02]  /*1e100*/  VIADD R4, R237, 0xffffffa6 ;  /* 0xffffffa6ed047836 */ /* 0x000fc40000000000 */
[----:B------:R-:W2:Y:S03]  /*1e110*/  LDC R237, c[0x0][0x230] ;  /* 0x00008c00ffed7b82 */ /* 0x000ea60000000800 */
[----:B------:R-:W-:-:S07]  /*1e120*/  ISETP.GE.U32.AND P5, PT, R4, 0x7fffff67, PT ;  /* 0x7fffff670400780c */ /* 0x000fce0003fa6070 */
[----:B------:R-:W-:Y:S04]  /*1e130*/  LDGSTS.E [R245+0x20000], desc[UR4][R194.64], !P4 ;  /* 0x20000000c2f57fae */ /* 0x000fe8000e121844 */
[----:B------:R-:W-:Y:S04]  /*1e140*/  LDGSTS.E [R245+0x24000], desc[UR4][R186.64], !P4 ;  /* 0x24000000baf57fae */ /* 0x000fe8000e121844 */
[----:B------:R-:W-:Y:S01]  /*1e150*/  LDGSTS.E [R245+0x28000], desc[UR4][R154.64], !P4 ;  /* 0x280000009af57fae */ /* 0x000fe2000e121844 */
[----:B-1----:R-:W-:-:S05]  /*1e160*/  IMAD.WIDE R14, R2, 0x4, R210 ;  /* 0x00000004020e7825 */ /* 0x002fca00078e02d2 */
[----:B------:R1:W-:Y:S04]  /*1e170*/  STL.64 [R1+0x640], R14 ;  /* 0x0006400e01007387 */ /* 0x0003e80000100a00 */
[----:B------:R-:W2:Y:S01]  /*1e180*/  LDL.LU.64 R194, [R1+0x4c0] ;  /* 0x0004c00001c27983 */ /* 0x000ea20000300a00 */
[----:B------:R-:W-:-:S03]  /*1e190*/  IMAD.WIDE R146, R2, 0x4, R146 ;  /* 0x0000000402927825 */ /* 0x000fc600078e0292 */
[----:B------:R1:W-:Y:S01]  /*1e1a0*/  LDGSTS.E [R245+0x2c000], desc[UR4][R14.64], !P4 ;  /* 0x2c0000000ef57fae */ /* 0x0003e2000e121844 */
[----:B------:R-:W-:-:S03]  /*1e1b0*/  IMAD.WIDE R122, R2, 0x4, R122 ;  /* 0x00000004027a7825 */ /* 0x000fc600078e027a */
[----:B------:R1:W-:Y:S01]  /*1e1c0*/  STL.64 [R1+0x638], R146 ;  /* 0x0006389201007387 */ /* 0x0003e20000100a00 */
[----:B---3--:R-:W-:-:S03]  /*1e1d0*/  IMAD.WIDE R114, R2, 0x4, R114 ;  /* 0x0000000402727825 */ /* 0x008fc600078e0272 */
[----:B------:R-:W3:Y:S04]  /*1e1e0*/  LDL.LU.64 R186, [R1+0x4b8] ;  /* 0x0004b80001ba7983 */ /* 0x000ee80000300a00 */
[----:B------:R1:W-:Y:S04]  /*1e1f0*/  STL.64 [R1+0x630], R122 ;  /* 0x0006307a01007387 */ /* 0x0003e80000100a00 */
[----:B------:R-:W3:Y:S04]  /*1e200*/  LDL.LU.64 R154, [R1+0x4b0] ;  /* 0x0004b000019a7983 */ /* 0x000ee80000300a00 */
[----:B------:R1:W-:Y:S04]  /*1e210*/  STL.64 [R1+0x628], R114 ;  /* 0x0006287201007387 */ /* 0x0003e80000100a00 */
[----:B------:R-:W3:Y:S04]  /*1e220*/  LDL.LU.64 R210, [R1+0x4a8] ;  /* 0x0004a80001d27983 */ /* 0x000ee80000300a00 */
[----:B------:R-:W-:Y:S04]  /*1e230*/  LDGSTS.E [R245+0x20004], desc[UR4][R146.64], !P5 ;  /* 0x2000400092f57fae */ /* 0x000fe8000e921844 */
[----:B------:R-:W-:Y:S04]  /*1e240*/  LDGSTS.E [R245+0x24004], desc[UR4][R122.64], !P5 ;  /* 0x240040007af57fae */ /* 0x000fe8000e921844 */
[----:B------:R-:W-:Y:S01]  /*1e250*/  LDGSTS.E [R245+0x28004], desc[UR4][R114.64], !P5 ;  /* 0x2800400072f57fae */ /* 0x000fe2000e921844 */
[----:B------:R-:W-:-:S02]  /*1e260*/  VIADD R4, R236, 0xffffffa5 ;  /* 0xffffffa5ec047836 */ /* 0x000fc40000000000 */
[----:B------:R-:W3:Y:S03]  /*1e270*/  LDC R236, c[0x0][0x230] ;  /* 0x00008c00ffec7b82 */ /* 0x000ee60000000800 */
[----:B------:R-:W-:Y:S01]  /*1e280*/  ISETP.GE.U32.AND P6, PT, R4, 0x7fffff66, PT ;  /* 0x7fffff660400780c */ /* 0x000fe20003fc6070 */
[----:B-1----:R-:W-:-:S05]  /*1e290*/  IMAD.WIDE R14, R2, 0x4, R178 ;  /* 0x00000004020e7825 */ /* 0x002fca00078e02b2 */
[----:B------:R1:W-:Y:S04]  /*1e2a0*/  STL.64 [R1+0x620], R14 ;  /* 0x0006200e01007387 */ /* 0x0003e80000100a00 */
[----:B------:R-:W3:Y:S04]  /*1e2b0*/  LDL.LU.64 R178, [R1+0x140] ;  /* 0x0001400001b27983 */ /* 0x000ee80000300a00 */
[----:B------:R-:W3:Y:S04]  /*1e2c0*/  LDL.LU.64 R146, [R1+0x138] ;  /* 0x0001380001927983 */ /* 0x000ee80000300a00 */
[----:B------:R-:W3:Y:S04]  /*1e2d0*/  LDL.LU.64 R122, [R1+0x130] ;  /* 0x00013000017a7983 */ /* 0x000ee80000300a00 */
[----:B------:R-:W3:Y:S01]  /*1e2e0*/  LDL.LU.64 R114, [R1+0x128] ;  /* 0x0001280001727983 */ /* 0x000ee20000300a00 */
[----:B----4-:R-:W-:-:S03]  /*1e2f0*/  IMAD.WIDE R162, R2, 0x4, R162 ;  /* 0x0000000402a27825 */ /* 0x010fc600078e02a2 */
[----:B------:R1:W-:Y:S01]  /*1e300*/  LDGSTS.E [R245+0x2c004], desc[UR4][R14.64], !P5 ;  /* 0x2c0040000ef57fae */ /* 0x0003e2000e921844 */
[----:B------:R-:W-:-:S03]  /*1e310*/  IMAD.WIDE R138, R2, 0x4, R138 ;  /* 0x00000004028a7825 */ /* 0x000fc600078e028a */
[----:B------:R-:W-:Y:S04]  /*1e320*/  STL.64 [R1+0x618], R162 ;  /* 0x000618a201007387 */ /* 0x000fe80000100a00 */
[----:B------:R-:W-:Y:S04]  /*1e330*/  STL.64 [R1+0x610], R138 ;  /* 0x0006108a01007387 */ /* 0x000fe80000100a00 */
[----:B------:R-:W-:Y:S01]  /*1e340*/  LDGSTS.E [R245+0x20008], desc[UR4][R162.64], !P6 ;  /* 0x20008000a2f57fae */ /* 0x000fe2000f121844 */
[----:B--2---:R-:W-:-:S03]  /*1e350*/  IMAD.WIDE R130, R2, 0x4, R130 ;  /* 0x0000000402827825 */ /* 0x004fc600078e0282 */
[----:B------:R-:W-:Y:S01]  /*1e360*/  LDGSTS.E [R245+0x24008], desc[UR4][R138.64], !P6 ;  /* 0x240080008af57fae */ /* 0x000fe2000f121844 */
[----:B-1----:R-:W-:-:S03]  /*1e370*/  IMAD.WIDE R14, R2, 0x4, R170 ;  /* 0x00000004020e7825 */ /* 0x002fc600078e02aa */
[----:B------:R1:W-:Y:S04]  /*1e380*/  STL.64 [R1+0x608], R130 ;  /* 0x0006088201007387 */ /* 0x0003e80000100a00 */
[----:B------:R2:W-:Y:S04]  /*1e390*/  STL.64 [R1+0x600], R14 ;  /* 0x0006000e01007387 */ /* 0x0005e80000100a00 */
[----:B------:R-:W-:Y:S01]  /*1e3a0*/  LDGSTS.E [R245+0x28008], desc[UR4][R130.64], !P6 ;  /* 0x2800800082f57fae */ /* 0x000fe2000f121844 */
[----:B------:R-:W-:-:S03]  /*1e3b0*/  VIADD R4, R240, 0xffffffa4 ;  /* 0xffffffa4f0047836 */ /* 0x000fc60000000000 */
[----:B------:R2:W-:Y:S04]  /*1e3c0*/  LDGSTS.E [R245+0x2c008], desc[UR4][R14.64], !P6 ;  /* 0x2c0080000ef57fae */ /* 0x0005e8000f121844 */
[----:B-1----:R-:W4:Y:S04]  /*1e3d0*/  LDL.LU.64 R130, [R1+0x120] ;  /* 0x0001200001827983 */ /* 0x002f280000300a00 */
[----:B------:R-:W4:Y:S04]  /*1e3e0*/  LDL.LU.64 R170, [R1+0x118] ;  /* 0x0001180001aa7983 */ /* 0x000f280000300a00 */
[----:B------:R-:W4:Y:S04]  /*1e3f0*/  LDL.LU.64 R162, [R1+0x110] ;  /* 0x0001100001a27983 */ /* 0x000f280000300a00 */
[----:B------:R-:W4:Y:S01]  /*1e400*/  LDL.LU.64 R138, [R1+0x108] ;  /* 0x00010800018a7983 */ /* 0x000f220000300a00 */
[----:B------:R-:W-:Y:S01]  /*1e410*/  ISETP.GE.U32.AND P1, PT, R4, 0x7fffff65, PT ;  /* 0x7fffff650400780c */ /* 0x000fe20003f26070 */
[----:B------:R-:W-:-:S05]  /*1e420*/  IMAD.WIDE R194, R2, 0x4, R194 ;  /* 0x0000000402c27825 */ /* 0x000fca00078e02c2 */
[----:B------:R-:W-:Y:S07]  /*1e430*/  STL.64 [R1+0x5f8], R194 ;  /* 0x0005f8c201007387 */ /* 0x000fee0000100a00 */
[----:B------:R1:W-:Y:S01]  /*1e440*/  LDGSTS.E [R245+0x2000c], desc[UR4][R194.64], !P1 ;  /* 0x2000c000c2f57fae */ /* 0x0003e2000c921844 */
[----:B---3--:R-:W-:-:S04]  /*1e450*/  IMAD.WIDE R186, R2, 0x4, R186 ;  /* 0x0000000402ba7825 */ /* 0x008fc800078e02ba */
[C---:B------:R-:W-:Y:S01]  /*1e460*/  IMAD.WIDE R154, R2.reuse, 0x4, R154 ;  /* 0x00000004029a7825 */ /* 0x040fe200078e029a */
[----:B------:R-:W-:Y:S04]  /*1e470*/  STL.64 [R1+0x5f0], R186 ;  /* 0x0005f0ba01007387 */ /* 0x000fe80000100a00 */
[----:B------:R3:W-:Y:S01]  /*1e480*/  LDGSTS.E [R245+0x2400c], desc[UR4][R186.64], !P1 ;  /* 0x2400c000baf57fae */ /* 0x0007e2000c921844 */
[----:B--2---:R-:W-:-:S03]  /*1e490*/  IMAD.WIDE R14, R2, 0x4, R210 ;  /* 0x00000004020e7825 */ /* 0x004fc600078e02d2 */
[----:B------:R2:W-:Y:S04]  /*1e4a0*/  STL.64 [R1+0x5e8], R154 ;  /* 0x0005e89a01007387 */ /* 0x0005e80000100a00 */
[----:B------:R3:W-:Y:S04]  /*1e4b0*/  STL.64 [R1+0x5e0], R14 ;  /* 0x0005e00e01007387 */ /* 0x0007e80000100a00 */
[----:B------:R-:W-:Y:S04]  /*1e4c0*/  LDGSTS.E [R245+0x2800c], desc[UR4][R154.64], !P1 ;  /* 0x2800c0009af57fae */ /* 0x000fe8000c921844 */
[----:B------:R3:W-:Y:S04]  /*1e4d0*/  LDGSTS.E [R245+0x2c00c], desc[UR4][R14.64], !P1 ;  /* 0x2c00c0000ef57fae */ /* 0x0007e8000c921844 */
[----:B--2---:R-:W2:Y:S01]  /*1e4e0*/  LDL.LU.64 R154, [R1+0x100] ;  /* 0x00010000019a7983 */ /* 0x004ea20000300a00 */
[----:B------:R-:W-:-:S02]  /*1e4f0*/  VIADD R4, R239, 0xffffff87 ;  /* 0xffffff87ef047836 */ /* 0x000fc40000000000 */
[----:B------:R-:W2:Y:S03]  /*1e500*/  LDC R239, c[0x0][0x230] ;  /* 0x00008c00ffef7b82 */ /* 0x000ea60000000800 */
[----:B------:R-:W-:Y:S01]  /*1e510*/  ISETP.GE.U32.AND P2, PT, R4, 0x7fffff48, PT ;  /* 0x7fffff480400780c */ /* 0x000fe20003f46070 */
[----:B------:R-:W-:-:S04]  /*1e520*/  VIADD R4, R238, 0xffffff86 ;  /* 0xffffff86ee047836 */ /* 0x000fc80000000000 */
[----:B------:R-:W2:Y:S01]  /*1e530*/  LDC R238, c[0x0][0x230] ;  /* 0x00008c00ffee7b82 */ /* 0x000ea20000000800 */
[----:B------:R-:W-:Y:S01]  /*1e540*/  ISETP.GE.U32.AND P0, PT, R4, 0x7fffff47, PT ;  /* 0x7fffff470400780c */ /* 0x000fe20003f06070 */
[----:B-1----:R-:W-:-:S04]  /*1e550*/  IMAD.WIDE R194, R2, 0x4, R178 ;  /* 0x0000000402c27825 */ /* 0x002fc800078e02b2 */
[C---:B---3--:R-:W-:Y:S01]  /*1e560*/  IMAD.WIDE R186, R2.reuse, 0x4, R146 ;  /* 0x0000000402ba7825 */ /* 0x048fe200078e0292 */
[----:B------:R-:W-:Y:S03]  /*1e570*/  STL.64 [R1+0x5d8], R194 ;  /* 0x0005d8c201007387 */ /* 0x000fe60000100a00 */
[C---:B------:R-:W-:Y:S01]  /*1e580*/  IMAD.WIDE R178, R2.reuse, 0x4, R122 ;  /* 0x0000000402b27825 */ /* 0x040fe200078e027a */
[----:B------:R-:W3:Y:S04]  /*1e590*/  LDL.LU.64 R146, [R1+0xf8] ;  /* 0x0000f80001927983 */ /* 0x000ee80000300a00 */
[----:B------:R1:W-:Y:S01]  /*1e5a0*/  STL.64 [R1+0x5d0], R186 ;  /* 0x0005d0ba01007387 */ /* 0x0003e20000100a00 */
[----:B------:R-:W-:-:S03]  /*1e5b0*/  IMAD.WIDE R14, R2, 0x4, R114 ;  /* 0x00000004020e7825 */ /* 0x000fc600078e0272 */
[----:B------:R-:W3:Y:S04]  /*1e5c0*/  LDL.LU.64 R122, [R1+0xf0] ;  /* 0x0000f000017a7983 */ /* 0x000ee80000300a00 */
[----:B------:R-:W-:Y:S04]  /*1e5d0*/  STL.64 [R1+0x5c8], R178 ;  /* 0x0005c8b201007387 */ /* 0x000fe80000100a00 */
[----:B------:R-:W3:Y:S04]  /*1e5e0*/  LDL.LU.64 R114, [R1+0xe8] ;  /* 0x0000e80001727983 */ /* 0x000ee80000300a00 */
[----:B------:R-:W-:Y:S04]  /*1e5f0*/  LDGSTS.E [R245+0x30000], desc[UR4][R194.64], !P2 ;  /* 0x30000000c2f57fae */ /* 0x000fe8000d121844 */
[----:B------:R1:W-:Y:S04]  /*1e600*/  LDGSTS.E [R245+0x34000], desc[UR4][R186.64], !P2 ;  /* 0x34000000baf57fae */ /* 0x0003e8000d121844 */
[----:B------:R1:W-:Y:S04]  /*1e610*/  STL.64 [R1+0x5c0], R14 ;  /* 0x0005c00e01007387 */ /* 0x0003e80000100a00 */
[----:B------:R-:W-:Y:S04]  /*1e620*/  LDGSTS.E [R245+0x38000], desc[UR4][R178.64], !P2 ;  /* 0x38000000b2f57fae */ /* 0x000fe8000d121844 */
[----:B------:R3:W-:Y:S01]  /*1e630*/  LDGSTS.E [R245+0x3c000], desc[UR4][R14.64], !P2 ;  /* 0x3c0000000ef57fae */ /* 0x0007e2000d121844 */
[----:B----4-:R-:W-:-:S04]  /*1e640*/  IMAD.WIDE R130, R2, 0x4, R130 ;  /* 0x0000000402827825 */ /* 0x010fc800078e0282 */
[C---:B-1----:R-:W-:Y:S01]  /*1e650*/  IMAD.WIDE R186, R2.reuse, 0x4, R170 ;  /* 0x0000000402ba7825 */ /* 0x042fe200078e02aa */
[----:B------:R1:W-:Y:S03]  /*1e660*/  STL.64 [R1+0x5b8], R130 ;  /* 0x0005b88201007387 */ /* 0x0003e60000100a00 */
[C---:B------:R-:W-:Y:S01]  /*1e670*/  IMAD.WIDE R170, R2.reuse, 0x4, R162 ;  /* 0x0000000402aa7825 */ /* 0x040fe200078e02a2 */
[----:B------:R-:W4:Y:S03]  /*1e680*/  LDL.LU.64 R14, [R1+0xe0] ;  /* 0x0000e000010e7983 */ /* 0x000f260000300a00 */
[----:B------:R-:W-:Y:S01]  /*1e690*/  IMAD.WIDE R162, R2, 0x4, R138 ;  /* 0x0000000402a27825 */ /* 0x000fe200078e028a */
[----:B------:R1:W-:Y:S04]  /*1e6a0*/  STL.64 [R1+0x5b0], R186 ;  /* 0x0005b0ba01007387 */ /* 0x0003e80000100a00 */
[----:B------:R-:W4:Y:S04]  /*1e6b0*/  LDL.LU.64 R178, [R1+0xd8] ;  /* 0x0000d80001b27983 */ /* 0x000f280000300a00 */
[----:B------:R1:W-:Y:S04]  /*1e6c0*/  STL.64 [R1+0x5a8], R170 ;  /* 0x0005a8aa01007387 */ /* 0x0003e80000100a00 */
[----:B------:R-:W4:Y:S04]  /*1e6d0*/  LDL.LU.64 R138, [R1+0xd0] ;  /* 0x0000d000018a7983 */ /* 0x000f280000300a00 */
[----:B------:R3:W-:Y:S04]  /*1e6e0*/  STL.64 [R1+0x5a0], R162 ;  /* 0x0005a0a201007387 */ /* 0x0007e80000100a00 */
[----:B------:R-:W-:Y:S01]  /*1e6f0*/  LDGSTS.E [R245+0x30004], desc[UR4][R130.64], !P0 ;  /* 0x3000400082f57fae */ /* 0x000fe2000c121844 */
[----:B------:R-:W-:-:S02]  /*1e700*/  VIADD R4, R237, 0xffffff85 ;  /* 0xffffff85ed047836 */ /* 0x000fc40000000000 */
[----:B------:R-:W4:Y:S01]  /*1e710*/  LDC R237, c[0x0][0x230] ;  /* 0x00008c00ffed7b82 */ /* 0x000f220000000800 */
[----:B------:R4:W-:Y:S04]  /*1e720*/  LDGSTS.E [R245+0x34004], desc[UR4][R186.64], !P0 ;  /* 0x34004000baf57fae */ /* 0x0009e8000c121844 */
[----:B-1----:R-:W4:Y:S01]  /*1e730*/  LDL.LU.64 R130, [R1+0xc8] ;  /* 0x0000c80001827983 */ /* 0x002f220000300a00 */
[----:B------:R-:W-:-:S03]  /*1e740*/  ISETP.GE.U32.AND P4, PT, R4, 0x7fffff46, PT ;  /* 0x7fffff460400780c */ /* 0x000fc60003f86070 */
[----:B------:R-:W4:Y:S04]  /*1e750*/  LDL.LU.64 R194, [R1+0x4a0] ;  /* 0x0004a00001c27983 */ /* 0x000f280000300a00 */
[----:B------:R1:W-:Y:S04]  /*1e760*/  LDGSTS.E [R245+0x38004], desc[UR4][R170.64], !P0 ;  /* 0x38004000aaf57fae */ /* 0x0003e8000c121844 */
[----:B------:R-:W4:Y:S04]  /*1e770*/  LDL.LU.64 R186, [R1+0x498] ;  /* 0x0004980001ba7983 */ /* 0x000f280000300a00 */
[----:B------:R-:W-:Y:S04]  /*1e780*/  LDGSTS.E [R245+0x3c004], desc[UR4][R162.64], !P0 ;  /* 0x3c004000a2f57fae */ /* 0x000fe8000c121844 */
[----:B------:R-:W1:Y:S01]  /*1e790*/  LDL.LU.64 R170, [R1+0x490] ;  /* 0x0004900001aa7983 */ /* 0x000e620000300a00 */
[----:B--2---:R-:W-:-:S05]  /*1e7a0*/  IMAD.WIDE R154, R2, 0x4, R154 ;  /* 0x00000004029a7825 */ /* 0x004fca00078e029a */
[----:B------:R-:W-:Y:S04]  /*1e7b0*/  STL.64 [R1+0x598], R154 ;  /* 0x0005989a01007387 */ /* 0x000fe80000100a00 */
[----:B------:R-:W2:Y:S04]  /*1e7c0*/  LDL.LU.64 R210, [R1+0x488] ;  /* 0x0004880001d27983 */ /* 0x000ea80000300a00 */
[----:B------:R-:W-:Y:S01]  /*1e7d0*/  LDGSTS.E [R245+0x30008], desc[UR4][R154.64], !P4 ;  /* 0x300080009af57fae */ /* 0x000fe2000e121844 */
[----:B---3--:R-:W-:-:S04]  /*1e7e0*/  IMAD.WIDE R146, R2, 0x4, R146 ;  /* 0x0000000402927825 */ /* 0x008fc800078e0292 */
[C---:B------:R-:W-:Y:S01]  /*1e7f0*/  IMAD.WIDE R122, R2.reuse, 0x4, R122 ;  /* 0x00000004027a7825 */ /* 0x040fe200078e027a */
[----:B------:R3:W-:Y:S03]  /*1e800*/  STL.64 [R1+0x590], R146 ;  /* 0x0005909201007387 */ /* 0x0007e60000100a00 */
[C---:B------:R-:W-:Y:S01]  /*1e810*/  IMAD.WIDE R114, R2.reuse, 0x4, R114 ;  /* 0x0000000402727825 */ /* 0x040fe200078e0272 */
[----:B------:R3:W-:Y:S04]  /*1e820*/  STL.64 [R1+0x588], R122 ;  /* 0x0005887a01007387 */ /* 0x0007e80000100a00 */
[----:B------:R3:W-:Y:S04]  /*1e830*/  STL.64 [R1+0x580], R114 ;  /* 0x0005807201007387 */ /* 0x0007e80000100a00 */
[----:B------:R-:W-:Y:S04]  /*1e840*/  LDGSTS.E [R245+0x34008], desc[UR4][R146.64], !P4 ;  /* 0x3400800092f57fae */ /* 0x000fe8000e121844 */
[----:B------:R-:W2:Y:S04]  /*1e850*/  LDL.LU.64 R162, [R1+0x480] ;  /* 0x0004800001a27983 */ /* 0x000ea80000300a00 */
[----:B------:R-:W-:Y:S04]  /*1e860*/  LDGSTS.E [R245+0x38008], desc[UR4][R122.64], !P4 ;  /* 0x380080007af57fae */ /* 0x000fe8000e121844 */
[----:B---3--:R-:W3:Y:S04]  /*1e870*/  LDL.LU.64 R146, [R1+0x460] ;  /* 0x0004600001927983 */ /* 0x008ee80000300a00 */
[----:B------:R-:W3:Y:S04]  /*1e880*/  LDL.LU.64 R154, [R1+0x478] ;  /* 0x00047800019a7983 */ /* 0x000ee80000300a00 */
[----:B------:R-:W3:Y:S04]  /*1e890*/  LDL.LU.64 R122, [R1+0x470] ;  /* 0x00047000017a7983 */ /* 0x000ee80000300a00 */
[----:B------:R-:W-:Y:S04]  /*1e8a0*/  LDGSTS.E [R245+0x3c008], desc[UR4][R114.64], !P4 ;  /* 0x3c00800072f57fae */ /* 0x000fe8000e121844 */
[----:B------:R-:W3:Y:S01]  /*1e8b0*/  LDL.LU.64 R114, [R1+0x468] ;  /* 0x0004680001727983 */ /* 0x000ee20000300a00 */
[----:B----4-:R-:W-:-:S04]  /*1e8c0*/  IMAD.WIDE R246, R2, 0x4, R14 ;  /* 0x0000000402f67825 */ /* 0x010fc800078e020e */
[----:B------:R-:W-:-:S04]  /*1e8d0*/  IMAD.WIDE R242, R2, 0x4, R178 ;  /* 0x0000000402f27825 */ /* 0x000fc800078e02b2 */
[C---:B------:R-:W-:Y:S02]  /*1e8e0*/  IMAD.WIDE R240, R2.reuse, 0x4, R138 ;  /* 0x0000000402f07825 */ /* 0x040fe400078e028a */
[----:B------:R-:W4:Y:S04]  /*1e8f0*/  LDL.LU.64 R138, [R1+0x458] ;  /* 0x00045800018a7983 */ /* 0x000f280000300a00 */
[----:B------:R-:W-:Y:S04]  /*1e900*/  STL.64 [R1+0x578], R246 ;  /* 0x000578f601007387 */ /* 0x000fe80000100a00 */
[----:B------:R-:W-:Y:S01]  /*1e910*/  STL.64 [R1+0x570], R242 ;  /* 0x000570f201007387 */ /* 0x000fe20000100a00 */
[----:B------:R-:W-:-:S03]  /*1e920*/  IMAD.WIDE R14, R2, 0x4, R130 ;  /* 0x00000004020e7825 */ /* 0x000fc600078e0282 */
[----:B------:R-:W4:Y:S04]  /*1e930*/  LDL.LU.64 R130, [R1+0x450] ;  /* 0x0004500001827983 */ /* 0x000f280000300a00 */
[----:B------:R-:W-:Y:S04]  /*1e940*/  STL.64 [R1+0x568], R240 ;  /* 0x000568f001007387 */ /* 0x000fe80000100a00 */
[----:B------:R-:W4:Y:S01]  /*1e950*/  LDL.LU.64 R178, [R1+0x448] ;  /* 0x0004480001b27983 */ /* 0x000f220000300a00 */
[----:B------:R-:W-:Y:S02]  /*1e960*/  VIADD R4, R236, 0xffffff84 ;  /* 0xffffff84ec047836 */ /* 0x000fe40000000000 */
[----:B------:R-:W2:Y:S03]  /*1e970*/  LDC R236, c[0x0][0x230] ;  /* 0x00008c00ffec7b82 */ /* 0x000ea60000000800 */
[----:B------:R-:W-:Y:S01]  /*1e980*/  ISETP.GE.U32.AND P5, PT, R4, 0x7fffff45, PT ;  /* 0x7fffff450400780c */ /* 0x000fe20003fa6070 */
[----:B------:R-:W-:-:S02]  /*1e990*/  VIADD R4, R239, 0xffffffa3 ;  /* 0xffffffa3ef047836 */ /* 0x000fc40000000000 */
[----:B------:R-:W-:Y:S01]  /*1e9a0*/  IMAD.WIDE R194, R2, 0x4, R194 ;  /* 0x0000000402c27825 */ /* 0x000fe200078e02c2 */
[----:B------:R2:W-:Y:S01]  /*1e9b0*/  STL.64 [R1+0x560], R14 ;  /* 0x0005600e01007387 */ /* 0x0005e20000100a00 */
[----:B------:R-:W2:Y:S01]  /*1e9c0*/  LDC R239, c[0x0][0x230] ;  /* 0x00008c00ffef7b82 */ /* 0x000ea20000000800 */
[----:B------:R-:W-:Y:S01]  /*1e9d0*/  ISETP.GE.U32.AND P6, PT, R4, 0x7fffff64, PT ;  /* 0x7fffff640400780c */ /* 0x000fe20003fc6070 */
[----:B------:R-:W-:Y:S02]  /*1e9e0*/  VIADD R4, R238, 0xffffffa2 ;  /* 0xffffffa2ee047836 */ /* 0x000fe40000000000 */
[----:B------:R-:W-:-:S03]  /*1e9f0*/  IMAD.WIDE R186, R2, 0x4, R186 ;  /* 0x0000000402ba7825 */ /* 0x000fc600078e02ba */
[----:B------:R-:W-:Y:S01]  /*1ea00*/  ISETP.GE.U32.AND P1, PT, R4, 0x7fffff63, PT ;  /* 0x7fffff630400780c */ /* 0x000fe20003f26070 */
[----:B------:R-:W-:Y:S01]  /*1ea10*/  LDGSTS.E [R245+0x3000c], desc[UR4][R246.64], !P5 ;  /* 0x3000c000f6f57fae */ /* 0x000fe2000e921844 */
[C---:B-1----:R-:W-:Y:S01]  /*1ea20*/  IMAD.WIDE R170, R2.reuse, 0x4, R170 ;  /* 0x0000000402aa7825 */ /* 0x042fe200078e02aa */
[----:B------:R-:W1:Y:S02]  /*1ea30*/  LDC R238, c[0x0][0x230] ;  /* 0x00008c00ffee7b82 */ /* 0x000e640000000800 */
[----:B------:R-:W-:Y:S04]  /*1ea40*/  LDGSTS.E [R245+0x3400c], desc[UR4][R242.64], !P5 ;  /* 0x3400c000f2f57fae */ /* 0x000fe8000e921844 */
[----:B------:R-:W-:Y:S04]  /*1ea50*/  LDGSTS.E [R245+0x3800c], desc[UR4][R240.64], !P5 ;  /* 0x3800c000f0f57fae */ /* 0x000fe8000e921844 */
[----:B------:R2:W-:Y:S04]  /*1ea60*/  LDGSTS.E [R245+0x3c00c], desc[UR4][R14.64], !P5 ;  /* 0x3c00c0000ef57fae */ /* 0x0005e8000e921844 */
[----:B------:R-:W-:Y:S04]  /*1ea70*/  STL.64 [R1+0x558], R194 ;  /* 0x000558c201007387 */ /* 0x000fe80000100a00 */
[----:B------:R-:W-:Y:S04]  /*1ea80*/  LDGSTS.E [R244+0x20000], desc[UR4][R194.64], !P6 ;  /* 0x20000000c2f47fae */ /* 0x000fe8000f121844 */
[----:B------:R-:W-:Y:S01]  /*1ea90*/  STL.64 [R1+0x550], R186 ;  /* 0x000550ba01007387 */ /* 0x000fe20000100a00 */
[----:B--2---:R-:W-:-:S03]  /*1eaa0*/  IMAD.WIDE R14, R2, 0x4, R210 ;  /* 0x00000004020e7825 */ /* 0x004fc600078e02d2 */
[----:B------:R-:W-:Y:S04]  /*1eab0*/  LDGSTS.E [R244+0x24000], desc[UR4][R186.64], !P6 ;  /* 0x24000000baf47fae */ /* 0x000fe8000f121844 */
[----:B------:R2:W-:Y:S04]  /*1eac0*/  STL.64 [R1+0x548], R170 ;  /* 0x000548aa01007387 */ /* 0x0005e80000100a00 */
[----:B------:R2:W-:Y:S01]  /*1ead0*/  LDGSTS.E [R244+0x28000], desc[UR4][R170.64], !P6 ;  /* 0x28000000aaf47fae */ /* 0x0005e2000f121844 */
[----:B------:R-:W-:Y:S02]  /*1eae0*/  VIADD R4, R237, 0xffffffa1 ;  /* 0xffffffa1ed047836 */ /* 0x000fe40000000000 */
[----:B------:R-:W1:Y:S01]  /*1eaf0*/  LDC R237, c[0x0][0x230] ;  /* 0x00008c00ffed7b82 */ /* 0x000e620000000800 */
[----:B------:R-:W-:Y:S04]  /*1eb00*/  STL.64 [R1+0x540], R14 ;  /* 0x0005400e01007387 */ /* 0x000fe80000100a00 */
[----:B------:R-:W-:Y:S01]  /*1eb10*/  LDGSTS.E [R244+0x2c000], desc[UR4][R14.64], !P6 ;  /* 0x2c0000000ef47fae */ /* 0x000fe2000f121844 */
[----:B------:R-:W-:Y:S01]  /*1eb20*/  ISETP.GE.U32.AND P2, PT, R4, 0x7fffff62, PT ;  /* 0x7fffff620400780c */ /* 0x000fe20003f46070 */
[----:B------:R-:W-:-:S02]  /*1eb30*/  VIADD R4, R236, 0xffffffa0 ;  /* 0xffffffa0ec047836 */ /* 0x000fc40000000000 */
[----:B------:R-:W1:Y:S03]  /*1eb40*/  LDC R236, c[0x0][0x230] ;  /* 0x00008c00ffec7b82 */ /* 0x000e660000000800 */
[----:B------:R-:W-:Y:S01]  /*1eb50*/  ISETP.GE.U32.AND P0, PT, R4, 0x7fffff61, PT ;  /* 0x7fffff610400780c */ /* 0x000fe20003f06070 */
[----:B------:R-:W-:-:S05]  /*1eb60*/  VIADD R4, R239, 0xffffff83 ;  /* 0xffffff83ef047836 */ /* 0x000fca0000000000 */
[----:B------:R-:W-:Y:S01]  /*1eb70*/  ISETP.GE.U32.AND P4, PT, R4, 0x7fffff44, PT ;  /* 0x7fffff440400780c */ /* 0x000fe20003f86070 */
[----:B-1----:R-:W-:-:S05]  /*1eb80*/  VIADD R4, R238, 0xffffff82 ;  /* 0xffffff82ee047836 */ /* 0x002fca0000000000 */
[----:B------:R-:W-:Y:S01]  /*1eb90*/  ISETP.GE.U32.AND P5, PT, R4, 0x7fffff43, PT ;  /* 0x7fffff430400780c */ /* 0x000fe20003fa6070 */
[----:B------:R-:W-:-:S05]  /*1eba0*/  VIADD R4, R236, 0xffffff81 ;  /* 0xffffff81ec047836 */ /* 0x000fca0000000000 */
[----:B------:R-:W-:Y:S01]  /*1ebb0*/  ISETP.GE.U32.AND P6, PT, R4, 0x7fffff42, PT ;  /* 0x7fffff420400780c */ /* 0x000fe20003fc6070 */
[----:B------:R-:W-:Y:S02]  /*1ebc0*/  VIADD R4, R237, 0xffffff80 ;  /* 0xffffff80ed047836 */ /* 0x000fe40000000000 */
[----:B--2---:R-:W-:-:S04]  /*1ebd0*/  IMAD.WIDE R170, R2, 0x4, R162 ;  /* 0x0000000402aa7825 */ /* 0x004fc800078e02a2 */
[C---:B---3--:R-:W-:Y:S01]  /*1ebe0*/  IMAD.WIDE R146, R2.reuse, 0x4, R146 ;  /* 0x0000000402927825 */ /* 0x048fe200078e0292 */
[----:B------:R-:W-:Y:S03]  /*1ebf0*/  STL.64 [R1+0x538], R170 ;  /* 0x000538aa01007387 */ /* 0x000fe60000100a00 */
[C---:B------:R-:W-:Y:S01]  /*1ec00*/  IMAD.WIDE R162, R2.reuse, 0x4, R154 ;  /* 0x0000000402a27825 */ /* 0x040fe200078e029a */
[----:B------:R-:W-:Y:S03]  /*1ec10*/  STL.64 [R1+0x530], R146 ;  /* 0x0005309201007387 */ /* 0x000fe60000100a00 */
[C---:B------:R-:W-:Y:S01]  /*1ec20*/  IMAD.WIDE R122, R2.reuse, 0x4, R122 ;  /* 0x00000004027a7825 */ /* 0x040fe200078e027a */
[----:B------:R-:W-:Y:S04]  /*1ec30*/  STL.64 [R1+0x528], R162 ;  /* 0x000528a201007387 */ /* 0x000fe80000100a00 */
[----:B------:R-:W-:Y:S04]  /*1ec40*/  LDGSTS.E [R244+0x20004], desc[UR4][R170.64], !P1 ;  /* 0x20004000aaf47fae */ /* 0x000fe8000c921844 */
[----:B------:R-:W-:Y:S04]  /*1ec50*/  LDGSTS.E [R244+0x24004], desc[UR4][R162.64], !P1 ;  /* 0x24004000a2f47fae */ /* 0x000fe8000c921844 */
[----:B------:R1:W-:Y:S01]  /*1ec60*/  LDGSTS.E [R244+0x28004], desc[UR4][R122.64], !P1 ;  /* 0x280040007af47fae */ /* 0x0003e2000c921844 */
[----:B------:R-:W-:-:S03]  /*1ec70*/  IMAD.WIDE R154, R2, 0x4, R114 ;  /* 0x00000004029a7825 */ /* 0x000fc600078e0272 */
[----:B------:R-:W2:Y:S04]  /*1ec80*/  LDL.LU.64 R114, [R1+0xa0] ;  /* 0x0000a00001727983 */ /* 0x000ea80000300a00 */
[----:B------:R1:W-:Y:S04]  /*1ec90*/  STL.64 [R1+0x520], R122 ;  /* 0x0005207a01007387 */ /* 0x0003e80000100a00 */
[----:B------:R-:W-:Y:S04]  /*1eca0*/  LDGSTS.E [R244+0x2c004], desc[UR4][R154.64], !P1 ;  /* 0x2c0040009af47fae */ /* 0x000fe8000c921844 */
[----:B------:R-:W-:Y:S01]  /*1ecb0*/  LDGSTS.E [R244+0x20008], desc[UR4][R146.64], !P2 ;  /* 0x2000800092f47fae */ /* 0x000fe2000d121844 */
[----:B-1----:R-:W1:Y:S01]  /*1ecc0*/  S2R R123, SR_TID.X ;  /* 0x00000000007b7919 */ /* 0x002e620000002100 */
[----:B----4-:R-:W-:Y:S01]  /*1ecd0*/  IMAD.WIDE R138, R2, 0x4, R138 ;  /* 0x00000004028a7825 */ /* 0x010fe200078e028a */
[----:B------:R-:W-:Y:S01]  /*1ece0*/  ISETP.GE.U32.AND P1, PT, R4, 0x7fffff41, PT ;  /* 0x7fffff410400780c */ /* 0x000fe20003f26070 */
[----:B------:R-:W-:Y:S04]  /*1ecf0*/  STL.64 [R1+0x518], R154 ;  /* 0x0005189a01007387 */ /* 0x000fe80000100a00 */
[----:B------:R-:W-:Y:S04]  /*1ed00*/  LDGSTS.E [R244+0x24008], desc[UR4][R138.64], !P2 ;  /* 0x240080008af47fae */ /* 0x000fe8000d121844 */
[----:B------:R-:W-:Y:S01]  /*1ed10*/  STL.64 [R1+0x510], R138 ;  /* 0x0005108a01007387 */ /* 0x000fe20000100a00 */
[----:B------:R-:W-:-:S05]  /*1ed20*/  IMAD.WIDE R130, R2, 0x4, R130 ;  /* 0x0000000402827825 */ /* 0x000fca00078e0282 */
[----:B------:R-:W-:Y:S01]  /*1ed30*/  LDGSTS.E [R244+0x28008], desc[UR4][R130.64], !P2 ;  /* 0x2800800082f47fae */ /* 0x000fe2000d121844 */
[----:B------:R-:W-:-:S03]  /*1ed40*/  IMAD.WIDE R14, R2, 0x4, R178 ;  /* 0x00000004020e7825 */ /* 0x000fc600078e02b2 */
[----:B------:R-:W-:Y:S01]  /*1ed50*/  STL.64 [R1+0x508], R130 ;  /* 0x0005088201007387 */ /* 0x000fe20000100a00 */
[----:B-1----:R-:W-:-:S03]  /*1ed60*/  LOP3.LUT R123, R123, 0x3f, RZ, 0xc0, !PT ;  /* 0x0000003f7b7b7812 */ /* 0x002fc600078ec0ff */
[----:B------:R1:W-:Y:S01]  /*1ed70*/  LDGSTS.E [R244+0x2c008], desc[UR4][R14.64], !P2 ;  /* 0x2c0080000ef47fae */ /* 0x0003e2000d121844 */
[----:B------:R-:W-:-:S03]  /*1ed80*/  ISETP.GE.AND P2, PT, R123, R4, PT ;  /* 0x000000047b00720c */ /* 0x000fc60003f46270 */
[----:B------:R3:W-:Y:S01]  /*1ed90*/  STL.64 [R1+0x500], R14 ;  /* 0x0005000e01007387 */ /* 0x0007e20000100a00 */
[----:B------:R-:W-:-:S03]  /*1eda0*/  IMAD.SHL.U32 R4, R252, 0x40, RZ ;  /* 0x00000040fc047824 */ /* 0x000fc600078e00ff */
[----:B------:R-:W5:Y:S04]  /*1edb0*/  LDL.LU R252, [R1+0x3448] ;  /* 0x0034480001fc7983 */ /* 0x000f680000300800 */
[----:B------:R-:W4:Y:S04]  /*1edc0*/  LDL.LU.64 R210, [R1+0x80] ;  /* 0x0000800001d27983 */ /* 0x000f280000300a00 */
[----:B------:R-:W4:Y:S04]  /*1edd0*/  LDL.LU.64 R248, [R1+0x860] ;  /* 0x0008600001f87983 */ /* 0x000f280000300a00 */
[----:B------:R-:W4:Y:S04]  /*1ede0*/  LDL.LU.64 R194, [R1+0x840] ;  /* 0x0008400001c27983 */ /* 0x000f280000300a00 */
[----:B------:R-:W4:Y:S04]  /*1edf0*/  LDL.LU.64 R186, [R1+0x820] ;  /* 0x0008200001ba7983 */ /* 0x000f280000300a00 */
[----:B------:R-:W4:Y:S04]  /*1ee00*/  LDL.LU.64 R250, [R1+0xc0] ;  /* 0x0000c00001fa7983 */ /* 0x000f280000300a00 */
[----:B------:R-:W4:Y:S04]  /*1ee10*/  LDL.LU.64 R178, [R1+0xb0] ;  /* 0x0000b00001b27983 */ /* 0x000f280000300a00 */
[----:B------:R-:W4:Y:S04]  /*1ee20*/  LDL.LU.64 R242, [R1+0x858] ;  /* 0x0008580001f27983 */ /* 0x000f280000300a00 */
[----:B------:R-:W4:Y:S01]  /*1ee30*/  LDL.LU.64 R170, [R1+0x850] ;  /* 0x0008500001aa7983 */ /* 0x000f220000300a00 */
[----:B------:R-:W-:-:S03]  /*1ee40*/  SEL R122, RZ, 0x4, P2 ;  /* 0x00000004ff7a7807 */ /* 0x000fc60001000000 */
[----:B---3--:R-:W1:Y:S01]  /*1ee50*/  LDL.LU.64 R14, [R1+0x848] ;  /* 0x00084800010e7983 */ /* 0x008e620000300a00 */
[----:B------:R-:W-:-:S03]  /*1ee60*/  IMAD.WIDE R106, R4, 0x4, R106 ;  /* 0x00000004046a7825 */ /* 0x000fc600078e026a */
[----:B------:R3:W-:Y:S04]  /*1ee70*/  STL [R1+0x10c0], R122 ;  /* 0x0010c07a01007387 */ /* 0x0007e80000100800 */
[----:B------:R-:W4:Y:S01]  /*1ee80*/  LDL.LU.64 R162, [R1+0x838] ;  /* 0x0008380001a27983 */ /* 0x000f220000300a00 */
[----:B------:R-:W-:-:S04]  /*1ee90*/  IMAD.WIDE R240, R4, 0x4, R226 ;  /* 0x0000000404f07825 */ /* 0x000fc800078e02e2 */
[----:B------:R-:W-:-:S04]  /*1eea0*/  IMAD.WIDE R202, R4, 0x4, R202 ;  /* 0x0000000404ca7825 */ /* 0x000fc800078e02ca */
[----:B--2---:R-:W-:-:S05]  /*1eeb0*/  IMAD.WIDE R114, R4, 0x4, R114 ;  /* 0x0000000404727825 */ /* 0x004fca00078e0272 */
[----:B------:R2:W-:Y:S04]  /*1eec0*/  STL.64 [R1+0x4f8], R114 ;  /* 0x0004f87201007387 */ /* 0x0005e80000100a00 */
[----:B------:R-:W4:Y:S04]  /*1eed0*/  LDL.LU.64 R154, [R1+0x830] ;  /* 0x00083000019a7983 */ /* 0x000f280000300a00 */
[----:B------:R2:W-:Y:S04]  /*1eee0*/  STL.64 [R1+0x4f0], R106 ;  /* 0x0004f06a01007387 */ /* 0x0005e80000100a00 */
[----:B------:R-:W4:Y:S04]  /*1eef0*/  LDL.LU.64 R146, [R1+0x828] ;  /* 0x0008280001927983 */ /* 0x000f280000300a00 */
[----:B------:R-:W4:Y:S04]  /*1ef00*/  LDL.LU.64 R138, [R1+0x818] ;  /* 0x00081800018a7983 */ /* 0x000f280000300a00 */
[----:B------:R-:W4:Y:S04]  /*1ef10*/  LDL.LU.64 R130, [R1+0x810] ;  /* 0x0008100001827983 */ /* 0x000f280000300a00 */
[----:B---3--:R-:W3:Y:S04]  /*1ef20*/  LDL.LU.64 R122, [R1+0x808] ;  /* 0x00080800017a7983 */ /* 0x008ee80000300a00 */
[----:B--2---:R-:W2:Y:S04]  /*1ef30*/  LDL.LU.64 R114, [R1+0xb8] ;  /* 0x0000b80001727983 */ /* 0x004ea80000300a00 */
[----:B------:R-:W2:Y:S04]  /*1ef40*/  LDL.LU.64 R106, [R1+0x880] ;  /* 0x00088000016a7983 */ /* 0x000ea80000300a00 */
[----:B------:R-:W2:Y:S04]  /*1ef50*/  LDL.LU.64 R236, [R1+0x8a0] ;  /* 0x0008a00001ec7983 */ /* 0x000ea80000300a00 */
[----:B------:R-:W2:Y:S04]  /*1ef60*/  LDL.LU.64 R238, [R1+0x8c0] ;  /* 0x0008c00001ee7983 */ /* 0x000ea80000300a00 */
[----:B------:R-:W2:Y:S04]  /*1ef70*/  LDL.LU.64 R226, [R1+0x3440] ;  /* 0x0034400001e27983 */ /* 0x000ea80000300a00 */
[----:B------:R-:W2:Y:S04]  /*1ef80*/  LDL.LU.64 R246, [R1+0x8e0] ;  /* 0x0008e00001f67983 */ /* 0x000ea80000300a00 */
[----:B------:R4:W-:Y:S02]  /*1ef90*/  STL.64 [R1+0x4e8], R240 ;  /* 0x0004e8f001007387 */ /* 0x0009e40000100a00 */
[----:B----4-:R-:W-:-:S04]  /*1efa0*/  IMAD.WIDE R210, R4, 0x4, R210 ;  /* 0x0000000404d27825 */ /* 0x010fc800078e02d2 */
[----:B------:R-:W-:Y:S02]  /*1efb0*/  IMAD.WIDE R240, R4, 0x4, R218 ;  /* 0x0000000404f07825 */ /* 0x000fe400078e02da */
[----:B------:R-:W4:Y:S04]  /*1efc0*/  LDL.LU.64 R218, [R1+0x3438] ;  /* 0x0034380001da7983 */ /* 0x000f280000300a00 */
[----:B------:R1:W-:Y:S01]  /*1efd0*/  STL.64 [R1+0x4e0], R240 ;  /* 0x0004e0f001007387 */ /* 0x0003e20000100a00 */
[----:B------:R-:W-:-:S03]  /*1efe0*/  IMAD.WIDE R248, R2, 0x4, R248 ;  /* 0x0000000402f87825 */ /* 0x000fc600078e02f8 */
[----:B-1----:R-:W4:Y:S04]  /*1eff0*/  LDL.LU.64 R240, [R1+0x908] ;  /* 0x0009080001f07983 */ /* 0x002f280000300a00 */
        /* <DEDUP_REMOVED lines=10> */
[----:B------:R-:W-:-:S04]  /*1f0a0*/  IMAD.WIDE R178, R2, 0x4, R178 ;  /* 0x0000000402b27825 */ /* 0x000fc800078e02b2 */
[C---:B------:R-:W-:Y:S01]  /*1f0b0*/  IMAD.WIDE R242, R2.reuse, 0x4, R242 ;  /* 0x0000000402f27825 */ /* 0x040fe200078e02f2 */
[----:B-1----:R-:W4:Y:S04]  /*1f0c0*/  LDL.LU.64 R194, [R1+0x3420] ;  /* 0x0034200001c27983 */ /* 0x002f280000300a00 */
[----:B------:R1:W-:Y:S04]  /*1f0d0*/  STL.64 [R1+0x4b8], R186 ;  /* 0x0004b8ba01007387 */ /* 0x0003e80000100a00 */
[----:B-1----:R-:W4:Y:S04]  /*1f0e0*/  LDL.LU.64 R186, [R1+0x3418] ;  /* 0x0034180001ba7983 */ /* 0x002f280000300a00 */
[----:B------:R1:W-:Y:S04]  /*1f0f0*/  STL.64 [R1+0x4b0], R250 ;  /* 0x0004b0fa01007387 */ /* 0x0003e80000100a00 */
[----:B-1----:R-:W4:Y:S04]  /*1f100*/  LDL.LU.64 R250, [R1+0x40] ;  /* 0x0000400001fa7983 */ /* 0x002f280000300a00 */
[----:B------:R1:W-:Y:S04]  /*1f110*/  STL.64 [R1+0x4a8], R178 ;  /* 0x0004a8b201007387 */ /* 0x0003e80000100a00 */
[----:B-1----:R-:W4:Y:S04]  /*1f120*/  LDL.LU.64 R178, [R1+0x3410] ;  /* 0x0034100001b27983 */ /* 0x002f280000300a00 */
[----:B------:R1:W-:Y:S04]  /*1f130*/  STL.64 [R1+0x4a0], R242 ;  /* 0x0004a0f201007387 */ /* 0x0003e80000100a00 */
[----:B-1----:R-:W4:Y:S01]  /*1f140*/  LDL.LU.64 R242, [R1+0x20] ;  /* 0x0000200001f27983 */ /* 0x002f220000300a00 */
[----:B------:R-:W-:Y:S01]  /*1f150*/  IMAD.WIDE R170, R2, 0x4, R170 ;  /* 0x0000000402aa7825 */ /* 0x000fe200078e02aa */
[----:B------:R-:W-:-:S03]  /*1f160*/  UIADD3 UR8, UR7, -0xc0, URZ ;  /* 0xffffff4007087890 */ /* 0x000fc6000fffe03f */
[C---:B------:R-:W-:Y:S01]  /*1f170*/  IMAD.WIDE R14, R2.reuse, 0x4, R14 ;  /* 0x00000004020e7825 */ /* 0x040fe200078e020e */
[----:B------:R1:W-:Y:S03]  /*1f180*/  STL.64 [R1+0x498], R170 ;  /* 0x000498aa01007387 */ /* 0x0003e60000100a00 */
[----:B------:R-:W-:Y:S01]  /*1f190*/  IMAD.WIDE R162, R2, 0x4, R162 ;  /* 0x0000000402a27825 */ /* 0x000fe200078e02a2 */
[----:B-1----:R-:W4:Y:S04]  /*1f1a0*/  LDL.LU.64 R170, [R1+0x3408] ;  /* 0x0034080001aa7983 */ /* 0x002f280000300a00 */
[----:B------:R1:W-:Y:S02]  /*1f1b0*/  STL.64 [R1+0x490], R14 ;  /* 0x0004900e01007387 */ /* 0x0003e40000100a00 */
[----:B-1----:R-:W-:-:S05]  /*1f1c0*/  IMAD.U32 R15, RZ, RZ, UR8 ;  /* 0x00000008ff0f7e24 */ /* 0x002fca000f8e00ff */
[----:B------:R1:W-:Y:S04]  /*1f1d0*/  STL [R1+0x3200], R15 ;  /* 0x0032000f01007387 */ /* 0x0003e80000100800 */
[----:B-1----:R-:W4:Y:S04]  /*1f1e0*/  LDL.LU.64 R14, [R1] ;  /* 0x00000000010e7983 */ /* 0x002f280000300a00 */
[----:B------:R1:W-:Y:S04]  /*1f1f0*/  STL.64 [R1+0x488], R162 ;  /* 0x000488a201007387 */ /* 0x0003e80000100a00 */
[----:B-1----:R-:W4:Y:S01]  /*1f200*/  LDL.LU.64 R162, [R1+0x3400] ;  /* 0x0034000001a27983 */ /* 0x002f220000300a00 */
[----:B------:R-:W-:-:S05]  /*1f210*/  IMAD.WIDE R154, R2, 0x4, R154 ;  /* 0x00000004029a7825 */ /* 0x000fca00078e029a */
[----:B------:R1:W-:Y:S01]  /*1f220*/  STL.64 [R1+0x480], R154 ;  /* 0x0004809a01007387 */ /* 0x0003e20000100a00 */
[----:B------:R-:W-:-:S04]  /*1f230*/  IMAD.WIDE R146, R2, 0x4, R146 ;  /* 0x0000000402927825 */ /* 0x000fc800078e0292 */
[----:B------:R-:W-:-:S04]  /*1f240*/  IMAD.WIDE R138, R2, 0x4, R138 ;  /* 0x00000004028a7825 */ /* 0x000fc800078e028a */
[C---:B------:R-:W-:Y:S01]  /*1f250*/  IMAD.WIDE R130, R2.reuse, 0x4, R130 ;  /* 0x0000000402827825 */ /* 0x040fe200078e0282 */
[----:B-1----:R-:W4:Y:S03]  /*1f260*/  LDL.LU.64 R154, [R1+0x33f8] ;  /* 0x0033f800019a7983 */ /* 0x002f260000300a00 */
[C---:B---3--:R-:W-:Y:S01]  /*1f270*/  IMAD.WIDE R122, R2.reuse, 0x4, R122 ;  /* 0x00000004027a7825 */ /* 0x048fe200078e027a */
[----:B------:R1:W-:Y:S03]  /*1f280*/  STL.64 [R1+0x478], R146 ;  /* 0x0004789201007387 */ /* 0x0003e60000100a00 */
[----:B--2---:R-:W-:-:S04]  /*1f290*/  IMAD.WIDE R114, R2, 0x4, R114 ;  /* 0x0000000402727825 */ /* 0x004fc800078e0272 */
[C---:B------:R-:W-:Y:S01]  /*1f2a0*/  IMAD.WIDE R106, R2.reuse, 0x4, R106 ;  /* 0x00000004026a7825 */ /* 0x040fe200078e026a */
[----:B-1----:R-:W2:Y:S04]  /*1f2b0*/  LDL.LU.64 R146, [R1+0x33f0] ;  /* 0x0033f00001927983 */ /* 0x002ea80000300a00 */
[----:B------:R1:W-:Y:S01]  /*1f2c0*/  STL.64 [R1+0x470], R138 ;  /* 0x0004708a01007387 */ /* 0x0003e20000100a00 */
[----:B------:R-:W-:-:S03]  /*1f2d0*/  IMAD.WIDE R236, R2, 0x4, R236 ;  /* 0x0000000402ec7825 */ /* 0x000fc600078e02ec */
[----:B-1----:R-:W3:Y:S04]  /*1f2e0*/  LDL.LU.64 R138, [R1+0x33e8] ;  /* 0x0033e800018a7983 */ /* 0x002ee80000300a00 */
[----:B------:R1:W-:Y:S04]  /*1f2f0*/  STL.64 [R1+0x468], R130 ;  /* 0x0004688201007387 */ /* 0x0003e80000100a00 */
[----:B-1----:R-:W2:Y:S04]  /*1f300*/  LDL.LU.64 R130, [R1+0x33e0] ;  /* 0x0033e00001827983 */ /* 0x002ea80000300a00 */
[----:B------:R1:W-:Y:S04]  /*1f310*/  STL.64 [R1+0x460], R122 ;  /* 0x0004607a01007387 */ /* 0x0003e80000100a00 */
[----:B-1----:R-:W3:Y:S04]  /*1f320*/  LDL.LU.64 R122, [R1+0x33d8] ;  /* 0x0033d800017a7983 */ /* 0x002ee80000300a00 */
[----:B------:R1:W-:Y:S04]  /*1f330*/  STL.64 [R1+0x458], R114 ;  /* 0x0004587201007387 */ /* 0x0003e80000100a00 */
[----:B-1----:R-:W2:Y:S04]  /*1f340*/  LDL.LU.64 R114, [R1+0x33d0] ;  /* 0x0033d00001727983 */ /* 0x002ea80000300a00 */
[----:B------:R1:W-:Y:S04]  /*1f350*/  STL.64 [R1+0x450], R106 ;  /* 0x0004506a01007387 */ /* 0x0003e80000100a00 */
[----:B-1----:R-:W3:Y:S04]  /*1f360*/  LDL.LU.64 R106, [R1+0x33c8] ;  /* 0x0033c800016a7983 */ /* 0x002ee80000300a00 */
[----:B------:R1:W-:Y:S02]  /*1f370*/  STL.64 [R1+0x448], R236 ;  /* 0x000448ec01007387 */ /* 0x0003e40000100a00 */
[----:B-1----:R-:W-:-:S04]  /*1f380*/  IMAD.WIDE R236, R2, 0x4, R238 ;  /* 0x0000000402ec7825 */ /* 0x002fc800078e02ee */
[C---:B------:R-:W-:Y:S01]  /*1f390*/  IMAD.WIDE R238, R2.reuse, 0x4, R246 ;  /* 0x0000000402ee7825 */ /* 0x040fe200078e02f6 */
[----:B------:R4:W-:Y:S04]  /*1f3a0*/  STL.64 [R1+0x440], R236 ;  /* 0x000440ec01007387 */ /* 0x0009e80000100a00 */
[----:B------:R1:W-:Y:S04]  /*1f3b0*/  STL.64 [R1+0x438], R238 ;  /* 0x000438ee01007387 */ /* 0x0003e80000100a00 */
[----:B------:R1:W-:Y:S01]  /*1f3c0*/  STL.64 [R1+0x3360], R2 ;  /* 0x0033600201007387 */ /* 0x0003e20000100a00 */
[----:B----4-:R-:W-:-:S04]  /*1f3d0*/  IMAD.WIDE R236, R2, 0x4, R240 ;  /* 0x0000000402ec7825 */ /* 0x010fc800078e02f0 */
[C---:B-1----:R-:W-:Y:S01]  /*1f3e0*/  IMAD.WIDE R238, R4.reuse, 0x4, R90 ;  /* 0x0000000404ee7825 */ /* 0x042fe200078e025a */
[----:B------:R1:W-:Y:S03]  /*1f3f0*/  STL.64 [R1+0x430], R236 ;  /* 0x000430ec01007387 */ /* 0x0003e60000100a00 */
[C---:B------:R-:W-:Y:S02]  /*1f400*/  IMAD.WIDE R2, R4.reuse, 0x4, R98 ;  /* 0x0000000404027825 */ /* 0x040fe400078e0262 */
[----:B------:R-:W4:Y:S04]  /*1f410*/  LDL.LU.64 R98, [R1+0x33c0] ;  /* 0x0033c00001627983 */ /* 0x000f280000300a00 */
[----:B------:R-:W2:Y:S04]  /*1f420*/  LDL.LU.64 R90, [R1+0x33b8] ;  /* 0x0033b800015a7983 */ /* 0x000ea80000300a00 */
[----:B------:R1:W-:Y:S02]  /*1f430*/  STL.64 [R1+0x428], R2 ;  /* 0x0004280201007387 */ /* 0x0003e40000100a00 */
[----:B-1----:R-:W-:-:S02]  /*1f440*/  IMAD.WIDE R236, R4, 0x4, R82 ;  /* 0x0000000404ec7825 */ /* 0x002fc400078e0252 */
[----:B------:R1:W-:Y:S04]  /*1f450*/  STL.64 [R1+0x420], R238 ;  /* 0x000420ee01007387 */ /* 0x0003e80000100a00 */
[----:B------:R-:W3:Y:S01]  /*1f460*/  LDL.LU.64 R82, [R1+0x33b0] ;  /* 0x0033b00001527983 */ /* 0x000ee20000300a00 */
[----:B------:R-:W-:-:S05]  /*1f470*/  IMAD.WIDE R2, R4, 0x4, R248 ;  /* 0x0000000404027825 */ /* 0x000fca00078e02f8 */
[----:B------:R1:W-:Y:S02]  /*1f480*/  STL.64 [R1+0x418], R2 ;  /* 0x0004180201007387 */ /* 0x0003e40000100a00 */
[----:B-1----:R-:W-:-:S04]  /*1f490*/  IMAD.WIDE R238, R4, 0x4, R66 ;  /* 0x0000000404ee7825 */ /* 0x002fc800078e0242 */
[C---:B------:R-:W-:Y:S02]  /*1f4a0*/  IMAD.WIDE R2, R4.reuse, 0x4, R74 ;  /* 0x0000000404027825 */ /* 0x040fe400078e024a */
[----:B------:R-:W4:Y:S04]  /*1f4b0*/  LDL.LU.64 R74, [R1+0x33a8] ;  /* 0x0033a800014a7983 */ /* 0x000f280000300a00 */
[----:B------:R1:W-:Y:S04]  /*1f4c0*/  STL.64 [R1+0x410], R236 ;  /* 0x000410ec01007387 */ /* 0x0003e80000100a00 */
        /* <DEDUP_REMOVED lines=14> */
[----:B------:R-:W-:Y:S02]  /*1f5b0*/  STL.64 [R1+0x3e0], R238 ;  /* 0x0003e0ee01007387 */ /* 0x000fe40000100a00 */
[C---:B------:R-:W-:Y:S02]  /*1f5c0*/  IMAD.WIDE R2, R4.reuse, 0x4, R34 ;  /* 0x0000000404027825 */ /* 0x040fe400078e0222 */
[----:B------:R-:W3:Y:S04]  /*1f5d0*/  LDL.LU.64 R34, [R1+0x3380] ;  /* 0x0033800001227983 */ /* 0x000ee80000300a00 */
[----:B------:R1:W-:Y:S02]  /*1f5e0*/  STL.64 [R1+0x3d8], R236 ;  /* 0x0003d8ec01007387 */ /* 0x0003e40000100a00 */
[----:B-1----:R-:W-:-:S02]  /*1f5f0*/  IMAD.WIDE R236, R4, 0x4, R18 ;  /* 0x0000000404ec7825 */ /* 0x002fc400078e0212 */
[----:B------:R-:W4:Y:S04]  /*1f600*/  LDL.LU.64 R18, [R1+0x3378] ;  /* 0x0033780001127983 */ /* 0x000f280000300a00 */
[----:B------:R1:W-:Y:S02]  /*1f610*/  STL.64 [R1+0x3d0], R2 ;  /* 0x0003d00201007387 */ /* 0x0003e40000100a00 */
[C---:B-1----:R-:W-:Y:S02]  /*1f620*/  IMAD.WIDE R2, R4.reuse, 0x4, R26 ;  /* 0x0000000404027825 */ /* 0x042fe400078e021a */
[----:B------:R-:W2:Y:S02]  /*1f630*/  LDL.LU.64 R26, [R1+0x3370] ;  /* 0x00337000011a7983 */ /* 0x000ea40000300a00 */
[----:B------:R-:W-:-:S02]  /*1f640*/  IMAD.WIDE R14, R4, 0x4, R14 ;  /* 0x00000004040e7825 */ /* 0x000fc400078e020e */
[----:B------:R-:W-:Y:S02]  /*1f650*/  STL.64 [R1+0x3c8], R236 ;  /* 0x0003c8ec01007387 */ /* 0x000fe40000100a00 */
[C---:B------:R-:W-:Y:S02]  /*1f660*/  IMAD.WIDE R6, R4.reuse, 0x4, R6 ;  /* 0x0000000404067825 */ /* 0x040fe400078e0206 */
[----:B------:R1:W-:Y:S04]  /*1f670*/  STL.64 [R1+0x3c0], R2 ;  /* 0x0003c00201007387 */ /* 0x0003e80000100a00 */
[----:B------:R-:W-:Y:S04]  /*1f680*/  STL.64 [R1+0x3b8], R14 ;  /* 0x0003b80e01007387 */ /* 0x000fe80000100a00 */
[----:B------:R-:W-:Y:S01]  /*1f690*/  STL.64 [R1+0x3b0], R6 ;  /* 0x0003b00601007387 */ /* 0x000fe20000100a00 */
[----:B-1----:R-:W-:-:S04]  /*1f6a0*/  IMAD.WIDE R2, R4, 0x4, R8 ;  /* 0x0000000404027825 */ /* 0x002fc800078e0208 */
[C---:B------:R-:W-:Y:S01]  /*1f6b0*/  IMAD.WIDE R8, R4.reuse, 0x4, R16 ;  /* 0x0000000404087825 */ /* 0x040fe200078e0210 */
[----:B------:R1:W-:Y:S04]  /*1f6c0*/  STL.64 [R1+0x3a8], R2 ;  /* 0x0003a80201007387 */ /* 0x0003e80000100a00 */
[----:B------:R1:W-:Y:S02]  /*1f6d0*/  STL.64 [R1+0x3a0], R8 ;  /* 0x0003a00801007387 */ /* 0x0003e40000100a00 */
[----:B-1----:R-:W-:-:S04]  /*1f6e0*/  IMAD.WIDE R2, R4, 0x4, R20 ;  /* 0x0000000404027825 */ /* 0x002fc800078e0214 */
[----:B------:R-:W-:-:S04]  /*1f6f0*/  IMAD.WIDE R8, R4, 0x4, R22 ;  /* 0x0000000404087825 */ /* 0x000fc800078e0216 */
[----:B----4-:R-:W-:-:S05]  /*1f700*/  IMAD.WIDE R6, R4, 0x4, R18 ;  /* 0x0000000404067825 */ /* 0x010fca00078e0212 */
[----:B------:R1:W-:Y:S04]  /*1f710*/  STL.64 [R1+0x398], R6 ;  /* 0x0003980601007387 */ /* 0x0003e80000100a00 */
[----:B------:R2:W-:Y:S04]  /*1f720*/  STL.64 [R1+0x390], R2 ;  /* 0x0003900201007387 */ /* 0x0005e80000100a00 */
[----:B------:R4:W-:Y:S01]  /*1f730*/  STL.64 [R1+0x388], R8 ;  /* 0x0003880801007387 */ /* 0x0009e20000100a00 */
[----:B-1----:R-:W-:-:S04]  /*1f740*/  IMAD.WIDE R6, R4, 0x4, R24 ;  /* 0x0000000404067825 */ /* 0x002fc800078e0218 */
[C---:B--2---:R-:W-:Y:S01]  /*1f750*/  IMAD.WIDE R2, R4.reuse, 0x4, R26 ;  /* 0x0000000404027825 */ /* 0x044fe200078e021a */
[----:B------:R1:W-:Y:S03]  /*1f760*/  STL.64 [R1+0x380], R6 ;  /* 0x0003800601007387 */ /* 0x0003e60000100a00 */
[C---:B----4-:R-:W-:Y:S01]  /*1f770*/  IMAD.WIDE R8, R4.reuse, 0x4, R28 ;  /* 0x0000000404087825 */ /* 0x050fe200078e021c */
[----:B------:R2:W-:Y:S04]  /*1f780*/  STL.64 [R1+0x378], R2 ;  /* 0x0003780201007387 */ /* 0x0005e80000100a00 */
[----:B------:R3:W-:Y:S01]  /*1f790*/  STL.64 [R1+0x370], R8 ;  /* 0x0003700801007387 */ /* 0x0007e20000100a00 */
[----:B-1----:R-:W-:-:S04]  /*1f7a0*/  IMAD.WIDE R6, R4, 0x4, R30 ;  /* 0x0000000404067825 */ /* 0x002fc800078e021e */
[C---:B--2---:R-:W-:Y:S01]  /*1f7b0*/  IMAD.WIDE R2, R4.reuse, 0x4, R32 ;  /* 0x0000000404027825 */ /* 0x044fe200078e0220 */
[----:B------:R1:W-:Y:S03]  /*1f7c0*/  STL.64 [R1+0x368], R6 ;  /* 0x0003680601007387 */ /* 0x0003e60000100a00 */
[C---:B---3--:R-:W-:Y:S01]  /*1f7d0*/  IMAD.WIDE R8, R4.reuse, 0x4, R34 ;  /* 0x0000000404087825 */ /* 0x048fe200078e0222 */
        /* <DEDUP_REMOVED lines=158> */
[----:B-1----:R-:W-:-:S03]  /*201c0*/  IMAD.WIDE R6, R4, 0x4, R192 ;  /* 0x0000000404067825 */ /* 0x002fc600078e02c0 */
[----:B------:R-:W4:Y:S01]  /*201d0*/  LDL.LU.64 R240, [R1+0x868] ;  /* 0x0008680001f07983 */ /* 0x000f220000300a00 */
[----:B--2---:R-:W-:-:S03]  /*201e0*/  IMAD.WIDE R2, R4, 0x4, R194 ;  /* 0x0000000404027825 */ /* 0x004fc600078e02c2 */
[----:B------:R1:W-:Y:S01]  /*201f0*/  STL.64 [R1+0xe0], R6 ;  /* 0x0000e00601007387 */ /* 0x0003e20000100a00 */
[----:B---3--:R-:W-:-:S03]  /*20200*/  IMAD.WIDE R8, R4, 0x4, R198 ;  /* 0x0000000404087825 */ /* 0x008fc600078e02c6 */
[----:B------:R-:W2:Y:S04]  /*20210*/  LDL.LU.64 R242, [R1+0x870] ;  /* 0x0008700001f27983 */ /* 0x000ea80000300a00 */
[----:B------:R3:W-:Y:S01]  /*20220*/  STL.64 [R1+0xd8], R2 ;  /* 0x0000d80201007387 */ /* 0x0007e20000100a00 */
[----:B-1----:R-:W-:-:S05]  /*20230*/  IMAD.WIDE R6, R4, 0x4, R196 ;  /* 0x0000000404067825 */ /* 0x002fca00078e02c4 */
[----:B------:R1:W-:Y:S01]  /*20240*/  STL.64 [R1+0xd0], R6 ;  /* 0x0000d00601007387 */ /* 0x0003e20000100a00 */
[----:B---3--:R-:W-:-:S03]  /*20250*/  IMAD.WIDE R2, R4, 0x4, R200 ;  /* 0x0000000404027825 */ /* 0x008fc600078e02c8 */
[----:B------:R3:W-:Y:S04]  /*20260*/  STL.64 [R1+0xc8], R8 ;  /* 0x0000c80801007387 */ /* 0x0007e80000100a00 */
[----:B------:R3:W-:Y:S01]  /*20270*/  STL.64 [R1+0xc0], R2 ;  /* 0x0000c00201007387 */ /* 0x0007e20000100a00 */
[----:B-1----:R-:W-:-:S04]  /*20280*/  IMAD.WIDE R6, R4, 0x4, R202 ;  /* 0x0000000404067825 */ /* 0x002fc800078e02ca */
[C---:B---3--:R-:W-:Y:S01]  /*20290*/  IMAD.WIDE R8, R4.reuse, 0x4, R204 ;  /* 0x0000000404087825 */ /* 0x048fe200078e02cc */
[----:B------:R1:W-:Y:S03]  /*202a0*/  STL.64 [R1+0xb8], R6 ;  /* 0x0000b80601007387 */ /* 0x0003e60000100a00 */
[C---:B------:R-:W-:Y:S01]  /*202b0*/  IMAD.WIDE R2, R4.reuse, 0x4, R206 ;  /* 0x0000000404027825 */ /* 0x040fe200078e02ce */
        /* <DEDUP_REMOVED lines=8> */
[----:B-1----:R-:W-:-:S05]  /*20340*/  IMAD.WIDE R6, R4, 0x4, R214 ;  /* 0x0000000404067825 */ /* 0x002fca00078e02d6 */
[----:B------:R1:W-:Y:S04]  /*20350*/  STL.64 [R1+0x88], R6 ;  /* 0x0000880601007387 */ /* 0x0003e80000100a00 */
[----:B---3--:R-:W3:Y:S01]  /*20360*/  LDL.LU.64 R8, [R1+0x888] ;  /* 0x0008880001087983 */ /* 0x008ee20000300a00 */
[----:B------:R-:W-:-:S03]  /*20370*/  IMAD.WIDE R2, R4, 0x4, R218 ;  /* 0x0000000404027825 */ /* 0x000fc600078e02da */
[----:B------:R-:W3:Y:S04]  /*20380*/  LDL.LU.64 R236, [R1+0x890] ;  /* 0x0008900001ec7983 */ /* 0x000ee80000300a00 */
[----:B------:R1:W-:Y:S04]  /*20390*/  STL.64 [R1+0x78], R2 ;  /* 0x0000780201007387 */ /* 0x0003e80000100a00 */
[----:B-1----:R-:W3:Y:S01]  /*203a0*/  LDL.LU.64 R6, [R1+0x898] ;  /* 0x0008980001067983 */ /* 0x002ee20000300a00 */
[----:B------:R-:W-:-:S04]  /*203b0*/  IMAD.WIDE R14, R4, 0x4, R220 ;  /* 0x00000004040e7825 */ /* 0x000fc800078e02dc */
[C---:B------:R-:W-:Y:S01]  /*203c0*/  IMAD.WIDE R246, R4.reuse, 0x4, R216 ;  /* 0x0000000404f67825 */ /* 0x040fe200078e02d8 */
[----:B------:R1:W-:Y:S03]  /*203d0*/  STL.64 [R1+0x70], R14 ;  /* 0x0000700e01007387 */ /* 0x0003e60000100a00 */
[C---:B------:R-:W-:Y:S01]  /*203e0*/  IMAD.WIDE R2, R4.reuse, 0x4, R222 ;  /* 0x0000000404027825 */ /* 0x040fe200078e02de */
[----:B------:R-:W-:Y:S03]  /*203f0*/  STL.64 [R1+0x80], R246 ;  /* 0x000080f601007387 */ /* 0x000fe60000100a00 */
[C---:B------:R-:W-:Y:S01]  /*20400*/  IMAD.WIDE R16, R4.reuse, 0x4, R226 ;  /* 0x0000000404107825 */ /* 0x040fe200078e02e2 */
[----:B------:R-:W-:Y:S03]  /*20410*/  STL.64 [R1+0x3240], R246 ;  /* 0x003240f601007387 */ /* 0x000fe60000100a00 */
[C---:B------:R-:W-:Y:S01]  /*20420*/  IMAD.WIDE R248, R4.reuse, 0x4, R224 ;  /* 0x0000000404f87825 */ /* 0x040fe200078e02e0 */
[----:B------:R1:W-:Y:S03]  /*20430*/  STL.64 [R1+0x68], R2 ;  /* 0x0000680201007387 */ /* 0x0003e60000100a00 */
[C---:B-1----:R-:W-:Y:S01]  /*20440*/  IMAD.WIDE R14, R4.reuse, 0x4, R230 ;  /* 0x00000004040e7825 */ /* 0x042fe200078e02e6 */
[----:B------:R-:W-:Y:S04]  /*20450*/  STL.64 [R1+0x58], R16 ;  /* 0x0000581001007387 */ /* 0x000fe80000100a00 */
[----:B------:R-:W-:Y:S01]  /*20460*/  STL.64 [R1+0x60], R248 ;  /* 0x000060f801007387 */ /* 0x000fe20000100a00 */
[----:B------:R-:W-:-:S05]  /*20470*/  IMAD.WIDE R2, R4, 0x4, R228 ;  /* 0x0000000404027825 */ /* 0x000fca00078e02e4 */
[----:B------:R1:W-:Y:S01]  /*20480*/  STL.64 [R1+0x50], R2 ;  /* 0x0000500201007387 */ /* 0x0003e20000100a00 */
[----:B------:R-:W-:-:S03]  /*20490*/  IMAD.WIDE R250, R4, 0x4, R232 ;  /* 0x0000000404fa7825 */ /* 0x000fc600078e02e8 */
[----:B------:R-:W-:Y:S04]  /*204a0*/  STL.64 [R1+0x3248], R248 ;  /* 0x003248f801007387 */ /* 0x000fe80000100a00 */
[----:B------:R-:W-:Y:S04]  /*204b0*/  STL.64 [R1+0x48], R14 ;  /* 0x0000480e01007387 */ /* 0x000fe80000100a00 */
[----:B------:R4:W-:Y:S01]  /*204c0*/  STL.64 [R1+0x3338], R14 ;  /* 0x0033380e01007387 */ /* 0x0009e20000100a00 */
[----:B-1----:R-:W-:-:S04]  /*204d0*/  IMAD.WIDE R2, R4, 0x4, R234 ;  /* 0x0000000404027825 */ /* 0x002fc800078e02ea */
[----:B------:R-:W-:-:S04]  /*204e0*/  IMAD.WIDE R12, R4, 0x4, R12 ;  /* 0x00000004040c7825 */ /* 0x000fc800078e020c */
[----:B----4-:R-:W-:-:S04]  /*204f0*/  IMAD.WIDE R14, R4, 0x4, R240 ;  /* 0x00000004040e7825 */ /* 0x010fc800078e02f0 */
[C---:B--2---:R-:W-:Y:S02]  /*20500*/  IMAD.WIDE R248, R4.reuse, 0x4, R242 ;  /* 0x0000000404f87825 */ /* 0x044fe400078e02f2 */
[----:B------:R-:W2:Y:S04]  /*20510*/  LDL.LU.64 R242, [R1+0x8b0] ;  /* 0x0008b00001f27983 */ /* 0x000ea80000300a00 */
[----:B------:R-:W4:Y:S04]  /*20520*/  LDL.LU.64 R240, [R1+0x8b8] ;  /* 0x0008b80001f07983 */ /* 0x000f280000300a00 */
[----:B------:R-:W4:Y:S04]  /*20530*/  LDL.LU.64 R238, [R1+0x8c8] ;  /* 0x0008c80001ee7983 */ /* 0x000f280000300a00 */
[----:B------:R-:W-:Y:S04]  /*20540*/  STL.64 [R1+0x40], R250 ;  /* 0x000040fa01007387 */ /* 0x000fe80000100a00 */
[----:B------:R-:W-:Y:S04]  /*20550*/  STL.64 [R1+0x38], R2 ;  /* 0x0000380201007387 */ /* 0x000fe80000100a00 */
[----:B------:R-:W-:Y:S04]  /*20560*/  STL.64 [R1+0x3368], R2 ;  /* 0x0033680201007387 */ /* 0x000fe80000100a00 */
[----:B------:R-:W-:Y:S04]  /*20570*/  STL.64 [R1+0x3250], R250 ;  /* 0x003250fa01007387 */ /* 0x000fe80000100a00 */
[----:B------:R-:W-:Y:S04]  /*20580*/  STL.64 [R1+0x30], R14 ;  /* 0x0000300e01007387 */ /* 0x000fe80000100a00 */
[----:B------:R-:W-:Y:S04]  /*20590*/  STL.64 [R1+0x3350], R14 ;  /* 0x0033500e01007387 */ /* 0x000fe80000100a00 */
[----:B------:R-:W-:Y:S04]  /*205a0*/  STL.64 [R1+0x28], R248 ;  /* 0x000028f801007387 */ /* 0x000fe80000100a00 */
[----:B------:R3:W-:Y:S02]  /*205b0*/  STL.64 [R1+0x3340], R248 ;  /* 0x003340f801007387 */ /* 0x0007e40000100a00 */
[----:B---3--:R-:W-:-:S02]  /*205c0*/  IMAD.WIDE R248, R4, 0x4, R236 ;  /* 0x0000000404f87825 */ /* 0x008fc400078e02ec */
[----:B------:R-:W3:Y:S04]  /*205d0*/  LDL.LU.64 R236, [R1+0x8d0] ;  /* 0x0008d00001ec7983 */ /* 0x000ee80000300a00 */
[----:B------:R-:W2:Y:S01]  /*205e0*/  LDL.LU.64 R30, [R1+0x8d8] ;  /* 0x0008d800011e7983 */ /* 0x000ea20000300a00 */
[----:B------:R-:W-:-:S03]  /*205f0*/  IMAD.WIDE R14, R4, 0x4, R8 ;  /* 0x00000004040e7825 */ /* 0x000fc600078e0208 */
[----:B------:R-:W4:Y:S04]  /*20600*/  LDL.LU.64 R32, [R1+0x8e8] ;  /* 0x0008e80001207983 */ /* 0x000f280000300a00 */
[----:B------:R-:W4:Y:S01]  /*20610*/  LDL.LU.64 R34, [R1+0x8f0] ;  /* 0x0008f00001227983 */ /* 0x000f220000300a00 */
[----:B------:R-:W-:-:S03]  /*20620*/  IMAD.WIDE R246, R4, 0x4, R6 ;  /* 0x0000000404f67825 */ /* 0x000fc600078e0206 */
[----:B------:R-:W4:Y:S04]  /*20630*/  LDL.LU.64 R36, [R1+0x8f8] ;  /* 0x0008f80001247983 */ /* 0x000f280000300a00 */
[----:B------:R-:W4:Y:S04]  /*20640*/  LDL.LU.64 R42, [R1+0x900] ;  /* 0x00090000012a7983 */ /* 0x000f280000300a00 */
[----:B------:R-:W4:Y:S04]  /*20650*/  LDL.LU.64 R40, [R1+0x910] ;  /* 0x0009100001287983 */ /* 0x000f280000300a00 */
[----:B------:R-:W4:Y:S04]  /*20660*/  LDL.LU.64 R38, [R1+0x918] ;  /* 0x0009180001267983 */ /* 0x000f280000300a00 */
[----:B------:R-:W4:Y:S04]  /*20670*/  LDL.LU.64 R6, [R1+0x920] ;  /* 0x0009200001067983 */ /* 0x000f280000300a00 */
[----:B------:R-:W-:Y:S04]  /*20680*/  STL.64 [R1+0x20], R12 ;  /* 0x0000200c01007387 */ /* 0x000fe80000100a00 */
[----:B------:R-:W-:Y:S04]  /*20690*/  STL.64 [R1+0x18], R14 ;  /* 0x0000180e01007387 */ /* 0x000fe80000100a00 */
[----:B------:R-:W-:Y:S04]  /*206a0*/  STL.64 [R1+0x3258], R12 ;  /* 0x0032580c01007387 */ /* 0x000fe80000100a00 */
[----:B------:R-:W-:Y:S04]  /*206b0*/  STL.64 [R1+0x10], R248 ;  /* 0x000010f801007387 */ /* 0x000fe80000100a00 */
[----:B------:R-:W-:Y:S04]  /*206c0*/  STL.64 [R1+0x3358], R248 ;  /* 0x003358f801007387 */ /* 0x000fe80000100a00 */
[----:B------:R-:W4:Y:S04]  /*206d0*/  LDL.LU.64 R8, [R1+0x928] ;  /* 0x0009280001087983 */ /* 0x000f280000300a00 */
[----:B------:R-:W4:Y:S04]  /*206e0*/  LDL.LU.64 R16, [R1+0x930] ;  /* 0x0009300001107983 */ /* 0x000f280000300a00 */
[----:B------:R-:W4:Y:S04]  /*206f0*/  LDL.LU.64 R18, [R1+0x938] ;  /* 0x0009380001127983 */ /* 0x000f280000300a00 */
[----:B------:R-:W4:Y:S01]  /*20700*/  LDL.LU.64 R20, [R1+0x940] ;  /* 0x0009400001147983 */ /* 0x000f220000300a00 */
[----:B------:R-:W-:-:S03]  /*20710*/  IMAD.WIDE R10, R4, 0x4, R10 ;  /* 0x00000004040a7825 */ /* 0x000fc600078e020a */
[----:B------:R-:W-:Y:S04]  /*20720*/  STL.64 [R1+0x8], R246 ;  /* 0x000008f601007387 */ /* 0x000fe80000100a00 */
[----:B------:R-:W-:Y:S04]  /*20730*/  STL.64 [R1+0x3348], R246 ;  /* 0x003348f601007387 */ /* 0x000fe80000100a00 */
[----:B------:R-:W4:Y:S04]  /*20740*/  LDL.LU.64 R22, [R1+0x948] ;  /* 0x0009480001167983 */ /* 0x000f280000300a00 */
[----:B------:R-:W4:Y:S04]  /*20750*/  LDL.LU.64 R24, [R1+0x950] ;  /* 0x0009500001187983 */ /* 0x000f280000300a00 */
[----:B------:R-:W4:Y:S04]  /*20760*/  LDL.LU.64 R26, [R1+0x958] ;  /* 0x00095800011a7983 */ /* 0x000f280000300a00 */
[----:B------:R-:W4:Y:S04]  /*20770*/  LDL.LU.64 R28, [R1+0x960] ;  /* 0x00096000011c7983 */ /* 0x000f280000300a00 */
[----:B------:R-:W-:Y:S04]  /*20780*/  STL.64 [R1], R10 ;  /* 0x0000000a01007387 */ /* 0x000fe80000100a00 */
[----:B------:R-:W-:Y:S01]  /*20790*/  STL.64 [R1+0x3260], R10 ;  /* 0x0032600a01007387 */ /* 0x000fe20000100a00 */
[----:B---3--:R-:W-:-:S04]  /*207a0*/  IMAD.WIDE R236, R4, 0x4, R236 ;  /* 0x0000000404ec7825 */ /* 0x008fc800078e02ec */
[C---:B--2---:R-:W-:Y:S01]  /*207b0*/  IMAD.WIDE R234, R4.reuse, 0x4, R30 ;  /* 0x0000000404ea7825 */ /* 0x044fe200078e021e */
[----:B------:R-:W-:Y:S03]  /*207c0*/  STL.64 [R1+0x3268], R236 ;  /* 0x003268ec01007387 */ /* 0x000fe60000100a00 */
[C---:B----4-:R-:W-:Y:S01]  /*207d0*/  IMAD.WIDE R232, R4.reuse, 0x4, R32 ;  /* 0x0000000404e87825 */ /* 0x050fe200078e0220 */
[----:B------:R-:W2:Y:S03]  /*207e0*/  LDL.LU.64 R30, [R1+0x968] ;  /* 0x00096800011e7983 */ /* 0x000ea60000300a00 */
[C---:B------:R-:W-:Y:S01]  /*207f0*/  IMAD.WIDE R230, R4.reuse, 0x4, R34 ;  /* 0x0000000404e67825 */ /* 0x040fe200078e0222 */
[----:B------:R-:W3:Y:S03]  /*20800*/  LDL.LU.64 R32, [R1+0x970] ;  /* 0x0009700001207983 */ /* 0x000ee60000300a00 */
[C---:B------:R-:W-:Y:S01]  /*20810*/  IMAD.WIDE R228, R4.reuse, 0x4, R36 ;  /* 0x0000000404e47825 */ /* 0x040fe200078e0224 */
[----:B------:R-:W4:Y:S04]  /*20820*/  LDL.LU.64 R34, [R1+0x978] ;  /* 0x0009780001227983 */ /* 0x000f280000300a00 */
[----:B------:R-:W2:Y:S01]  /*20830*/  LDL.LU.64 R36, [R1+0x980] ;  /* 0x0009800001247983 */ /* 0x000ea20000300a00 */
[----:B------:R-:W-:-:S03]  /*20840*/  IMAD.WIDE R226, R4, 0x4, R42 ;  /* 0x0000000404e27825 */ /* 0x000fc600078e022a */
[----:B------:R-:W-:Y:S01]  /*20850*/  STL.64 [R1+0x3270], R228 ;  /* 0x003270e401007387 */ /* 0x000fe20000100a00 */
[----:B------:R-:W-:-:S04]  /*20860*/  IMAD.WIDE R224, R4, 0x4, R40 ;  /* 0x0000000404e07825 */ /* 0x000fc800078e0228 */
[C---:B------:R-:W-:Y:S02]  /*20870*/  IMAD.WIDE R222, R4.reuse, 0x4, R38 ;  /* 0x0000000404de7825 */ /* 0x040fe400078e0226 */
[----:B------:R-:W3:Y:S02]  /*20880*/  LDL.LU.64 R38, [R1+0x988] ;  /* 0x0009880001267983 */ /* 0x000ee40000300a00 */
[C---:B------:R-:W-:Y:S02]  /*20890*/  IMAD.WIDE R6, R4.reuse, 0x4, R6 ;  /* 0x0000000404067825 */ /* 0x040fe400078e0206 */
[----:B------:R-:W4:Y:S04]  /*208a0*/  LDL.LU.64 R40, [R1+0x990] ;  /* 0x0009900001287983 */ /* 0x000f280000300a00 */
[----:B------:R-:W-:Y:S04]  /*208b0*/  STL.64 [R1+0x3278], R6 ;  /* 0x0032780601007387 */ /* 0x000fe80000100a00 */
[----:B------:R-:W4:Y:S04]  /*208c0*/  LDL.LU.64 R42, [R1+0x998] ;  /* 0x00099800012a7983 */ /* 0x000f280000300a00 */
[----:B------:R-:W3:Y:S01]  /*208d0*/  LDL.LU.64 R44, [R1+0x9a0] ;  /* 0x0009a000012c7983 */ /* 0x000ee20000300a00 */
[----:B------:R-:W-:-:S05]  /*208e0*/  IMAD.WIDE R20, R4, 0x4, R20 ;  /* 0x0000000404147825 */ /* 0x000fca00078e0214 */
[----:B------:R-:W-:Y:S04]  /*208f0*/  STL.64 [R1+0x3280], R20 ;  /* 0x0032801401007387 */ /* 0x000fe80000100a00 */
[----:B------:R-:W4:Y:S04]  /*20900*/  LDL.LU.64 R46, [R1+0x9a8] ;  /* 0x0009a800012e7983 */ /* 0x000f280000300a00 */
[----:B------:R-:W4:Y:S04]  /*20910*/  LDL.LU.64 R48, [R1+0x9b0] ;  /* 0x0009b00001307983 */ /* 0x000f280000300a00 */
[----:B------:R-:W4:Y:S04]  /*20920*/  LDL.LU.64 R50, [R1+0x9b8] ;  /* 0x0009b80001327983 */ /* 0x000f280000300a00 */
[----:B------:R-:W4:Y:S01]  /*20930*/  LDL.LU.64 R52, [R1+0x9c0] ;  /* 0x0009c00001347983 */ /* 0x000f220000300a00 */
[----:B------:R-:W-:-:S05]  /*20940*/  IMAD.WIDE R28, R4, 0x4, R28 ;  /* 0x00000004041c7825 */ /* 0x000fca00078e021c */
[----:B------:R-:W-:Y:S04]  /*20950*/  STL.64 [R1+0x3288], R28 ;  /* 0x0032881c01007387 */ /* 0x000fe80000100a00 */
        /* <DEDUP_REMOVED lines=8> */
[----:B--2---:R-:W-:-:S05]  /*209e0*/  IMAD.WIDE R36, R4, 0x4, R36 ;  /* 0x0000000404247825 */ /* 0x004fca00078e0224 */
[----:B------:R-:W-:Y:S04]  /*209f0*/  STL.64 [R1+0x3290], R36 ;  /* 0x0032902401007387 */ /* 0x000fe80000100a00 */
[----:B------:R-:W2:Y:S04]  /*20a00*/  LDL.LU.64 R70, [R1+0xa08] ;  /* 0x000a080001467983 */ /* 0x000ea80000300a00 */
[----:B------:R-:W2:Y:S04]  /*20a10*/  LDL.LU.64 R72, [R1+0xa10] ;  /* 0x000a100001487983 */ /* 0x000ea80000300a00 */
[----:B------:R-:W2:Y:S04]  /*20a20*/  LDL.LU.64 R74, [R1+0xa18] ;  /* 0x000a1800014a7983 */ /* 0x000ea80000300a00 */
[----:B------:R-:W2:Y:S04]  /*20a30*/  LDL.LU.64 R76, [R1+0xa20] ;  /* 0x000a2000014c7983 */ /* 0x000ea80000300a00 */
[----:B------:R-:W2:Y:S01]  /*20a40*/  LDL.LU.64 R78, [R1+0xa28] ;  /* 0x000a2800014e7983 */ /* 0x000ea20000300a00 */
[----:B---3--:R-:W-:-:S03]  /*20a50*/  IMAD.WIDE R44, R4, 0x4, R44 ;  /* 0x00000004042c7825 */ /* 0x008fc600078e022c */
[----:B------:R-:W3:Y:S04]  /*20a60*/  LDL.LU.64 R80, [R1+0xa30] ;  /* 0x000a300001507983 */ /* 0x000ee80000300a00 */
[----:B------:R-:W3:Y:S04]  /*20a70*/  LDL.LU.64 R82, [R1+0xa38] ;  /* 0x000a380001527983 */ /* 0x000ee80000300a00 */
[----:B------:R-:W-:Y:S04]  /*20a80*/  STL.64 [R1+0x3298], R44 ;  /* 0x0032982c01007387 */ /* 0x000fe80000100a00 */
[----:B------:R-:W3:Y:S04]  /*20a90*/  LDL.LU.64 R84, [R1+0xa40] ;  /* 0x000a400001547983 */ /* 0x000ee80000300a00 */
[----:B------:R-:W3:Y:S01]  /*20aa0*/  LDL.LU.64 R86, [R1+0xa48] ;  /* 0x000a480001567983 */ /* 0x000ee20000300a00 */
[----:B----4-:R-:W-:-:S05]  /*20ab0*/  IMAD.WIDE R52, R4, 0x4, R52 ;  /* 0x0000000404347825 */ /* 0x010fca00078e0234 */
[----:B------:R-:W-:Y:S04]  /*20ac0*/  STL.64 [R1+0x32a0], R52 ;  /* 0x0032a03401007387 */ /* 0x000fe80000100a00 */
[----:B------:R-:W4:Y:S04]  /*20ad0*/  LDL.LU.64 R88, [R1+0xa50] ;  /* 0x000a500001587983 */ /* 0x000f280000300a00 */
[----:B------:R-:W4:Y:S04]  /*20ae0*/  LDL.LU.64 R90, [R1+0xa58] ;  /* 0x000a5800015a7983 */ /* 0x000f280000300a00 */
[----:B------:R-:W4:Y:S01]  /*20af0*/  LDL.LU.64 R92, [R1+0xa60] ;  /* 0x000a6000015c7983 */ /* 0x000f220000300a00 */
[----:B------:R-:W-:-:S05]  /*20b00*/  IMAD.WIDE R60, R4, 0x4, R60 ;  /* 0x00000004043c7825 */ /* 0x000fca00078e023c */
[----:B------:R-:W-:Y:S04]  /*20b10*/  STL.64 [R1+0x32a8], R60 ;  /* 0x0032a83c01007387 */ /* 0x000fe80000100a00 */
[----:B------:R-:W4:Y:S01]  /*20b20*/  LDL.LU.64 R94, [R1+0xa68] ;  /* 0x000a6800015e7983 */ /* 0x000f220000300a00 */
[----:B------:R-:W-:-:S05]  /*20b30*/  IMAD.WIDE R68, R4, 0x4, R68 ;  /* 0x0000000404447825 */ /* 0x000fca00078e0244 */
[----:B------:R-:W-:Y:S04]  /*20b40*/  STL.64 [R1+0x32b0], R68 ;  /* 0x0032b04401007387 */ /* 0x000fe80000100a00 */
[----:B------:R-:W4:Y:S04]  /*20b50*/  LDL.LU.64 R96, [R1+0xa70] ;  /* 0x000a700001607983 */ /* 0x000f280000300a00 */
[----:B------:R-:W4:Y:S01]  /*20b60*/  LDL.LU.64 R98, [R1+0xa78] ;  /* 0x000a780001627983 */ /* 0x000f220000300a00 */
[----:B--2---:R-:W-:-:S05]  /*20b70*/  IMAD.WIDE R76, R4, 0x4, R76 ;  /* 0x00000004044c7825 */ /* 0x004fca00078e024c */
[----:B------:R-:W-:Y:S04]  /*20b80*/  STL.64 [R1+0x32b8], R76 ;  /* 0x0032b84c01007387 */ /* 0x000fe80000100a00 */
[----:B------:R-:W2:Y:S04]  /*20b90*/  LDL.LU.64 R100, [R1+0xa80] ;  /* 0x000a800001647983 */ /* 0x000ea80000300a00 */
[----:B------:R-:W2:Y:S04]  /*20ba0*/  LDL.LU.64 R102, [R1+0xa88] ;  /* 0x000a880001667983 */ /* 0x000ea80000300a00 */
[----:B------:R-:W2:Y:S01]  /*20bb0*/  LDL.LU.64 R104, [R1+0xa90] ;  /* 0x000a900001687983 */ /* 0x000ea20000300a00 */
[----:B---3--:R-:W-:-:S05]  /*20bc0*/  IMAD.WIDE R84, R4, 0x4, R84 ;  /* 0x0000000404547825 */ /* 0x008fca00078e0254 */
[----:B------:R-:W-:Y:S04]  /*20bd0*/  STL.64 [R1+0x32c0], R84 ;  /* 0x0032c05401007387 */ /* 0x000fe80000100a00 */
[----:B------:R-:W3:Y:S04]  /*20be0*/  LDL.LU.64 R106, [R1+0xa98] ;  /* 0x000a9800016a7983 */ /* 0x000ee80000300a00 */
[----:B------:R-:W3:Y:S04]  /*20bf0*/  LDL.LU.64 R108, [R1+0xaa0] ;  /* 0x000aa000016c7983 */ /* 0x000ee80000300a00 */
[----:B------:R-:W3:Y:S04]  /*20c00*/  LDL.LU.64 R110, [R1+0xaa8] ;  /* 0x000aa800016e7983 */ /* 0x000ee80000300a00 */
[----:B------:R-:W3:Y:S04]  /*20c10*/  LDL.LU.64 R112, [R1+0xab0] ;  /* 0x000ab00001707983 */ /* 0x000ee80000300a00 */
[----:B------:R-:W3:Y:S04]  /*20c20*/  LDL.LU.64 R114, [R1+0xab8] ;  /* 0x000ab80001727983 */ /* 0x000ee80000300a00 */
[----:B------:R-:W3:Y:S04]  /*20c30*/  LDL.LU.64 R116, [R1+0xac0] ;  /* 0x000ac00001747983 */ /* 0x000ee80000300a00 */
[----:B------:R-:W3:Y:S04]  /*20c40*/  LDL.LU.64 R118, [R1+0xac8] ;  /* 0x000ac80001767983 */ /* 0x000ee80000300a00 */
[----:B------:R-:W3:Y:S04]  /*20c50*/  LDL.LU.64 R120, [R1+0xad0] ;  /* 0x000ad00001787983 */ /* 0x000ee80000300a00 */
[----:B------:R-:W3:Y:S01]  /*20c60*/  LDL.LU.64 R122, [R1+0xad8] ;  /* 0x000ad800017a7983 */ /* 0x000ee20000300a00 */
[----:B----4-:R-:W-:-:S03]  /*20c70*/  IMAD.WIDE R92, R4, 0x4, R92 ;  /* 0x00000004045c7825 */ /* 0x010fc600078e025c */
[----:B------:R-:W4:Y:S04]  /*20c80*/  LDL.LU.64 R124, [R1+0xae0] ;  /* 0x000ae000017c7983 */ /* 0x000f280000300a00 */
        /* <DEDUP_REMOVED lines=12> */
[----:B------:R-:W2:Y:S01]  /*20d50*/  LDL.LU.64 R144, [R1+0xb30] ;  /* 0x000b300001907983 */ /* 0x000ea20000300a00 */
[----:B---3--:R-:W-:-:S05]  /*20d60*/  IMAD.WIDE R108, R4, 0x4, R108 ;  /* 0x00000004046c7825 */ /* 0x008fca00078e026c */
[----:B------:R-:W-:Y:S04]  /*20d70*/  STL.64 [R1+0x32d8], R108 ;  /* 0x0032d86c01007387 */ /* 0x000fe80000100a00 */
[----:B------:R-:W3:Y:S04]  /*20d80*/  LDL.LU.64 R146, [R1+0xb38] ;  /* 0x000b380001927983 */ /* 0x000ee80000300a00 */
[----:B------:R-:W2:Y:S01]  /*20d90*/  LDL.LU.64 R148, [R1+0xb40] ;  /* 0x000b400001947983 */ /* 0x000ea20000300a00 */
[----:B------:R-:W-:-:S05]  /*20da0*/  IMAD.WIDE R116, R4, 0x4, R116 ;  /* 0x0000000404747825 */ /* 0x000fca00078e0274 */
[----:B------:R1:W-:Y:S01]  /*20db0*/  STL.64 [R1+0x32e0], R116 ;  /* 0x0032e07401007387 */ /* 0x0003e20000100a00 */
[----:B----4-:R-:W-:-:S05]  /*20dc0*/  IMAD.WIDE R124, R4, 0x4, R124 ;  /* 0x00000004047c7825 */ /* 0x010fca00078e027c */
[----:B------:R-:W-:Y:S04]  /*20dd0*/  STL.64 [R1+0x32e8], R124 ;  /* 0x0032e87c01007387 */ /* 0x000fe80000100a00 */
[----:B------:R-:W4:Y:S01]  /*20de0*/  LDL.LU.64 R150, [R1+0xb48] ;  /* 0x000b480001967983 */ /* 0x000f220000300a00 */
[----:B------:R-:W-:-:S05]  /*20df0*/  IMAD.WIDE R132, R4, 0x4, R132 ;  /* 0x0000000404847825 */ /* 0x000fca00078e0284 */
[----:B------:R-:W-:Y:S04]  /*20e00*/  STL.64 [R1+0x32f0], R132 ;  /* 0x0032f08401007387 */ /* 0x000fe80000100a00 */
[----:B------:R-:W3:Y:S01]  /*20e10*/  LDL.LU.64 R152, [R1+0xb50] ;  /* 0x000b500001987983 */ /* 0x000ee20000300a00 */
[----:B------:R-:W-:-:S05]  /*20e20*/  IMAD.WIDE R140, R4, 0x4, R140 ;  /* 0x00000004048c7825 */ /* 0x000fca00078e028c */
[----:B------:R-:W-:Y:S04]  /*20e30*/  STL.64 [R1+0x32f8], R140 ;  /* 0x0032f88c01007387 */ /* 0x000fe80000100a00 */
[----:B------:R-:W3:Y:S04]  /*20e40*/  LDL.LU.64 R154, [R1+0xb58] ;  /* 0x000b5800019a7983 */ /* 0x000ee80000300a00 */
[----:B------:R-:W4:Y:S04]  /*20e50*/  LDL.LU.64 R156, [R1+0xb60] ;  /* 0x000b6000019c7983 */ /* 0x000f280000300a00 */
        /* <DEDUP_REMOVED lines=16> */
[----:B--2---:R-:W-:-:S05]  /*20f60*/  IMAD.WIDE R148, R4, 0x4, R148 ;  /* 0x0000000404947825 */ /* 0x004fca00078e0294 */
[----:B------:R-:W-:Y:S04]  /*20f70*/  STL.64 [R1+0x3300], R148 ;  /* 0x0033009401007387 */ /* 0x000fe80000100a00 */
[----:B------:R-:W2:Y:S04]  /*20f80*/  LDL.LU.64 R190, [R1+0xbe8] ;  /* 0x000be80001be7983 */ /* 0x000ea80000300a00 */
[----:B------:R-:W2:Y:S04]  /*20f90*/  LDL.LU.64 R192, [R1+0xbf0] ;  /* 0x000bf00001c07983 */ /* 0x000ea80000300a00 */
[----:B------:R-:W2:Y:S04]  /*20fa0*/  LDL.LU.64 R194, [R1+0xbf8] ;  /* 0x000bf80001c27983 */ /* 0x000ea80000300a00 */
[----:B------:R-:W2:Y:S04]  /*20fb0*/  LDL.LU.64 R196, [R1+0xc00] ;  /* 0x000c000001c47983 */ /* 0x000ea80000300a00 */
[----:B------:R-:W2:Y:S04]  /*20fc0*/  LDL.LU.64 R198, [R1+0xc08] ;  /* 0x000c080001c67983 */ /* 0x000ea80000300a00 */
[----:B------:R-:W2:Y:S04]  /*20fd0*/  LDL.LU.64 R200, [R1+0xc10] ;  /* 0x000c100001c87983 */ /* 0x000ea80000300a00 */
[----:B------:R-:W2:Y:S01]  /*20fe0*/  LDL.LU.64 R202, [R1+0xc18] ;  /* 0x000c180001ca7983 */ /* 0x000ea20000300a00 */
[----:B----4-:R-:W-:-:S05]  /*20ff0*/  IMAD.WIDE R156, R4, 0x4, R156 ;  /* 0x00000004049c7825 */ /* 0x010fca00078e029c */
[----:B------:R-:W-:Y:S01]  /*21000*/  STL.64 [R1+0x3308], R156 ;  /* 0x0033089c01007387 */ /* 0x000fe20000100a00 */
[----:B---3--:R-:W-:-:S05]  /*21010*/  IMAD.WIDE R164, R4, 0x4, R164 ;  /* 0x0000000404a47825 */ /* 0x008fca00078e02a4 */
[----:B------:R-:W-:Y:S01]  /*21020*/  STL.64 [R1+0x3310], R164 ;  /* 0x003310a401007387 */ /* 0x000fe20000100a00 */
[----:B------:R-:W-:-:S05]  /*21030*/  IMAD.WIDE R172, R4, 0x4, R172 ;  /* 0x0000000404ac7825 */ /* 0x000fca00078e02ac */
[----:B------:R-:W-:Y:S01]  /*21040*/  STL.64 [R1+0x3318], R172 ;  /* 0x003318ac01007387 */ /* 0x000fe20000100a00 */
[----:B------:R-:W-:-:S05]  /*21050*/  IMAD.WIDE R180, R4, 0x4, R180 ;  /* 0x0000000404b47825 */ /* 0x000fca00078e02b4 */
[----:B------:R-:W-:Y:S01]  /*21060*/  STL.64 [R1+0x3320], R180 ;  /* 0x003320b401007387 */ /* 0x000fe20000100a00 */
[----:B------:R-:W-:-:S05]  /*21070*/  IMAD.WIDE R188, R4, 0x4, R188 ;  /* 0x0000000404bc7825 */ /* 0x000fca00078e02bc */
[----:B------:R3:W-:Y:S04]  /*21080*/  STL.64 [R1+0x3328], R188 ;  /* 0x003328bc01007387 */ /* 0x0007e80000100a00 */
        /* <DEDUP_REMOVED lines=9> */
[----:B-1----:R-:W2:Y:S04]  /*21120*/  LDL.64 R116, [R1+0x4c8] ;  /* 0x0004c80001747983 */ /* 0x002ea80000100a00 */
        /* <DEDUP_REMOVED lines=21> */
[----:B---3--:R-:W3:Y:S04]  /*21280*/  LDL.64 R188, [R1+0x3f8] ;  /* 0x0003f80001bc7983 */ /* 0x008ee80000100a00 */
[----:B------:R-:W3:Y:S04]  /*21290*/  LDL.64 R180, [R1+0x3d8] ;  /* 0x0003d80001b47983 */ /* 0x000ee80000100a00 */
[----:B------:R-:W3:Y:S04]  /*212a0*/  LDL.64 R172, [R1+0x3b8] ;  /* 0x0003b80001ac7983 */ /* 0x000ee80000100a00 */
[----:B------:R-:W3:Y:S04]  /*212b0*/  LDL.64 R164, [R1+0x398] ;  /* 0x0003980001a47983 */ /* 0x000ee80000100a00 */
[----:B------:R-:W3:Y:S04]  /*212c0*/  LDL.64 R156, [R1+0x378] ;  /* 0x00037800019c7983 */ /* 0x000ee80000100a00 */
[----:B------:R-:W3:Y:S04]  /*212d0*/  LDL.64 R148, [R1+0x358] ;  /* 0x0003580001947983 */ /* 0x000ee80000100a00 */
[----:B------:R-:W3:Y:S04]  /*212e0*/  LDL.64 R140, [R1+0x338] ;  /* 0x00033800018c7983 */ /* 0x000ee80000100a00 */
[----:B------:R-:W3:Y:S04]  /*212f0*/  LDL.64 R132, [R1+0x318] ;  /* 0x0003180001847983 */ /* 0x000ee80000100a00 */
[----:B------:R-:W3:Y:S04]  /*21300*/  LDL.64 R124, [R1+0x2f8] ;  /* 0x0002f800017c7983 */ /* 0x000ee80000100a00 */
[----:B--2---:R-:W-:Y:S04]  /*21310*/  LDGSTS.E [R244+0x2000c], desc[UR4][R116.64], !P0 ;  /* 0x2000c00074f47fae */ /* 0x004fe8000c121844 */
[----:B----4-:R-:W-:Y:S04]  /*21320*/  LDGSTS.E [R244+0x2400c], desc[UR4][R108.64], !P0 ;  /* 0x2400c0006cf47fae */ /* 0x010fe8000c121844 */
[----:B------:R-:W-:Y:S04]  /*21330*/  LDGSTS.E [R244+0x2800c], desc[UR4][R100.64], !P0 ;  /* 0x2800c00064f47fae */ /* 0x000fe8000c121844 */
        /* <DEDUP_REMOVED lines=17> */
[----:B------:R-:W0:Y:S04]  /*21450*/  LDGDEPBAR ;  /* 0x00000000000079af */ /* 0x000e280000000000 */
[----:B------:R-:W-:Y:S04]  /*21460*/  LDGSTS.E [R0+-0x60000], desc[UR4][R250.64], P3 ;  /* 0xa0000000fa007fae */ /* 0x000fe80009921844 */
[----:B------:R-:W-:Y:S04]  /*21470*/  LDGSTS.E [R0+-0x5fc00], desc[UR4][R2.64], P3 ;  /* 0xa040000002007fae */ /* 0x000fe80009921844 */
[----:B------:R-:W2:Y:S04]  /*21480*/  LDL.64 R116, [R1+0x2d8] ;  /* 0x0002d80001747983 */ /* 0x000ea80000100a00 */
[----:B------:R-:W4:Y:S04]  /*21490*/  LDL.64 R108, [R1+0x2b8] ;  /* 0x0002b800016c7983 */ /* 0x000f280000100a00 */
[----:B------:R-:W3:Y:S04]  /*214a0*/  LDL.64 R2, [R1+0x418] ;  /* 0x0004180001027983 */ /* 0x000ee80000100a00 */
        /* <DEDUP_REMOVED lines=19> */
[----:B---3--:R-:W-:Y:S04]  /*215e0*/  LDGSTS.E [R0+-0x5f800], desc[UR4][R2.64], P3 ;  /* 0xa080000002007fae */ /* 0x008fe80009921844 */
[----:B------:R-:W-:Y:S04]  /*215f0*/  LDGSTS.E [R0+-0x5f400], desc[UR4][R188.64], P3 ;  /* 0xa0c00000bc007fae */ /* 0x000fe80009921844 */
[----:B------:R-:W-:Y:S04]  /*21600*/  LDGSTS.E [R0+-0x5f000], desc[UR4][R180.64], P3 ;  /* 0xa1000000b4007fae */ /* 0x000fe80009921844 */
[----:B------:R-:W3:Y:S04]  /*21610*/  LDL.LU.64 R2, [R1+0x3368] ;  /* 0x0033680001027983 */ /* 0x000ee80000300a00 */
[----:B------:R-:W-:Y:S04]  /*21620*/  LDGSTS.E [R0+-0x5ec00], desc[UR4][R172.64], P3 ;  /* 0xa1400000ac007fae */ /* 0x000fe80009921844 */
[----:B------:R-:W-:Y:S04]  /*21630*/  LDGSTS.E [R0+-0x5e800], desc[UR4][R164.64], P3 ;  /* 0xa1800000a4007fae */ /* 0x000fe80009921844 */
[----:B------:R-:W-:Y:S04]  /*21640*/  LDGSTS.E [R0+-0x5e400], desc[UR4][R156.64], P3 ;  /* 0xa1c000009c007fae */ /* 0x000fe80009921844 */
[----:B------:R-:W-:Y:S04]  /*21650*/  LDGSTS.E [R0+-0x5e000], desc[UR4][R148.64], P3 ;  /* 0xa200000094007fae */ /* 0x000fe80009921844 */
[----:B------:R-:W-:Y:S04]  /*21660*/  LDGSTS.E [R0+-0x5dc00], desc[UR4][R140.64], P3 ;  /* 0xa24000008c007fae */ /* 0x000fe80009921844 */
[----:B------:R-:W-:Y:S04]  /*21670*/  LDGSTS.E [R0+-0x5d800], desc[UR4][R132.64], P3 ;  /* 0xa280000084007fae */ /* 0x000fe80009921844 */
[----:B------:R-:W-:Y:S04]  /*21680*/  LDGSTS.E [R0+-0x5d400], desc[UR4][R124.64], P3 ;  /* 0xa2c000007c007fae */ /* 0x000fe80009921844 */
[----:B--2---:R-:W-:Y:S04]  /*21690*/  LDGSTS.E [R0+-0x5d000], desc[UR4][R116.64], P3 ;  /* 0xa300000074007fae */ /* 0x004fe80009921844 */
[----:B----4-:R-:W-:Y:S04]  /*216a0*/  LDGSTS.E [R0+-0x5cc00], desc[UR4][R108.64], P3 ;  /* 0xa34000006c007fae */ /* 0x010fe80009921844 */
        /* <DEDUP_REMOVED lines=19> */
[----:B---3--:R-:W-:Y:S04]  /*217e0*/  LDGSTS.E [R0+-0x4fc00], desc[UR4][R2.64], P3 ;  /* 0xb040000002007fae */ /* 0x008fe80009921844 */
[----:B------:R-:W-:Y:S04]  /*217f0*/  LDGSTS.E [R0+-0x4f800], desc[UR4][R14.64], P3 ;  /* 0xb08000000e007fae */ /* 0x000fe80009921844 */
[----:B------:R-:W2:Y:S04]  /*21800*/  LDL.LU.64 R2, [R1+0x3360] ;  /* 0x0033600001027983 */ /* 0x000ea80000300a00 */
[----:B------:R-:W2:Y:S01]  /*21810*/  LDL.64 R14, [R1+0x4f0] ;  /* 0x0004f000010e7983 */ /* 0x000ea20000100a00 */
[----:B------:R-:W-:-:S03]  /*21820*/  IMAD.WIDE R242, R4, 0x4, R242 ;  /* 0x0000000404f27825 */ /* 0x000fc600078e02f2 */
[----:B------:R-:W3:Y:S01]  /*21830*/  LDL.64 R250, [R1+0x4d0] ;  /* 0x0004d00001fa7983 */ /* 0x000ee20000100a00 */
[----:B------:R-:W-:-:S03]  /*21840*/  IMAD.WIDE R8, R4, 0x4, R8 ;  /* 0x0000000404087825 */ /* 0x000fc600078e0208 */
[----:B------:R-:W-:Y:S01]  /*21850*/  LDGSTS.E [R0+-0x4f400], desc[UR4][R242.64], P3 ;  /* 0xb0c00000f2007fae */ /* 0x000fe20009921844 */
        /* <DEDUP_REMOVED lines=49> */
[----:B------:R-:W-:Y:S04]  /*21b70*/  LDGSTS.E [R0+-0x49000], desc[UR4][R190.64], P3 ;  /* 0xb7000000be007fae */ /* 0x000fe80009921844 */
[----:B------:R-:W-:Y:S04]  /*21b80*/  LDGSTS.E [R0+-0x48c00], desc[UR4][R198.64], P3 ;  /* 0xb7400000c6007fae */ /* 0x000fe80009921844 */
[----:B------:R-:W-:Y:S04]  /*21b90*/  LDGSTS.E [R0+-0x48800], desc[UR4][R206.64], P3 ;  /* 0xb7800000ce007fae */ /* 0x000fe80009921844 */
[----:B------:R-:W-:Y:S04]  /*21ba0*/  LDGSTS.E [R0+-0x48400], desc[UR4][R214.64], P3 ;  /* 0xb7c00000d6007fae */ /* 0x000fe80009921844 */
        /* <DEDUP_REMOVED lines=31> */
[----:B------:R-:W2:Y:S04]  /*21da0*/  LDL.64 R14, [R1+0x3f0] ;  /* 0x0003f000010e7983 */ /* 0x000ea80000100a00 */
[----:B------:R-:W3:Y:S04]  /*21db0*/  LDL.64 R250, [R1+0x50] ;  /* 0x0000500001fa7983 */ /* 0x000ee80000100a00 */
[----:B----4-:R-:W-:Y:S04]  /*21dc0*/  LDGSTS.E [R3+-0x5f700], desc[UR4][R248.64], P3 ;  /* 0xa0900000f8037fae */ /* 0x010fe80009921844 */
[----:B------:R-:W4:Y:S04]  /*21dd0*/  LDL.LU.64 R248, [R1+0x3358] ;  /* 0x0033580001f87983 */ /* 0x000f280000300a00 */
[----:B--2---:R-:W-:Y:S04]  /*21de0*/  LDGSTS.E [R3+-0x5f300], desc[UR4][R14.64], P3 ;  /* 0xa0d000000e037fae */ /* 0x004fe80009921844 */
[----:B------:R-:W-:Y:S04]  /*21df0*/  LDGSTS.E [R3+-0x5ef00], desc[UR4][R188.64], P3 ;  /* 0xa1100000bc037fae */ /* 0x000fe80009921844 */
[----:B------:R-:W-:Y:S04]  /*21e00*/  LDGSTS.E [R3+-0x5eb00], desc[UR4][R180.64], P3 ;  /* 0xa1500000b4037fae */ /* 0x000fe80009921844 */
[----:B------:R-:W2:Y:S04]  /*21e10*/  LDL.LU.64 R14, [R1+0x3350] ;  /* 0x00335000010e7983 */ /* 0x000ea80000300a00 */
        /* <DEDUP_REMOVED lines=26> */
[----:B---3--:R-:W-:Y:S01]  /*21fc0*/  LDGSTS.E [R3+-0x4ff00], desc[UR4][R250.64], P3 ;  /* 0xb0100000fa037fae */ /* 0x008fe20009921844 */
[----:B------:R-:W-:-:S03]  /*21fd0*/  IMAD.WIDE R240, R4, 0x4, R240 ;  /* 0x0000000404f07825 */ /* 0x000fc600078e02f0 */
[----:B------:R-:W3:Y:S01]  /*21fe0*/  LDL.64 R246, [R1+0x428] ;  /* 0x0004280001f67983 */ /* 0x000ee20000100a00 */
        /* <DEDUP_REMOVED lines=51> */
[----:B------:R-:W3:Y:S04]  /*22320*/  LDL.64 R10, [R1+0xa8] ;  /* 0x0000a800010a7983 */ /* 0x000ee80000100a00 */
[----:B------:R-:W3:Y:S04]  /*22330*/  LDL.64 R12, [R1+0x88] ;  /* 0x00008800010c7983 */ /* 0x000ee80000100a00 */
[----:B------:R-:W3:Y:S04]  /*22340*/  LDL.64 R250, [R1+0x68] ;  /* 0x0000680001fa7983 */ /* 0x000ee80000100a00 */
[----:B--2---:R-:W-:Y:S04]  /*22350*/  LDGSTS.E [R3+-0x4fb00], desc[UR4][R14.64], P3 ;  /* 0xb05000000e037fae */ /* 0x004fe80009921844 */
[----:B----4-:R-:W-:Y:S04]  /*22360*/  LDGSTS.E [R3+-0x4f700], desc[UR4][R248.64], P3 ;  /* 0xb0900000f8037fae */ /* 0x010fe80009921844 */
[----:B------:R-:W-:Y:S04]  /*22370*/  LDGSTS.E [R3+-0x4f300], desc[UR4][R240.64], P3 ;  /* 0xb0d00000f0037fae */ /* 0x000fe80009921844 */
[----:B------:R-:W2:Y:S04]  /*22380*/  LDL.64 R14, [R1+0x4e8] ;  /* 0x0004e800010e7983 */ /* 0x000ea80000100a00 */
        /* <DEDUP_REMOVED lines=29> */
[----:B--2---:R-:W-:Y:S04]  /*22560*/  LDGSTS.E [R5+-0x5fe00], desc[UR4][R14.64], P3 ;  /* 0xa02000000e057fae */ /* 0x004fe80009921844 */
[----:B---3--:R-:W-:Y:S04]  /*22570*/  LDGSTS.E [R5+-0x5fa00], desc[UR4][R246.64], P3 ;  /* 0xa0600000f6057fae */ /* 0x008fe80009921844 */
[----:B------:R-:W2:Y:S04]  /*22580*/  LDL.64 R14, [R1+0x3e8] ;  /* 0x0003e800010e7983 */ /* 0x000ea80000100a00 */
[----:B------:R-:W3:Y:S04]  /*22590*/  LDL.LU.64 R246, [R1+0x3348] ;  /* 0x0033480001f67983 */ /* 0x000ee80000300a00 */
        /* <DEDUP_REMOVED lines=34> */
[----:B---3--:R-:W-:Y:S04]  /*227c0*/  LDGSTS.E [R5+-0x4f600], desc[UR4][R246.64], P3 ;  /* 0xb0a00000f6057fae */ /* 0x008fe80009921844 */
[----:B------:R-:W2:Y:S04]  /*227d0*/  LDL.LU.64 R14, [R1+0x3330] ;  /* 0x00333000010e7983 */ /* 0x000ea80000300a00 */
[----:B------:R-:W2:Y:S04]  /*227e0*/  LDL.64 R188, [R1+0x4e0] ;  /* 0x0004e00001bc7983 */ /* 0x000ea80000100a00 */
        /* <DEDUP_REMOVED lines=28> */
[----:B------:R-:W4:Y:S01]  /*229b0*/  LDL.64 R246, [R1+0xa0] ;  /* 0x0000a00001f67983 */ /* 0x000f220000100a00 */
[----:B------:R-:W-:-:S04]  /*229c0*/  IMAD.WIDE R238, R4, 0x4, R238 ;  /* 0x0000000404ee7825 */ /* 0x000fc800078e02ee */
[C---:B------:R-:W-:Y:S01]  /*229d0*/  IMAD.WIDE R18, R4.reuse, 0x4, R18 ;  /* 0x0000000404127825 */ /* 0x040fe200078e0212 */
[----:B------:R-:W-:Y:S03]  /*229e0*/  LDGSTS.E [R5+-0x4f200], desc[UR4][R238.64], P3 ;  /* 0xb0e00000ee057fae */ /* 0x000fe60009921844 */
        /* <DEDUP_REMOVED lines=21> */
[----:B------:R1:W-:Y:S03]  /*22b40*/  LDGSTS.E [R5+-0x4c600], desc[UR4][R82.64], P3 ;  /* 0xb3a0000052057fae */ /* 0x0003e60009921844 */
[C---:B------:R-:W-:Y:S01]  /*22b50*/  IMAD.WIDE R114, R4.reuse, 0x4, R114 ;  /* 0x0000000404727825 */ /* 0x040fe200078e0272 */
[----:B------:R1:W-:Y:S03]  /*22b60*/  LDGSTS.E [R5+-0x4c200], desc[UR4][R90.64], P3 ;  /* 0xb3e000005a057fae */ /* 0x0003e60009921844 */
        /* <DEDUP_REMOVED lines=25> */
[----:B------:R-:W-:Y:S04]  /*22d00*/  LDGSTS.E [R5+-0x48e00], desc[UR4][R194.64], P3 ;  /* 0xb7200000c2057fae */ /* 0x000fe80009921844 */
[----:B------:R-:W-:Y:S04]  /*22d10*/  LDGSTS.E [R5+-0x48a00], desc[UR4][R202.64], P3 ;  /* 0xb7600000ca057fae */ /* 0x000fe80009921844 */
[----:B------:R-:W-:Y:S04]  /*22d20*/  LDGSTS.E [R5+-0x48600], desc[UR4][R210.64], P3 ;  /* 0xb7a00000d2057fae */ /* 0x000fe80009921844 */
[----:B------:R-:W-:Y:S04]  /*22d30*/  LDGSTS.E [R5+-0x48200], desc[UR4][R218.64], P3 ;  /* 0xb7e00000da057fae */ /* 0x000fe80009921844 */
[----:B--2---:R-:W-:Y:S04]  /*22d40*/  LDGSTS.E [R15+-0x5fd00], desc[UR4][R188.64], P3 ;  /* 0xa0300000bc0f7fae */ /* 0x004fe80009921844 */
[----:B---3--:R-:W-:Y:S04]  /*22d50*/  LDGSTS.E [R15+-0x5f900], desc[UR4][R180.64], P3 ;  /* 0xa0700000b40f7fae */ /* 0x008fe80009921844 */
[----:B----4-:R-:W-:Y:S04]  /*22d60*/  LDGSTS.E [R15+-0x5f500], desc[UR4][R172.64], P3 ;  /* 0xa0b00000ac0f7fae */ /* 0x010fe80009921844 */
[----:B------:R-:W2:Y:S04]  /*22d70*/  LDL.LU.64 R188, [R1+0x3328] ;  /* 0x0033280001bc7983 */ /* 0x000ea80000300a00 */
[----:B------:R-:W3:Y:S04]  /*22d80*/  LDL.LU.64 R180, [R1+0x3320] ;  /* 0x0033200001b47983 */ /* 0x000ee80000300a00 */
[----:B------:R-:W4:Y:S04]  /*22d90*/  LDL.LU.64 R172, [R1+0x3318] ;  /* 0x0033180001ac7983 */ /* 0x000f280000300a00 */
[----:B------:R-:W-:Y:S04]  /*22da0*/  LDGSTS.E [R15+-0x5f100], desc[UR4][R164.64], P3 ;  /* 0xa0f00000a40f7fae */ /* 0x000fe80009921844 */
[----:B------:R-:W-:Y:S04]  /*22db0*/  LDGSTS.E [R15+-0x5ed00], desc[UR4][R156.64], P3 ;  /* 0xa13000009c0f7fae */ /* 0x000fe80009921844 */
[----:B------:R-:W-:Y:S04]  /*22dc0*/  LDGSTS.E [R15+-0x5e900], desc[UR4][R148.64], P3 ;  /* 0xa1700000940f7fae */ /* 0x000fe80009921844 */
        /* <DEDUP_REMOVED lines=50> */
[----:B------:R-:W4:Y:S01]  /*230f0*/  LDL.LU.64 R246, [R1+0x3240] ;  /* 0x0032400001f67983 */ /* 0x000f220000300a00 */
[----:B------:R-:W-:-:S04]  /*23100*/  IMAD.WIDE R196, R4, 0x4, R196 ;  /* 0x0000000404c47825 */ /* 0x000fc800078e02c4 */
[----:B------:R-:W-:-:S04]  /*23110*/  IMAD.WIDE R204, R4, 0x4, R204 ;  /* 0x0000000404cc7825 */ /* 0x000fc800078e02cc */
[----:B------:R-:W-:-:S04]  /*23120*/  IMAD.WIDE R212, R4, 0x4, R212 ;  /* 0x0000000404d47825 */ /* 0x000fc800078e02d4 */
[----:B------:R-:W-:Y:S01]  /*23130*/  IMAD.WIDE R220, R4, 0x4, R220 ;  /* 0x0000000404dc7825 */ /* 0x000fe200078e02dc */
[----:B----4-:R-:W-:Y:S04]  /*23140*/  LDGSTS.E [R15+-0x58500], desc[UR4][R246.64], P3 ;  /* 0xa7b00000f60f7fae */ /* 0x010fe80009921844 */
[----:B---3--:R-:W-:Y:S04]  /*23150*/  LDGSTS.E [R15+-0x58100], desc[UR4][R248.64], P3 ;  /* 0xa7f00000f80f7fae */ /* 0x008fe80009921844 */
[----:B--2---:R-:W-:Y:S04]  /*23160*/  LDGSTS.E [R15+-0x4fd00], desc[UR4][R250.64], P3 ;  /* 0xb0300000fa0f7fae */ /* 0x004fe80009921844 */
        /* <DEDUP_REMOVED lines=8> */
[----:B------:R-:W-:Y:S04]  /*231f0*/  LDGSTS.E [R15+-0x4ed00], desc[UR4][R228.64], P3 ;  /* 0xb1300000e40f7fae */ /* 0x000fe80009921844 */
[----:B------:R1:W-:Y:S04]  /*23200*/  LDGSTS.E [R15+-0x4e900], desc[UR4][R6.64], P3 ;  /* 0xb1700000060f7fae */ /* 0x0003e80009921844 */
        /* <DEDUP_REMOVED lines=25> */
[----:B------:R3:W-:Y:S04]  /*233a0*/  LDGSTS.E [R15+-0x48100], desc[UR4][R220.64], P3 ;  /* 0xb7f00000dc0f7fae */ /* 0x0007e80009921844 */
[----:B------:R-:W0:Y:S01]  /*233b0*/  LDGDEPBAR ;  /* 0x00000000000079af */ /* 0x000e220000000000 */
[----:B------:R-:W-:-:S02]  /*233c0*/  UISETP.GE.AND UP2, UPT, UR6, 0x40, UPT ;  /* 0x000000400600788c */ /* 0x000fc4000bf46270 */
[----:B------:R-:W-:Y:S02]  /*233d0*/  UISETP.GT.AND UP0, UPT, UR6, 0xbf, UPT ;  /* 0x000000bf0600788c */ /* 0x000fe4000bf04270 */
[----:B------:R-:W-:Y:S01]  /*233e0*/  UISETP.GE.U32.AND UP1, UPT, UR8, 0x7fffff01, UPT ;  /* 0x7fffff010800788c */ /* 0x000fe2000bf26070 */
[----:B------:R-:W-:Y:S06]  /*233f0*/  BAR.SYNC.DEFER_BLOCKING 0x0 ;  /* 0x0000000000007b1d */ /* 0x000fec0000010000 */
[----:B------:R1:W-:Y:S04]  /*23400*/  STL.64 [R1+0x33a0], R82 ;  /* 0x0033a05201007387 */ /* 0x0003e80000100a00 */
[----:B-1----:R-:W4:Y:S01]  /*23410*/  LDL.LU R83, [R1+0x10c0] ;  /* 0x0010c00001537983 */ /* 0x002f220000300800 */
[----:B------:R-:W1:Y:S03]  /*23420*/  LDC R82, c[0x0][0x230] ;  /* 0x00008c00ff527b82 */ /* 0x000e660000000800 */
[----:B------:R1:W-:Y:S04]  /*23430*/  STL.64 [R1+0x3398], R90 ;  /* 0x0033985a01007387 */ /* 0x0003e80000100a00 */
[----:B------:R1:W-:Y:S01]  /*23440*/  STL.64 [R1+0x3390], R98 ;  /* 0x0033906201007387 */ /* 0x0003e20000100a00 */
[----:B------:R-:W-:Y:S01]  /*23450*/  PLOP3.LUT P0, PT, PT, PT, UP0, 0x80, 0x0 ;  /* 0x000000000000781c */ /* 0x000fe20003f0f008 */
[----:B-1----:R-:W1:Y:S02]  /*23460*/  LDC R90, c[0x0][0x230] ;  /* 0x00008c00ff5a7b82 */ /* 0x002e640000000800 */
[----:B------:R-:W4:Y:S04]  /*23470*/  LDL.LU.64 R98, [R1+0x10a0] ;  /* 0x0010a00001627983 */ /* 0x000f280000300a00 */
[----:B------:R1:W-:Y:S02]  /*23480*/  STL.64 [R1+0x3388], R106 ;  /* 0x0033886a01007387 */ /* 0x0003e40000100a00 */
[----:B------:R-:W4:Y:S02]  /*23490*/  LDC R91, c[0x0][0x230] ;  /* 0x00008c00ff5b7b82 */ /* 0x000f240000000800 */
[----:B-1----:R-:W4:Y:S04]  /*234a0*/  LDL.LU.64 R106, [R1+0x10a8] ;  /* 0x0010a800016a7983 */ /* 0x002f280000300a00 */
[----:B------:R1:W-:Y:S04]  /*234b0*/  STL.64 [R1+0x3380], R114 ;  /* 0x0033807201007387 */ /* 0x0003e80000100a00 */
[----:B-1----:R-:W4:Y:S04]  /*234c0*/  LDL.LU.64 R114, [R1+0x10b0] ;  /* 0x0010b00001727983 */ /* 0x002f280000300a00 */
[----:B------:R-:W-:Y:S04]  /*234d0*/  STL.64 [R1+0x3378], R122 ;  /* 0x0033787a01007387 */ /* 0x000fe80000100a00 */
[----:B------:R-:W-:Y:S04]  /*234e0*/  STL.64 [R1+0x3370], R130 ;  /* 0x0033708201007387 */ /* 0x000fe80000100a00 */
[----:B------:R-:W-:Y:S04]  /*234f0*/  STL.64 [R1+0x3368], R138 ;  /* 0x0033688a01007387 */ /* 0x000fe80000100a00 */
[----:B------:R1:W-:Y:S04]  /*23500*/  STL.64 [R1+0x3360], R146 ;  /* 0x0033609201007387 */ /* 0x0003e80000100a00 */
[----:B-1----:R-:W4:Y:S04]  /*23510*/  LDL.LU.64 R146, [R1+0x10b8] ;  /* 0x0010b80001927983 */ /* 0x002f280000300a00 */
[----:B------:R1:W-:Y:S04]  /*23520*/  STL.64 [R1+0x3358], R154 ;  /* 0x0033589a01007387 */ /* 0x0003e80000100a00 */
[----:B------:R1:W-:Y:S04]  /*23530*/  STL.64 [R1+0x3350], R162 ;  /* 0x003350a201007387 */ /* 0x0003e80000100a00 */
[----:B------:R-:W-:Y:S04]  /*23540*/  STL.64 [R1+0x3348], R170 ;  /* 0x003348aa01007387 */ /* 0x000fe80000100a00 */
[----:B------:R-:W-:Y:S01]  /*23550*/  STL.64 [R1+0x3340], R178 ;  /* 0x003340b201007387 */ /* 0x000fe20000100a00 */
[----:B-1----:R-:W1:Y:S03]  /*23560*/  LDC R154, c[0x0][0x230] ;  /* 0x00008c00ff9a7b82 */ /* 0x002e660000000800 */
[----:B------:R-:W-:Y:S04]  /*23570*/  STL.64 [R1+0x3338], R186 ;  /* 0x003338ba01007387 */ /* 0x000fe80000100a00 */
[----:B------:R-:W-:Y:S01]  /*23580*/  STL.64 [R1+0x3330], R194 ;  /* 0x003330c201007387 */ /* 0x000fe20000100a00 */
[----:B------:R-:W1:Y:S03]  /*23590*/  LDC R155, c[0x0][0x230] ;  /* 0x00008c00ff9b7b82 */ /* 0x000e660000000800 */
[----:B------:R-:W-:Y:S04]  /*235a0*/  STL.64 [R1+0x3328], R202 ;  /* 0x003328ca01007387 */ /* 0x000fe80000100a00 */
[----:B------:R-:W-:Y:S01]  /*235b0*/  STL.64 [R1+0x3320], R210 ;  /* 0x003320d201007387 */ /* 0x000fe20000100a00 */
[----:B------:R-:W1:Y:S03]  /*235c0*/  LDC R163, c[0x0][0x230] ;  /* 0x00008c00ffa37b82 */ /* 0x000e660000000800 */
[----:B------:R-:W-:Y:S04]  /*235d0*/  STL.64 [R1+0x3318], R218 ;  /* 0x003318da01007387 */ /* 0x000fe80000100a00 */
[----:B------:R-:W-:Y:S04]  /*235e0*/  STL.64 [R1+0x3310], R236 ;  /* 0x003310ec01007387 */ /* 0x000fe80000100a00 */
[----:B------:R-:W-:Y:S04]  /*235f0*/  STL.64 [R1+0x3308], R228 ;  /* 0x003308e401007387 */ /* 0x000fe80000100a00 */
[----:B------:R1:W-:Y:S04]  /*23600*/  STL.64 [R1+0x3300], R6 ;  /* 0x0033000601007387 */ /* 0x0003e80000100a00 */
[----:B------:R-:W-:Y:S04]  /*23610*/  STL.64 [R1+0x32f8], R20 ;  /* 0x0032f81401007387 */ /* 0x000fe80000100a00 */
[----:B------:R-:W-:Y:S04]  /*23620*/  STL.64 [R1+0x32f0], R28 ;  /* 0x0032f01c01007387 */ /* 0x000fe80000100a00 */
[----:B------:R-:W-:Y:S01]  /*23630*/  STL.64 [R1+0x32e8], R36 ;  /* 0x0032e82401007387 */ /* 0x000fe20000100a00 */
[----:B-1----:R-:W-:-:S02]  /*23640*/  VIADD R6, R82, 0xffffff7e ;  /* 0xffffff7e52067836 */ /* 0x002fc40000000000 */
[----:B------:R-:W-:Y:S01]  /*23650*/  VIADD R7, R90, 0xffffff7f ;  /* 0xffffff7f5a077836 */ /* 0x000fe20000000000 */
[----:B------:R-:W-:Y:S01]  /*23660*/  STL.64 [R1+0x32e0], R44 ;  /* 0x0032e02c01007387 */ /* 0x000fe20000100a00 */
[----:B------:R-:W1:Y:S03]  /*23670*/  LDC R90, c[0x0][0x230] ;  /* 0x00008c00ff5a7b82 */ /* 0x000e660000000800 */
[----:B------:R-:W-:Y:S04]  /*23680*/  STL.64 [R1+0x32d8], R52 ;  /* 0x0032d83401007387 */ /* 0x000fe80000100a00 */
        /* <DEDUP_REMOVED lines=21> */
[----:B------:R1:W-:Y:S04]  /*237e0*/  STL.64 [R1+0x3228], R14 ;  /* 0x0032280e01007387 */ /* 0x0003e80000100a00 */
[----:B--2---:R2:W-:Y:S04]  /*237f0*/  STL.64 [R1+0x3220], R12 ;  /* 0x0032200c01007387 */ /* 0x0045e80000100a00 */
[----:B---3--:R3:W-:Y:S04]  /*23800*/  STL.64 [R1+0x3218], R10 ;  /* 0x0032180a01007387 */ /* 0x0087e80000100a00 */
[----:B------:R-:W3:Y:S04]  /*23810*/  LDL.LU.64 R138, [R1+0x1098] ;  /* 0x00109800018a7983 */ /* 0x000ee80000300a00 */
[----:B------:R-:W3:Y:S01]  /*23820*/  LDL.LU.64 R130, [R1+0x1090] ;  /* 0x0010900001827983 */ /* 0x000ee20000300a00 */
[----:B----4-:R-:W-:-:S02]  /*23830*/  SEL R83, R83, RZ, P0 ;  /* 0x000000ff53537207 */ /* 0x010fc40000000000 */
[----:B------:R-:W-:Y:S01]  /*23840*/  ISETP.GE.U32.AND P6, PT, R7, 0x7fffff40, PT ;  /* 0x7fffff400700780c */ /* 0x000fe20003fc6070 */
[----:B-1----:R-:W-:Y:S01]  /*23850*/  IMAD.WIDE R14, R2, 0x4, R106 ;  /* 0x00000004020e7825 */ /* 0x002fe200078e026a */
[----:B------:R-:W-:Y:S01]  /*23860*/  ISETP.NE.U32.AND P0, PT, R83, RZ, PT ;  /* 0x000000ff5300720c */ /* 0x000fe20003f05070 */
[----:B--2---:R-:W1:Y:S01]  /*23870*/  LDC R13, c[0x0][0x230] ;  /* 0x00008c00ff0d7b82 */ /* 0x004e620000000800 */
[----:B------:R-:W2:Y:S04]  /*23880*/  LDL.LU.64 R82, [R1+0x1088] ;  /* 0x0010880001527983 */ /* 0x000ea80000300a00 */
[----:B------:R-:W4:Y:S01]  /*23890*/  LDL.LU.64 R122, [R1+0x1080] ;  /* 0x00108000017a7983 */ /* 0x000f220000300a00 */
[----:B---3--:R-:W-:Y:S02]  /*238a0*/  VIADD R11, R154, 0xffffff7c ;  /* 0xffffff7c9a0b7836 */ /* 0x008fe40000000000 */
[----:B------:R-:W-:-:S03]  /*238b0*/  VIADD R10, R155, 0xffffff5f ;  /* 0xffffff5f9b0a7836 */ /* 0x000fc60000000000 */
[----:B------:R-:W-:Y:S01]  /*238c0*/  ISETP.GE.U32.AND P3, PT, R11, 0x7fffff3d, PT ;  /* 0x7fffff3d0b00780c */ /* 0x000fe20003f66070 */
[----:B------:R-:W-:Y:S01]  /*238d0*/  IMAD.WIDE R20, R2, 0x4, R114 ;  /* 0x0000000402147825 */ /* 0x000fe200078e0272 */
[----:B------:R-:W-:-:S03]  /*238e0*/  ISETP.GE.U32.AND P4, PT, R10, 0x7fffff20, PT ;  /* 0x7fffff200a00780c */ /* 0x000fc60003f86070 */
[----:B------:R-:W-:-:S04]  /*238f0*/  IMAD.WIDE R10, R2, 0x4, R98 ;  /* 0x00000004020a7825 */ /* 0x000fc800078e0262 */
[----:B------:R-:W-:-:S05]  /*23900*/  VIADD R7, R90, 0xffffff5e ;  /* 0xffffff5e5a077836 */ /* 0x000fca0000000000 */
[----:B------:R-:W-:Y:S01]  /*23910*/  ISETP.GE.U32.AND P5, PT, R7, 0x7fffff1f, PT ;  /* 0x7fffff1f0700780c */ /* 0x000fe20003fa6070 */
[----:B------:R-:W-:Y:S02]  /*23920*/  VIADD R7, R91, 0xffffff5d ;  /* 0xffffff5d5b077836 */ /* 0x000fe40000000000 */
[----:B------:R-:W-:-:S05]  /*23930*/  IMAD.WIDE R28, R2, 0x4, R146 ;  /* 0x00000004021c7825 */ /* 0x000fca00078e0292 */
[----:B------:R3:W-:Y:S04]  /*23940*/  STL.64 [R1+0x1f18], R28 ;  /* 0x001f181c01007387 */ /* 0x0007e80000100a00 */
[----:B------:R1:W-:Y:S04]  /*23950*/  STL.64 [R1+0x1f58], R20 ;  /* 0x001f581401007387 */ /* 0x0003e80000100a00 */
[----:B------:R-:W4:Y:S04]  /*23960*/  LDL.LU.64 R114, [R1+0x1078] ;  /* 0x0010780001727983 */ /* 0x000f280000300a00 */
[----:B------:R2:W-:Y:S04]  /*23970*/  STL.64 [R1+0x1fa8], R14 ;  /* 0x001fa80e01007387 */ /* 0x0005e80000100a00 */
[----:B------:R4:W-:Y:S04]  /*23980*/  STL.64 [R1+0x2000], R10 ;  /* 0x0020000a01007387 */ /* 0x0009e80000100a00 */
[----:B------:R-:W4:Y:S04]  /*23990*/  LDL.LU.64 R106, [R1+0x1058] ;  /* 0x00105800016a7983 */ /* 0x000f280000300a00 */
[----:B------:R-:W-:Y:S01]  /*239a0*/  @!PT LDS RZ, [RZ] ;  /* 0x00000000fffff984 */ /* 0x000fe20000000800 */
[----:B------:R-:W-:Y:S01]  /*239b0*/  @!PT LDS RZ, [RZ] ;  /* 0x00000000fffff984 */ /* 0x000fe20000000800 */
[----:B------:R-:W-:Y:S01]  /*239c0*/  @!PT LDS RZ, [RZ] ;  /* 0x00000000fffff984 */ /* 0x000fe20000000800 */
[----:B------:R3:W-:Y:S04]  /*239d0*/  LDGSTS.E [R251+0x40000], desc[UR4][R28.64], !P6 ;  /* 0x400000001cfb7fae */ /* 0x0007e8000f121844 */
[----:B------:R-:W4:Y:S04]  /*239e0*/  LDL.LU.64 R98, [R1+0x1038] ;  /* 0x0010380001627983 */ /* 0x000f280000300a00 */
[----:B------:R1:W-:Y:S04]  /*239f0*/  LDGSTS.E [R251+0x44000], desc[UR4][R20.64], !P6 ;  /* 0x4400000014fb7fae */ /* 0x0003e8000f121844 */
[----:B------:R-:W4:Y:S04]  /*23a00*/  LDL.LU.64 R90, [R1+0x1018] ;  /* 0x00101800015a7983 */ /* 0x000f280000300a00 */
[----:B------:R2:W-:Y:S04]  /*23a10*/  LDGSTS.E [R251+0x48000], desc[UR4][R14.64], !P6 ;  /* 0x480000000efb7fae */ /* 0x0005e8000f121844 */
[----:B------:R4:W-:Y:S01]  /*23a20*/  LDGSTS.E [R251+0x4c000], desc[UR4][R10.64], !P6 ;  /* 0x4c0000000afb7fae */ /* 0x0009e2000f121844 */
[----:B---3--:R-:W-:-:S04]  /*23a30*/  IMAD.WIDE R28, R2, 0x4, R138 ;  /* 0x00000004021c7825 */ /* 0x008fc800078e028a */
[----:B-1----:R-:W-:-:S04]  /*23a40*/  IMAD.WIDE R20, R2, 0x4, R130 ;  /* 0x0000000402147825 */ /* 0x002fc800078e0282 */
[C---:B--2---:R-:W-:Y:S02]  /*23a50*/  IMAD.WIDE R14, R2.reuse, 0x4, R82 ;  /* 0x00000004020e7825 */ /* 0x044fe400078e0252 */
[----:B------:R-:W2:Y:S02]  /*23a60*/  LDL.LU.64 R82, [R1+0xff8] ;  /* 0x000ff80001527983 */ /* 0x000ea40000300a00 */
[C---:B----4-:R-:W-:Y:S02]  /*23a70*/  IMAD.WIDE R10, R2.reuse, 0x4, R122 ;  /* 0x00000004020a7825 */ /* 0x050fe400078e027a */
[----:B------:R1:W-:Y:S04]  /*23a80*/  STL.64 [R1+0x2060], R28 ;  /* 0x0020601c01007387 */ /* 0x0003e80000100a00 */
[----:B------:R-:W-:Y:S04]  /*23a90*/  STL.64 [R1+0x20a8], R20 ;  /* 0x0020a81401007387 */ /* 0x000fe80000100a00 */
[----:B------:R-:W-:Y:S04]  /*23aa0*/  STL.64 [R1+0x20e8], R14 ;  /* 0x0020e80e01007387 */ /* 0x000fe80000100a00 */
[----:B------:R-:W3:Y:S04]  /*23ab0*/  LDL.LU.64 R154, [R1+0xfd8] ;  /* 0x000fd800019a7983 */ /* 0x000ee80000300a00 */
[----:B------:R4:W-:Y:S04]  /*23ac0*/  STL.64 [R1+0x2120], R10 ;  /* 0x0021200a01007387 */ /* 0x0009e80000100a00 */
[----:B------:R-:W4:Y:S04]  /*23ad0*/  LDL.LU.64 R138, [R1+0x1070] ;  /* 0x00107000018a7983 */ /* 0x000f280000300a00 */
[----:B------:R-:W4:Y:S04]  /*23ae0*/  LDL.LU.64 R146, [R1+0x1068] ;  /* 0x0010680001927983 */ /* 0x000f280000300a00 */
[----:B------:R-:W4:Y:S04]  /*23af0*/  LDL.LU.64 R130, [R1+0x1060] ;  /* 0x0010600001827983 */ /* 0x000f280000300a00 */
[----:B------:R-:W4:Y:S04]  /*23b00*/  LDL.LU.64 R122, [R1+0x1050] ;  /* 0x00105000017a7983 */ /* 0x000f280000300a00 */
[----:B------:R-:W4:Y:S01]  /*23b10*/  LDL.LU.64 R210, [R1+0x1048] ;  /* 0x0010480001d27983 */ /* 0x000f220000300a00 */
[----:B------:R-:W-:-:S03]  /*23b20*/  IMAD.WIDE R140, R2, 0x4, R114 ;  /* 0x00000004028c7825 */ /* 0x000fc600078e0272 */
[----:B------:R-:W4:Y:S01]  /*23b30*/  LDL.LU.64 R114, [R1+0x1040] ;  /* 0x0010400001727983 */ /* 0x000f220000300a00 */
[----:B------:R-:W-:-:S03]  /*23b40*/  IMAD.WIDE R124, R2, 0x4, R106 ;  /* 0x00000004027c7825 */ /* 0x000fc600078e026a */
[----:B------:R-:W4:Y:S04]  /*23b50*/  LDL.LU.64 R106, [R1+0x1030] ;  /* 0x00103000016a7983 */ /* 0x000f280000300a00 */
[----:B------:R-:W4:Y:S01]  /*23b60*/  LDL.LU.64 R202, [R1+0x1028] ;  /* 0x0010280001ca7983 */ /* 0x000f220000300a00 */
[----:B------:R-:W-:-:S03]  /*23b70*/  IMAD.WIDE R108, R2, 0x4, R98 ;  /* 0x00000004026c7825 */ /* 0x000fc600078e0262 */
[----:B------:R-:W4:Y:S01]  /*23b80*/  LDL.LU.64 R98, [R1+0x1020] ;  /* 0x0010200001627983 */ /* 0x000f220000300a00 */
[----:B------:R-:W-:-:S03]  /*23b90*/  IMAD.WIDE R92, R2, 0x4, R90 ;  /* 0x00000004025c7825 */ /* 0x000fc600078e025a */
[----:B------:R-:W4:Y:S04]  /*23ba0*/  LDL.LU.64 R90, [R1+0x1010] ;  /* 0x00101000015a7983 */ /* 0x000f280000300a00 */
[----:B------:R-:W-:Y:S04]  /*23bb0*/  STL.64 [R1+0x2158], R140 ;  /* 0x0021588c01007387 */ /* 0x000fe80000100a00 */
[----:B------:R-:W4:Y:S01]  /*23bc0*/  LDL.LU.64 R194, [R1+0x1008] ;  /* 0x0010080001c27983 */ /* 0x000f220000300a00 */
[----:B------:R-:W-:Y:S02]  /*23bd0*/  VIADD R12, R163, 0xffffff7d ;  /* 0xffffff7da30c7836 */ /* 0x000fe40000000000 */
[----:B--2---:R-:W-:-:S02]  /*23be0*/  IMAD.WIDE R76, R2, 0x4, R82 ;  /* 0x00000004024c7825 */ /* 0x004fc400078e0252 */
[----:B------:R-:W2:Y:S04]  /*23bf0*/  LDL.LU.64 R82, [R1+0x1000] ;  /* 0x0010000001527983 */ /* 0x000ea80000300a00 */
[----:B------:R-:W-:Y:S04]  /*23c00*/  STL.64 [R1+0x21e0], R124 ;  /* 0x0021e07c01007387 */ /* 0x000fe80000100a00 */
[----:B------:R-:W2:Y:S04]  /*23c10*/  LDL.LU.64 R186, [R1+0xff0] ;  /* 0x000ff00001ba7983 */ /* 0x000ea80000300a00 */
[----:B------:R-:W2:Y:S04]  /*23c20*/  LDL.LU.64 R178, [R1+0xfe8] ;  /* 0x000fe80001b27983 */ /* 0x000ea80000300a00 */
[----:B------:R-:W-:Y:S01]  /*23c30*/  STL.64 [R1+0x2640], R108 ;  /* 0x0026406c01007387 */ /* 0x000fe20000100a00 */
[----:B---3--:R-:W-:-:S03]  /*23c40*/  IMAD.WIDE R44, R2, 0x4, R154 ;  /* 0x00000004022c7825 */ /* 0x008fc600078e029a */
[----:B------:R-:W3:Y:S04]  /*23c50*/  LDL.LU.64 R170, [R1+0xfe0] ;  /* 0x000fe00001aa7983 */ /* 0x000ee80000300a00 */
[----:B------:R-:W3:Y:S01]  /*23c60*/  LDL.LU.64 R162, [R1+0xfd0] ;  /* 0x000fd00001a27983 */ /* 0x000ee20000300a00 */
[----:B----4-:R-:W-:-:S03]  /*23c70*/  IMAD.WIDE R132, R2, 0x4, R146 ;  /* 0x0000000402847825 */ /* 0x010fc600078e0292 */
[----:B------:R-:W-:Y:S04]  /*23c80*/  STL.64 [R1+0x2660], R92 ;  /* 0x0026605c01007387 */ /* 0x000fe80000100a00 */
[----:B------:R-:W4:Y:S04]  /*23c90*/  LDL.LU.64 R154, [R1+0xfc8] ;  /* 0x000fc800019a7983 */ /* 0x000f280000300a00 */
[----:B------:R-:W4:Y:S01]  /*23ca0*/  LDL.LU.64 R146, [R1+0xfc0] ;  /* 0x000fc00001927983 */ /* 0x000f220000300a00 */
[----:B------:R-:W-:Y:S01]  /*23cb0*/  ISETP.GE.U32.AND P1, PT, R6, 0x7fffff3f, PT ;  /* 0x7fffff3f0600780c */ /* 0x000fe20003f26070 */
[----:B------:R-:W-:Y:S01]  /*23cc0*/  IMAD.WIDE R138, R2, 0x4, R138 ;  /* 0x00000004028a7825 */ /* 0x000fe200078e028a */
[----:B------:R-:W-:Y:S01]  /*23cd0*/  ISETP.GE.U32.AND P2, PT, R12, 0x7fffff3e, PT ;  /* 0x7fffff3e0c00780c */ /* 0x000fe20003f46070 */
[----:B------:R-:W-:Y:S01]  /*23ce0*/  STL.64 [R1+0x2680], R76 ;  /* 0x0026804c01007387 */ /* 0x000fe20000100a00 */
[----:B------:R-:W4:Y:S01]  /*23cf0*/  LDC R6, c[0x0][0x230] ;  /* 0x00008c00ff067b82 */ /* 0x000f220000000800 */
[----:B------:R-:W-:-:S02]  /*23d00*/  IMAD.WIDE R130, R2, 0x4, R130 ;  /* 0x0000000402827825 */ /* 0x000fc400078e0282 */
[----:B------:R-:W-:Y:S02]  /*23d10*/  STL.64 [R1+0x2058], R138 ;  /* 0x0020588a01007387 */ /* 0x000fe40000100a00 */
[C---:B------:R-:W-:Y:S02]  /*23d20*/  IMAD.WIDE R122, R2.reuse, 0x4, R122 ;  /* 0x00000004027a7825 */ /* 0x040fe400078e027a */
[----:B------:R-:W-:Y:S01]  /*23d30*/  STL.64 [R1+0x26a0], R44 ;  /* 0x0026a02c01007387 */ /* 0x000fe20000100a00 */
[----:B------:R-:W-:Y:S01]  /*23d40*/  ISETP.GE.U32.AND P6, PT, R7, 0x7fffff1e, PT ;  /* 0x7fffff1e0700780c */ /* 0x000fe20003fc6070 */
[C---:B------:R-:W-:Y:S01]  /*23d50*/  IMAD.WIDE R116, R2.reuse, 0x4, R210 ;  /* 0x0000000402747825 */ /* 0x040fe200078e02d2 */
[----:B------:R-:W4:Y:S01]  /*23d60*/  LDC R7, c[0x0][0x230] ;  /* 0x00008c00ff077b82 */ /* 0x000f220000000800 */
[----:B------:R-:W-:Y:S02]  /*23d70*/  STL.64 [R1+0x20a0], R132 ;  /* 0x0020a08401007387 */ /* 0x000fe40000100a00 */
[----:B------:R-:W-:-:S02]  /*23d80*/  IMAD.WIDE R114, R2, 0x4, R114 ;  /* 0x0000000402727825 */ /* 0x000fc400078e0272 */
[----:B------:R-:W-:Y:S02]  /*23d90*/  STL.64 [R1+0x20e0], R130 ;  /* 0x0020e08201007387 */ /* 0x000fe40000100a00 */
[----:B------:R-:W-:Y:S01]  /*23da0*/  VIADD R13, R13, 0xffffff7b ;  /* 0xffffff7b0d0d7836 */ /* 0x000fe20000000000 */
[----:B------:R-:W4:Y:S01]  /*23db0*/  LDC R12, c[0x0][0x230] ;  /* 0x00008c00ff0c7b82 */ /* 0x000f220000000800 */
[----:B------:R-:W-:Y:S01]  /*23dc0*/  STL.64 [R1+0x2188], R122 ;  /* 0x0021887a01007387 */ /* 0x000fe20000100a00 */
[----:B------:R-:W-:-:S03]  /*23dd0*/  IMAD.WIDE R106, R2, 0x4, R106 ;  /* 0x00000004026a7825 */ /* 0x000fc600078e026a */
[----:B------:R1:W-:Y:S01]  /*23de0*/  LDGSTS.E [R251+0x40004], desc[UR4][R28.64], !P1 ;  /* 0x400040001cfb7fae */ /* 0x0003e2000c921844 */
[----:B------:R-:W-:-:S03]  /*23df0*/  IMAD.WIDE R100, R2, 0x4, R202 ;  /* 0x0000000402647825 */ /* 0x000fc600078e02ca */
[----:B------:R-:W-:Y:S01]  /*23e00*/  STL.64 [R1+0x21a8], R116 ;  /* 0x0021a87401007387 */ /* 0x000fe20000100a00 */
[----:B------:R-:W-:-:S03]  /*23e10*/  IMAD.WIDE R98, R2, 0x4, R98 ;  /* 0x0000000402627825 */ /* 0x000fc600078e0262 */
[----:B------:R-:W-:Y:S04]  /*23e20*/  LDGSTS.E [R251+0x44004], desc[UR4][R20.64], !P1 ;  /* 0x4400400014fb7fae */ /* 0x000fe8000c921844 */
[----:B------:R4:W-:Y:S01]  /*23e30*/  STL.64 [R1+0x21c0], R114 ;  /* 0x0021c07201007387 */ /* 0x0009e20000100a00 */
[----:B------:R-:W-:-:S03]  /*23e40*/  IMAD.WIDE R90, R2, 0x4, R90 ;  /* 0x00000004025a7825 */ /* 0x000fc600078e025a */
[----:B------:R-:W-:Y:S01]  /*23e50*/  LDGSTS.E [R251+0x48004], desc[UR4][R14.64], !P1 ;  /* 0x480040000efb7fae */ /* 0x000fe2000c921844 */
[----:B-1----:R-:W1:Y:S03]  /*23e60*/  LDC R29, c[0x0][0x230] ;  /* 0x00008c00ff1d7b82 */ /* 0x002e660000000800 */
[----:B------:R1:W-:Y:S01]  /*23e70*/  STL.64 [R1+0x2648], R106 ;  /* 0x0026486a01007387 */ /* 0x0003e20000100a00 */
[----:B------:R-:W-:-:S03]  /*23e80*/  IMAD.WIDE R84, R2, 0x4, R194 ;  /* 0x0000000402547825 */ /* 0x000fc600078e02c2 */
[----:B------:R2:W-:Y:S01]  /*23e90*/  LDGSTS.E [R251+0x4c004], desc[UR4][R10.64], !P1 ;  /* 0x4c0040000afb7fae */ /* 0x0005e2000c921844 */
[----:B------:R-:W1:Y:S03]  /*23ea0*/  LDC R28, c[0x0][0x230] ;  /* 0x00008c00ff1c7b82 */ /* 0x000e660000000800 */
[----:B------:R-:W-:Y:S04]  /*23eb0*/  STL.64 [R1+0x2650], R100 ;  /* 0x0026506401007387 */ /* 0x000fe80000100a00 */
[----:B------:R1:W-:Y:S04]  /*23ec0*/  STL.64 [R1+0x2658], R98 ;  /* 0x0026586201007387 */ /* 0x0003e80000100a00 */
[----:B------:R-:W-:Y:S01]  /*23ed0*/  LDGSTS.E [R251+0x40008], desc[UR4][R140.64], !P2 ;  /* 0x400080008cfb7fae */ /* 0x000fe2000d121844 */
[----:B--2---:R-:W-:-:S03]  /*23ee0*/  IMAD.WIDE R82, R2, 0x4, R82 ;  /* 0x0000000402527825 */ /* 0x004fc600078e0252 */
[----:B------:R2:W-:Y:S01]  /*23ef0*/  STL.64 [R1+0x2668], R90 ;  /* 0x0026685a01007387 */ /* 0x0005e20000100a00 */
[----:B------:R-:W2:Y:S03]  /*23f00*/  LDC R10, c[0x0][0x230] ;  /* 0x00008c00ff0a7b82 */ /* 0x000ea60000000800 */
[----:B------:R-:W-:Y:S01]  /*23f10*/  LDGSTS.E [R251+0x44008], desc[UR4][R138.64], !P2 ;  /* 0x440080008afb7fae */ /* 0x000fe2000d121844 */
[----:B------:R-:W-:-:S03]  /*23f20*/  IMAD.WIDE R68, R2, 0x4, R186 ;  /* 0x0000000402447825 */ /* 0x000fc600078e02ba */
[----:B------:R-:W-:Y:S01]  /*23f30*/  STL.64 [R1+0x2670], R84 ;  /* 0x0026705401007387 */ /* 0x000fe20000100a00 */
[----:B------:R-:W2:Y:S01]  /*23f40*/  LDC R11, c[0x0][0x230] ;  /* 0x00008c00ff0b7b82 */ /* 0x000ea20000000800 */
[C---:B------:R-:W-:Y:S02]  /*23f50*/  IMAD.WIDE R60, R2.reuse, 0x4, R178 ;  /* 0x00000004023c7825 */ /* 0x040fe400078e02b2 */
[----:B------:R-:W-:Y:S04]  /*23f60*/  LDGSTS.E [R251+0x48008], desc[UR4][R132.64], !P2 ;  /* 0x4800800084fb7fae */ /* 0x000fe8000d121844 */
[----:B------:R2:W-:Y:S01]  /*23f70*/  STL.64 [R1+0x2678], R82 ;  /* 0x0026785201007387 */ /* 0x0005e20000100a00 */
[----:B---3--:R-:W-:-:S03]  /*23f80*/  IMAD.WIDE R52, R2, 0x4, R170 ;  /* 0x0000000402347825 */ /* 0x008fc600078e02aa */
[----:B------:R-:W-:Y:S01]  /*23f90*/  LDGSTS.E [R251+0x4c008], desc[UR4][R130.64], !P2 ;  /* 0x4c00800082fb7fae */ /* 0x000fe2000d121844 */
[----:B------:R-:W-:-:S03]  /*23fa0*/  IMAD.WIDE R36, R2, 0x4, R162 ;  /* 0x0000000402247825 */ /* 0x000fc600078e02a2 */
[----:B------:R-:W-:Y:S04]  /*23fb0*/  STL.64 [R1+0x2688], R68 ;  /* 0x0026884401007387 */ /* 0x000fe80000100a00 */
[----:B------:R-:W-:Y:S01]  /*23fc0*/  LDGSTS.E [R251+0x4000c], desc[UR4][R124.64], !P3 ;  /* 0x4000c0007cfb7fae */ /* 0x000fe2000d921844 */
[----:B----4-:R-:W-:-:S03]  /*23fd0*/  IMAD.WIDE R20, R2, 0x4, R154 ;  /* 0x0000000402147825 */ /* 0x010fc600078e029a */
[----:B------:R-:W-:Y:S01]  /*23fe0*/  STL.64 [R1+0x2690], R60 ;  /* 0x0026903c01007387 */ /* 0x000fe20000100a00 */
[----:B------:R-:W-:-:S03]  /*23ff0*/  IMAD.WIDE R14, R2, 0x4, R146 ;  /* 0x00000004020e7825 */ /* 0x000fc600078e0292 */
[----:B------:R-:W-:Y:S04]  /*24000*/  LDGSTS.E [R251+0x4400c], desc[UR4][R122.64], !P3 ;  /* 0x4400c0007afb7fae */ /* 0x000fe8000d921844 */
[----:B------:R-:W-:Y:S04]  /*24010*/  STL.64 [R1+0x2698], R52 ;  /* 0x0026983401007387 */ /* 0x000fe80000100a00 */
[----:B------:R-:W-:Y:S04]  /*24020*/  LDGSTS.E [R251+0x4800c], desc[UR4][R116.64], !P3 ;  /* 0x4800c00074fb7fae */ /* 0x000fe8000d921844 */
[----:B------:R-:W-:Y:S04]  /*24030*/  STL.64 [R1+0x26a8], R36 ;  /* 0x0026a82401007387 */ /* 0x000fe80000100a00 */
[----:B------:R-:W-:Y:S04]  /*24040*/  LDGSTS.E [R251+0x4c00c], desc[UR4][R114.64], !P3 ;  /* 0x4c00c00072fb7fae */ /* 0x000fe8000d921844 */
[----:B------:R3:W-:Y:S04]  /*24050*/  STL.64 [R1+0x26b0], R20 ;  /* 0x0026b01401007387 */ /* 0x0007e80000100a00 */
[----:B------:R-:W-:Y:S04]  /*24060*/  LDGSTS.E [R251+0x50000], desc[UR4][R108.64], !P4 ;  /* 0x500000006cfb7fae */ /* 0x000fe8000e121844 */
[----:B------:R4:W-:Y:S04]  /*24070*/  STL.64 [R1+0x26b8], R14 ;  /* 0x0026b80e01007387 */ /* 0x0009e80000100a00 */
[----:B------:R-:W-:Y:S04]  /*24080*/  LDGSTS.E [R251+0x54000], desc[UR4][R106.64], !P4 ;  /* 0x540000006afb7fae */ /* 0x000fe8000e121844 */
[----:B------:R-:W-:Y:S04]  /*24090*/  LDGSTS.E [R251+0x58000], desc[UR4][R100.64], !P4 ;  /* 0x5800000064fb7fae */ /* 0x000fe8000e121844 */
[----:B------:R-:W3:Y:S04]  /*240a0*/  LDL.LU.64 R114, [R1+0xfb8] ;  /* 0x000fb80001727983 */ /* 0x000ee80000300a00 */
[----:B------:R-:W-:Y:S04]  /*240b0*/  LDGSTS.E [R251+0x5c000], desc[UR4][R98.64], !P4 ;  /* 0x5c00000062fb7fae */ /* 0x000fe8000e121844 */
[----:B-1----:R-:W4:Y:S04]  /*240c0*/  LDL.LU.64 R106, [R1+0xfb0] ;  /* 0x000fb000016a7983 */ /* 0x002f280000300a00 */
[----:B------:R-:W-:Y:S04]  /*240d0*/  LDGSTS.E [R251+0x50004], desc[UR4][R92.64], !P5 ;  /* 0x500040005cfb7fae */ /* 0x000fe8000e921844 */
[----:B------:R-:W-:Y:S04]  /*240e0*/  LDGSTS.E [R251+0x54004], desc[UR4][R90.64], !P5 ;  /* 0x540040005afb7fae */ /* 0x000fe8000e921844 */
[----:B------:R-:W4:Y:S04]  /*240f0*/  LDL.LU.64 R98, [R1+0xfa8] ;  /* 0x000fa80001627983 */ /* 0x000f280000300a00 */
[----:B------:R-:W-:Y:S04]  /*24100*/  LDGSTS.E [R251+0x58004], desc[UR4][R84.64], !P5 ;  /* 0x5800400054fb7fae */ /* 0x000fe8000e921844 */
[----:B--2---:R-:W2:Y:S04]  /*24110*/  LDL.LU.64 R90, [R1+0xfa0] ;  /* 0x000fa000015a7983 */ /* 0x004ea80000300a00 */
[----:B------:R-:W2:Y:S04]  /*24120*/  LDL.LU.64 R138, [R1+0xf98] ;  /* 0x000f9800018a7983 */ /* 0x000ea80000300a00 */
[----:B------:R-:W-:Y:S04]  /*24130*/  LDGSTS.E [R251+0x5c004], desc[UR4][R82.64], !P5 ;  /* 0x5c00400052fb7fae */ /* 0x000fe8000e921844 */
[----:B------:R-:W2:Y:S01]  /*24140*/  LDL.LU.64 R130, [R1+0xf90] ;  /* 0x000f900001827983 */ /* 0x000ea20000300a00 */
[----:B------:R-:W-:-:S03]  /*24150*/  VIADD R6, R6, 0xffffff5c ;  /* 0xffffff5c06067836 */ /* 0x000fc60000000000 */
[----:B------:R-:W-:Y:S04]  /*24160*/  LDGSTS.E [R251+0x50008], desc[UR4][R76.64], !P6 ;  /* 0x500080004cfb7fae */ /* 0x000fe8000f121844 */
[----:B------:R-:W2:Y:S04]  /*24170*/  LDL.LU.64 R82, [R1+0xf88] ;  /* 0x000f880001527983 */ /* 0x000ea80000300a00 */
[----:B------:R-:W2:Y:S01]  /*24180*/  LDL.LU.64 R122, [R1+0xf80] ;  /* 0x000f8000017a7983 */ /* 0x000ea20000300a00 */
[----:B------:R-:W-:Y:S02]  /*24190*/  ISETP.GE.U32.AND P1, PT, R6, 0x7fffff1d, PT ;  /* 0x7fffff1d0600780c */ /* 0x000fe40003f26070 */
[----:B------:R-:W1:Y:S01]  /*241a0*/  LDC R6, c[0x0][0x230] ;  /* 0x00008c00ff067b82 */ /* 0x000e620000000800 */
[----:B------:R-:W-:Y:S01]  /*241b0*/  LDGSTS.E [R251+0x54008], desc[UR4][R68.64], !P6 ;  /* 0x5400800044fb7fae */ /* 0x000fe2000f121844 */
[----:B------:R-:W-:-:S03]  /*241c0*/  VIADD R10, R10, 0xffffff79 ;  /* 0xffffff790a0a7836 */ /* 0x000fc60000000000 */
[----:B------:R-:W-:Y:S01]  /*241d0*/  LDGSTS.E [R251+0x58008], desc[UR4][R60.64], !P6 ;  /* 0x580080003cfb7fae */ /* 0x000fe2000f121844 */
[----:B------:R-:W-:-:S03]  /*241e0*/  VIADD R7, R7, 0xffffff78 ;  /* 0xffffff7807077836 */ /* 0x000fc60000000000 */
[----:B------:R-:W-:Y:S01]  /*241f0*/  LDGSTS.E [R251+0x5c008], desc[UR4][R52.64], !P6 ;  /* 0x5c00800034fb7fae */ /* 0x000fe2000f121844 */
[----:B------:R-:W-:Y:S02]  /*24200*/  ISETP.GE.U32.AND P6, PT, R13, 0x7fffff3c, PT ;  /* 0x7fffff3c0d00780c */ /* 0x000fe40003fc6070 */
[----:B------:R-:W-:Y:S01]  /*24210*/  ISETP.GE.U32.AND P2, PT, R10, 0x7fffff3a, PT ;  /* 0x7fffff3a0a00780c */ /* 0x000fe20003f46070 */
[----:B------:R-:W-:Y:S01]  /*24220*/  LDGSTS.E [R251+0x5000c], desc[UR4][R44.64], !P1 ;  /* 0x5000c0002cfb7fae */ /* 0x000fe2000c921844 */
[----:B------:R-:W-:Y:S01]  /*24230*/  ISETP.GE.U32.AND P3, PT, R7, 0x7fffff39, PT ;  /* 0x7fffff390700780c */ /* 0x000fe20003f66070 */
[----:B------:R-:W-:Y:S01]  /*24240*/  VIADD R12, R12, 0xffffff7a ;  /* 0xffffff7a0c0c7836 */ /* 0x000fe20000000000 */
[----:B------:R-:W2:Y:S01]  /*24250*/  LDC R13, c[0x0][0x230] ;  /* 0x00008c00ff0d7b82 */ /* 0x000ea20000000800 */
[----:B------:R-:W-:Y:S04]  /*24260*/  LDGSTS.E [R251+0x5400c], desc[UR4][R36.64], !P1 ;  /* 0x5400c00024fb7fae */ /* 0x000fe8000c921844 */
[----:B------:R-:W-:Y:S01]  /*24270*/  LDGSTS.E [R251+0x5800c], desc[UR4][R20.64], !P1 ;  /* 0x5800c00014fb7fae */ /* 0x000fe2000c921844 */
[----:B-1----:R-:W-:-:S03]  /*24280*/  VIADD R6, R6, 0xffffff5b ;  /* 0xffffff5b06067836 */ /* 0x002fc60000000000 */
[----:B------:R1:W-:Y:S02]  /*24290*/  LDGSTS.E [R251+0x5c00c], desc[UR4][R14.64], !P1 ;  /* 0x5c00c0000efb7fae */ /* 0x0003e4000c921844 */
[----:B------:R-:W-:Y:S01]  /*242a0*/  ISETP.GE.U32.AND P4, PT, R6, 0x7fffff1c, PT ;  /* 0x7fffff1c0600780c */ /* 0x000fe20003f86070 */
[----:B-1----:R-:W-:Y:S02]  /*242b0*/  VIADD R251, R11, 0xffffff5a ;  /* 0xffffff5a0bfb7836 */ /* 0x002fe40000000000 */
[----:B---3--:R-:W-:-:S04]  /*242c0*/  IMAD.WIDE R20, R2, 0x4, R114 ;  /* 0x0000000402147825 */ /* 0x008fc800078e0272 */
[C---:B----4-:R-:W-:Y:S01]  /*242d0*/  IMAD.WIDE R14, R2.reuse, 0x4, R106 ;  /* 0x00000004020e7825 */ /* 0x050fe200078e026a */
[----:B------:R1:W-:Y:S04]  /*242e0*/  STL.64 [R1+0x1ee0], R20 ;  /* 0x001ee01401007387 */ /* 0x0003e80000100a00 */
[----:B------:R3:W-:Y:S04]  /*242f0*/  STL.64 [R1+0x1f10], R14 ;  /* 0x001f100e01007387 */ /* 0x0007e80000100a00 */
[----:B------:R-:W4:Y:S01]  /*24300*/  LDL.LU.64 R114, [R1+0xf78] ;  /* 0x000f780001727983 */ /* 0x000f220000300a00 */
[----:B------:R-:W-:-:S03]  /*24310*/  IMAD.WIDE R10, R2, 0x4, R98 ;  /* 0x00000004020a7825 */ /* 0x000fc600078e0262 */
[----:B------:R1:W-:Y:S01]  /*24320*/  LDGSTS.E [R250+0x40000], desc[UR4][R20.64], !P6 ;  /* 0x4000000014fa7fae */ /* 0x0003e2000f121844 */
[----:B--2---:R-:W-:-:S03]  /*24330*/  IMAD.WIDE R6, R2, 0x4, R90 ;  /* 0x0000000402067825 */ /* 0x004fc600078e025a */
[----:B------:R2:W-:Y:S04]  /*24340*/  STL.64 [R1+0x1f50], R10 ;  /* 0x001f500a01007387 */ /* 0x0005e80000100a00 */
[----:B------:R2:W-:Y:S04]  /*24350*/  STL.64 [R1+0x1fa0], R6 ;  /* 0x001fa00601007387 */ /* 0x0005e80000100a00 */
[----:B------:R-:W4:Y:S01]  /*24360*/  LDL.LU.64 R106, [R1+0xf58] ;  /* 0x000f5800016a7983 */ /* 0x000f220000300a00 */
[----:B-1----:R-:W-:-:S03]  /*24370*/  IMAD.WIDE R20, R2, 0x4, R138 ;  /* 0x0000000402147825 */ /* 0x002fc600078e028a */
[----:B------:R-:W4:Y:S04]  /*24380*/  LDL.LU.64 R98, [R1+0xf38] ;  /* 0x000f380001627983 */ /* 0x000f280000300a00 */
[----:B------:R3:W-:Y:S04]  /*24390*/  LDGSTS.E [R250+0x44000], desc[UR4][R14.64], !P6 ;  /* 0x440000000efa7fae */ /* 0x0007e8000f121844 */
[----:B------:R-:W4:Y:S04]  /*243a0*/  LDL.LU.64 R90, [R1+0xf18] ;  /* 0x000f1800015a7983 */ /* 0x000f280000300a00 */
[----:B------:R2:W-:Y:S01]  /*243b0*/  LDGSTS.E [R250+0x48000], desc[UR4][R10.64], !P6 ;  /* 0x480000000afa7fae */ /* 0x0005e2000f121844 */
[----:B---3--:R-:W-:-:S03]  /*243c0*/  IMAD.WIDE R14, R2, 0x4, R130 ;  /* 0x00000004020e7825 */ /* 0x008fc600078e0282 */
[----:B------:R1:W-:Y:S01]  /*243d0*/  LDGSTS.E [R250+0x4c000], desc[UR4][R6.64], !P6 ;  /* 0x4c00000006fa7fae */ /* 0x0003e2000f121844 */
[----:B--2---:R-:W-:-:S03]  /*243e0*/  IMAD.WIDE R10, R2, 0x4, R82 ;  /* 0x00000004020a7825 */ /* 0x004fc600078e0252 */
[----:B------:R-:W2:Y:S01]  /*243f0*/  LDL.LU.64 R82, [R1+0xef8] ;  /* 0x000ef80001527983 */ /* 0x000ea20000300a00 */
[----:B-1----:R-:W-:-:S03]  /*24400*/  IMAD.WIDE R6, R2, 0x4, R122 ;  /* 0x0000000402067825 */ /* 0x002fc600078e027a */
[----:B------:R-:W-:Y:S04]  /*24410*/  STL.64 [R1+0x1ff8], R20 ;  /* 0x001ff81401007387 */ /* 0x000fe80000100a00 */
[----:B------:R-:W-:Y:S04]  /*24420*/  STL.64 [R1+0x2050], R14 ;  /* 0x0020500e01007387 */ /* 0x000fe80000100a00 */
[----:B------:R-:W-:Y:S04]  /*24430*/  STL.64 [R1+0x2098], R10 ;  /* 0x0020980a01007387 */ /* 0x000fe80000100a00 */
[----:B------:R-:W3:Y:S04]  /*24440*/  LDL.LU.64 R154, [R1+0xed8] ;  /* 0x000ed800019a7983 */ /* 0x000ee80000300a00 */
[----:B------:R1:W-:Y:S04]  /*24450*/  STL.64 [R1+0x20d8], R6 ;  /* 0x0020d80601007387 */ /* 0x0003e80000100a00 */
[----:B------:R-:W3:Y:S04]  /*24460*/  LDL.LU.64 R138, [R1+0xf70] ;  /* 0x000f7000018a7983 */ /* 0x000ee80000300a00 */
[----:B------:R-:W3:Y:S04]  /*24470*/  LDL.LU.64 R146, [R1+0xf68] ;  /* 0x000f680001927983 */ /* 0x000ee80000300a00 */
[----:B------:R-:W3:Y:S04]  /*24480*/  LDL.LU.64 R130, [R1+0xf60] ;  /* 0x000f600001827983 */ /* 0x000ee80000300a00 */
[----:B------:R-:W3:Y:S04]  /*24490*/  LDL.LU.64 R122, [R1+0xf50] ;  /* 0x000f5000017a7983 */ /* 0x000ee80000300a00 */
[----:B------:R-:W3:Y:S01]  /*244a0*/  LDL.LU.64 R210, [R1+0xf48] ;  /* 0x000f480001d27983 */ /* 0x000ee20000300a00 */
[----:B----4-:R-:W-:-:S03]  /*244b0*/  IMAD.WIDE R140, R2, 0x4, R114 ;  /* 0x00000004028c7825 */ /* 0x010fc600078e0272 */
[----:B------:R-:W4:Y:S01]  /*244c0*/  LDL.LU.64 R114, [R1+0xf40] ;  /* 0x000f400001727983 */ /* 0x000f220000300a00 */
[----:B------:R-:W-:-:S03]  /*244d0*/  IMAD.WIDE R124, R2, 0x4, R106 ;  /* 0x00000004027c7825 */ /* 0x000fc600078e026a */
[----:B------:R-:W4:Y:S01]  /*244e0*/  LDL.LU.64 R106, [R1+0xf30] ;  /* 0x000f3000016a7983 */ /* 0x000f220000300a00 */
[----:B------:R-:W-:-:S03]  /*244f0*/  IMAD.WIDE R108, R2, 0x4, R98 ;  /* 0x00000004026c7825 */ /* 0x000fc600078e0262 */
[----:B------:R-:W4:Y:S04]  /*24500*/  LDL.LU.64 R202, [R1+0xf28] ;  /* 0x000f280001ca7983 */ /* 0x000f280000300a00 */
[----:B------:R-:W4:Y:S01]  /*24510*/  LDL.LU.64 R98, [R1+0xf20] ;  /* 0x000f200001627983 */ /* 0x000f220000300a00 */
[----:B------:R-:W-:-:S03]  /*24520*/  IMAD.WIDE R92, R2, 0x4, R90 ;  /* 0x00000004025c7825 */ /* 0x000fc600078e025a */
[----:B------:R-:W4:Y:S04]  /*24530*/  LDL.LU.64 R90, [R1+0xf10] ;  /* 0x000f1000015a7983 */ /* 0x000f280000300a00 */
[----:B------:R-:W-:Y:S04]  /*24540*/  STL.64 [R1+0x2118], R140 ;  /* 0x0021188c01007387 */ /* 0x000fe80000100a00 */
[----:B------:R-:W4:Y:S01]  /*24550*/  LDL.LU.64 R194, [R1+0xf08] ;  /* 0x000f080001c27983 */ /* 0x000f220000300a00 */
[----:B--2---:R-:W-:-:S03]  /*24560*/  IMAD.WIDE R76, R2, 0x4, R82 ;  /* 0x00000004024c7825 */ /* 0x004fc600078e0252 */
        /* <DEDUP_REMOVED lines=8> */
[----:B------:R-:W-:-:S03]  /*245f0*/  IMAD.WIDE R132, R2, 0x4, R146 ;  /* 0x0000000402847825 */ /* 0x000fc600078e0292 */
[----:B------:R-:W-:Y:S04]  /*24600*/  STL.64 [R1+0x26e0], R92 ;  /* 0x0026e05c01007387 */ /* 0x000fe80000100a00 */
[----:B------:R-:W3:Y:S04]  /*24610*/  LDL.LU.64 R154, [R1+0xec8] ;  /* 0x000ec800019a7983 */ /* 0x000ee80000300a00 */
[----:B------:R-:W3:Y:S01]  /*24620*/  LDL.LU.64 R146, [R1+0xec0] ;  /* 0x000ec00001927983 */ /* 0x000ee20000300a00 */
[----:B------:R-:W-:Y:S01]  /*24630*/  ISETP.GE.U32.AND P1, PT, R12, 0x7fffff3b, PT ;  /* 0x7fffff3b0c00780c */ /* 0x000fe20003f26070 */
[C---:B------:R-:W-:Y:S01]  /*24640*/  IMAD.WIDE R138, R2.reuse, 0x4, R138 ;  /* 0x00000004028a7825 */ /* 0x040fe200078e028a */
[----:B------:R-:W-:Y:S01]  /*24650*/  ISETP.GE.U32.AND P5, PT, R251, 0x7fffff1b, PT ;  /* 0x7fffff1bfb00780c */ /* 0x000fe20003fa6070 */
[----:B------:R-:W-:Y:S01]  /*24660*/  STL.64 [R1+0x2700], R76 ;  /* 0x0027004c01007387 */ /* 0x000fe20000100a00 */
[----:B------:R-:W3:Y:S01]  /*24670*/  LDC R12, c[0x0][0x230] ;  /* 0x00008c00ff0c7b82 */ /* 0x000ee20000000800 */
[----:B------:R-:W-:-:S02]  /*24680*/  IMAD.WIDE R130, R2, 0x4, R130 ;  /* 0x0000000402827825 */ /* 0x000fc400078e0282 */
[----:B------:R-:W-:Y:S02]  /*24690*/  STL.64 [R1+0x1ff0], R138 ;  /* 0x001ff08a01007387 */ /* 0x000fe40000100a00 */
[C---:B------:R-:W-:Y:S02]  /*246a0*/  IMAD.WIDE R122, R2.reuse, 0x4, R122 ;  /* 0x00000004027a7825 */ /* 0x040fe400078e027a */
[----:B------:R-:W-:Y:S02]  /*246b0*/  STL.64 [R1+0x2720], R44 ;  /* 0x0027202c01007387 */ /* 0x000fe40000100a00 */
[C---:B------:R-:W-:Y:S02]  /*246c0*/  IMAD.WIDE R116, R2.reuse, 0x4, R210 ;  /* 0x0000000402747825 */ /* 0x040fe400078e02d2 */
[----:B------:R-:W-:Y:S04]  /*246d0*/  STL.64 [R1+0x2048], R132 ;  /* 0x0020488401007387 */ /* 0x000fe80000100a00 */
[----:B------:R-:W-:Y:S04]  /*246e0*/  STL.64 [R1+0x2090], R130 ;  /* 0x0020908201007387 */ /* 0x000fe80000100a00 */
[----:B------:R-:W-:Y:S04]  /*246f0*/  STL.64 [R1+0x2150], R122 ;  /* 0x0021507a01007387 */ /* 0x000fe80000100a00 */
[----:B------:R-:W-:Y:S04]  /*24700*/  LDGSTS.E [R250+0x40004], desc[UR4][R20.64], !P1 ;  /* 0x4000400014fa7fae */ /* 0x000fe8000c921844 */
[----:B------:R-:W-:Y:S04]  /*24710*/  STL.64 [R1+0x2180], R116 ;  /* 0x0021807401007387 */ /* 0x000fe80000100a00 */
[----:B------:R-:W-:Y:S04]  /*24720*/  LDGSTS.E [R250+0x44004], desc[UR4][R14.64], !P1 ;  /* 0x440040000efa7fae */ /* 0x000fe8000c921844 */
[----:B------:R-:W-:Y:S04]  /*24730*/  LDGSTS.E [R250+0x48004], desc[UR4][R10.64], !P1 ;  /* 0x480040000afa7fae */ /* 0x000fe8000c921844 */
[----:B------:R1:W-:Y:S04]  /*24740*/  LDGSTS.E [R250+0x4c004], desc[UR4][R6.64], !P1 ;  /* 0x4c00400006fa7fae */ /* 0x0003e8000c921844 */
[----:B------:R-:W-:Y:S04]  /*24750*/  LDGSTS.E [R250+0x40008], desc[UR4][R140.64], !P2 ;  /* 0x400080008cfa7fae */ /* 0x000fe8000d121844 */
[----:B------:R-:W-:Y:S01]  /*24760*/  LDGSTS.E [R250+0x44008], desc[UR4][R138.64], !P2 ;  /* 0x440080008afa7fae */ /* 0x000fe2000d121844 */
[----:B----4-:R-:W-:-:S03]  /*24770*/  IMAD.WIDE R114, R2, 0x4, R114 ;  /* 0x0000000402727825 */ /* 0x010fc600078e0272 */
[----:B------:R-:W-:Y:S01]  /*24780*/  LDGSTS.E [R250+0x48008], desc[UR4][R132.64], !P2 ;  /* 0x4800800084fa7fae */ /* 0x000fe2000d121844 */
[----:B-1----:R-:W1:Y:S03]  /*24790*/  LDC R7, c[0x0][0x230] ;  /* 0x00008c00ff077b82 */ /* 0x002e660000000800 */
[----:B------:R4:W-:Y:S04]  /*247a0*/  STL.64 [R1+0x21a0], R114 ;  /* 0x0021a07201007387 */ /* 0x0009e80000100a00 */
[----:B------:R-:W-:Y:S01]  /*247b0*/  LDGSTS.E [R250+0x4c008], desc[UR4][R130.64], !P2 ;  /* 0x4c00800082fa7fae */ /* 0x000fe2000d121844 */
[----:B------:R-:W-:-:S03]  /*247c0*/  IMAD.WIDE R106, R2, 0x4, R106 ;  /* 0x00000004026a7825 */ /* 0x000fc600078e026a */
[----:B------:R-:W-:Y:S01]  /*247d0*/  LDGSTS.E [R250+0x4000c], desc[UR4][R124.64], !P3 ;  /* 0x4000c0007cfa7fae */ /* 0x000fe2000d921844 */
[----:B------:R-:W1:Y:S01]  /*247e0*/  LDC R6, c[0x0][0x230] ;  /* 0x00008c00ff067b82 */ /* 0x000e620000000800 */
[C---:B------:R-:W-:Y:S02]  /*247f0*/  IMAD.WIDE R100, R2.reuse, 0x4, R202 ;  /* 0x0000000402647825 */ /* 0x040fe400078e02ca */
[----:B------:R4:W-:Y:S02]  /*24800*/  STL.64 [R1+0x26c8], R106 ;  /* 0x0026c86a01007387 */ /* 0x0009e40000100a00 */
[C---:B------:R-:W-:Y:S02]  /*24810*/  IMAD.WIDE R98, R2.reuse, 0x4, R98 ;  /* 0x0000000402627825 */ /* 0x040fe400078e0262 */
[----:B------:R-:W-:Y:S01]  /*24820*/  STL.64 [R1+0x26d0], R100 ;  /* 0x0026d06401007387 */ /* 0x000fe20000100a00 */
[----:B------:R-:W1:Y:S01]  /*24830*/  LDC R11, c[0x0][0x230] ;  /* 0x00008c00ff0b7b82 */ /* 0x000e620000000800 */
[----:B------:R-:W-:-:S02]  /*24840*/  IMAD.WIDE R90, R2, 0x4, R90 ;  /* 0x00000004025a7825 */ /* 0x000fc400078e025a */
[----:B------:R4:W-:Y:S02]  /*24850*/  STL.64 [R1+0x26d8], R98 ;  /* 0x0026d86201007387 */ /* 0x0009e40000100a00 */
[C---:B------:R-:W-:Y:S02]  /*24860*/  IMAD.WIDE R84, R2.reuse, 0x4, R194 ;  /* 0x0000000402547825 */ /* 0x040fe400078e02c2 */
[----:B------:R1:W-:Y:S01]  /*24870*/  STL.64 [R1+0x26e8], R90 ;  /* 0x0026e85a01007387 */ /* 0x0003e20000100a00 */
[----:B------:R-:W1:Y:S03]  /*24880*/  LDC R10, c[0x0][0x230] ;  /* 0x00008c00ff0a7b82 */ /* 0x000e660000000800 */
[----:B------:R-:W-:Y:S04]  /*24890*/  STL.64 [R1+0x26f0], R84 ;  /* 0x0026f05401007387 */ /* 0x000fe80000100a00 */
[----:B------:R-:W-:Y:S01]  /*248a0*/  LDGSTS.E [R250+0x4400c], desc[UR4][R122.64], !P3 ;  /* 0x4400c0007afa7fae */ /* 0x000fe2000d921844 */
[----:B--2---:R-:W-:-:S03]  /*248b0*/  IMAD.WIDE R82, R2, 0x4, R82 ;  /* 0x0000000402527825 */ /* 0x004fc600078e0252 */
[----:B------:R-:W-:Y:S01]  /*248c0*/  LDGSTS.E [R250+0x4800c], desc[UR4][R116.64], !P3 ;  /* 0x4800c00074fa7fae */ /* 0x000fe2000d921844 */
[----:B------:R-:W-:-:S03]  /*248d0*/  IMAD.WIDE R68, R2, 0x4, R186 ;  /* 0x0000000402447825 */ /* 0x000fc600078e02ba */
[----:B------:R2:W-:Y:S01]  /*248e0*/  STL.64 [R1+0x26f8], R82 ;  /* 0x0026f85201007387 */ /* 0x0005e20000100a00 */
[----:B------:R-:W-:-:S03]  /*248f0*/  IMAD.WIDE R60, R2, 0x4, R178 ;  /* 0x00000004023c7825 */ /* 0x000fc600078e02b2 */
[----:B------:R-:W-:Y:S01]  /*24900*/  STL.64 [R1+0x2708], R68 ;  /* 0x0027084401007387 */ /* 0x000fe20000100a00 */
[----:B---3--:R-:W-:-:S03]  /*24910*/  IMAD.WIDE R52, R2, 0x4, R170 ;  /* 0x0000000402347825 */ /* 0x008fc600078e02aa */
[----:B------:R-:W-:Y:S01]  /*24920*/  STL.64 [R1+0x2710], R60 ;  /* 0x0027103c01007387 */ /* 0x000fe20000100a00 */
[----:B------:R-:W-:-:S03]  /*24930*/  IMAD.WIDE R36, R2, 0x4, R162 ;  /* 0x0000000402247825 */ /* 0x000fc600078e02a2 */
[----:B------:R-:W-:Y:S01]  /*24940*/  STL.64 [R1+0x2718], R52 ;  /* 0x0027183401007387 */ /* 0x000fe20000100a00 */
[----:B------:R-:W-:-:S03]  /*24950*/  IMAD.WIDE R20, R2, 0x4, R154 ;  /* 0x0000000402147825 */ /* 0x000fc600078e029a */
[----:B------:R-:W-:Y:S01]  /*24960*/  STL.64 [R1+0x2728], R36 ;  /* 0x0027282401007387 */ /* 0x000fe20000100a00 */
[----:B------:R-:W-:-:S03]  /*24970*/  IMAD.WIDE R14, R2, 0x4, R146 ;  /* 0x00000004020e7825 */ /* 0x000fc600078e0292 */
[----:B------:R-:W-:Y:S04]  /*24980*/  LDGSTS.E [R250+0x4c00c], desc[UR4][R114.64], !P3 ;  /* 0x4c00c00072fa7fae */ /* 0x000fe8000d921844 */
[----:B------:R3:W-:Y:S04]  /*24990*/  STL.64 [R1+0x2730], R20 ;  /* 0x0027301401007387 */ /* 0x0007e80000100a00 */
[----:B------:R-:W-:Y:S04]  /*249a0*/  LDGSTS.E [R250+0x50000], desc[UR4][R108.64], !P4 ;  /* 0x500000006cfa7fae */ /* 0x000fe8000e121844 */
[----:B------:R3:W-:Y:S04]  /*249b0*/  STL.64 [R1+0x2738], R14 ;  /* 0x0027380e01007387 */ /* 0x0007e80000100a00 */
[----:B------:R-:W-:Y:S04]  /*249c0*/  LDGSTS.E [R250+0x54000], desc[UR4][R106.64], !P4 ;  /* 0x540000006afa7fae */ /* 0x000fe8000e121844 */
[----:B------:R-:W-:Y:S04]  /*249d0*/  LDGSTS.E [R250+0x58000], desc[UR4][R100.64], !P4 ;  /* 0x5800000064fa7fae */ /* 0x000fe8000e121844 */
[----:B----4-:R-:W3:Y:S04]  /*249e0*/  LDL.LU.64 R114, [R1+0xeb8] ;  /* 0x000eb80001727983 */ /* 0x010ee80000300a00 */
[----:B------:R-:W-:Y:S04]  /*249f0*/  LDGSTS.E [R250+0x5c000], desc[UR4][R98.64], !P4 ;  /* 0x5c00000062fa7fae */ /* 0x000fe8000e121844 */
[----:B------:R-:W4:Y:S04]  /*24a00*/  LDL.LU.64 R106, [R1+0xeb0] ;  /* 0x000eb000016a7983 */ /* 0x000f280000300a00 */
[----:B------:R-:W-:Y:S04]  /*24a10*/  LDGSTS.E [R250+0x50004], desc[UR4][R92.64], !P5 ;  /* 0x500040005cfa7fae */ /* 0x000fe8000e921844 */
[----:B------:R-:W-:Y:S04]  /*24a20*/  LDGSTS.E [R250+0x54004], desc[UR4][R90.64], !P5 ;  /* 0x540040005afa7fae */ /* 0x000fe8000e921844 */
[----:B------:R-:W4:Y:S04]  /*24a30*/  LDL.LU.64 R98, [R1+0xea8] ;  /* 0x000ea80001627983 */ /* 0x000f280000300a00 */
[----:B------:R-:W-:Y:S04]  /*24a40*/  LDGSTS.E [R250+0x58004], desc[UR4][R84.64], !P5 ;  /* 0x5800400054fa7fae */ /* 0x000fe8000e921844 */
[----:B-1----:R-:W4:Y:S04]  /*24a50*/  LDL.LU.64 R90, [R1+0xea0] ;  /* 0x000ea000015a7983 */ /* 0x002f280000300a00 */
[----:B------:R-:W4:Y:S04]  /*24a60*/  LDL.LU.64 R138, [R1+0xe98] ;  /* 0x000e9800018a7983 */ /* 0x000f280000300a00 */
[----:B------:R-:W-:Y:S04]  /*24a70*/  LDGSTS.E [R250+0x5c004], desc[UR4][R82.64], !P5 ;  /* 0x5c00400052fa7fae */ /* 0x000fe8000e921844 */
[----:B------:R-:W4:Y:S04]  /*24a80*/  LDL.LU.64 R130, [R1+0xe90] ;  /* 0x000e900001827983 */ /* 0x000f280000300a00 */
[----:B--2---:R-:W2:Y:S04]  /*24a90*/  LDL.LU.64 R82, [R1+0xe88] ;  /* 0x000e880001527983 */ /* 0x004ea80000300a00 */
[----:B------:R-:W2:Y:S01]  /*24aa0*/  LDL.LU.64 R122, [R1+0xe80] ;  /* 0x000e8000017a7983 */ /* 0x000ea20000300a00 */
[----:B------:R-:W-:-:S05]  /*24ab0*/  VIADD R251, R29, 0xffffff59 ;  /* 0xffffff591dfb7836 */ /* 0x000fca0000000000 */
[----:B------:R-:W-:Y:S01]  /*24ac0*/  ISETP.GE.U32.AND P6, PT, R251, 0x7fffff1a, PT ;  /* 0x7fffff1afb00780c */ /* 0x000fe20003fc6070 */
[----:B------:R-:W-:Y:S02]  /*24ad0*/  VIADD R251, R28, 0xffffff58 ;  /* 0xffffff581cfb7836 */ /* 0x000fe40000000000 */
[----:B------:R-:W-:Y:S01]  /*24ae0*/  VIADD R12, R12, 0xffffff77 ;  /* 0xffffff770c0c7836 */ /* 0x000fe20000000000 */
[----:B------:R-:W1:Y:S02]  /*24af0*/  LDC R28, c[0x0][0x230] ;  /* 0x00008c00ff1c7b82 */ /* 0x000e640000000800 */
[----:B------:R-:W-:Y:S01]  /*24b00*/  ISETP.GE.U32.AND P1, PT, R251, 0x7fffff19, PT ;  /* 0x7fffff19fb00780c */ /* 0x000fe20003f26070 */
[----:B------:R-:W-:Y:S02]  /*24b10*/  VIADD R251, R13, 0xffffff76 ;  /* 0xffffff760dfb7836 */ /* 0x000fe40000000000 */
[----:B------:R-:W-:Y:S02]  /*24b20*/  VIADD R7, R7, 0xffffff75 ;  /* 0xffffff7507077836 */ /* 0x000fe40000000000 */
[----:B------:R-:W-:Y:S01]  /*24b30*/  VIADD R6, R6, 0xffffff74 ;  /* 0xffffff7406067836 */ /* 0x000fe20000000000 */
[----:B------:R-:W1:Y:S01]  /*24b40*/  LDC R13, c[0x0][0x230] ;  /* 0x00008c00ff0d7b82 */ /* 0x000e620000000800 */
[----:B------:R-:W-:Y:S04]  /*24b50*/  LDGSTS.E [R250+0x50008], desc[UR4][R76.64], !P6 ;  /* 0x500080004cfa7fae */ /* 0x000fe8000f121844 */
[----:B------:R-:W-:Y:S04]  /*24b60*/  LDGSTS.E [R250+0x54008], desc[UR4][R68.64], !P6 ;  /* 0x5400800044fa7fae */ /* 0x000fe8000f121844 */
[----:B------:R-:W-:Y:S04]  /*24b70*/  LDGSTS.E [R250+0x58008], desc[UR4][R60.64], !P6 ;  /* 0x580080003cfa7fae */ /* 0x000fe8000f121844 */
[----:B------:R-:W-:Y:S01]  /*24b80*/  LDGSTS.E [R250+0x5c008], desc[UR4][R52.64], !P6 ;  /* 0x5c00800034fa7fae */ /* 0x000fe2000f121844 */
[----:B------:R-:W-:-:S02]  /*24b90*/  ISETP.GE.U32.AND P6, PT, R12, 0x7fffff38, PT ;  /* 0x7fffff380c00780c */ /* 0x000fc40003fc6070 */
[----:B------:R-:W-:Y:S01]  /*24ba0*/  ISETP.GE.U32.AND P2, PT, R7, 0x7fffff36, PT ;  /* 0x7fffff360700780c */ /* 0x000fe20003f46070 */
[----:B------:R-:W-:Y:S01]  /*24bb0*/  LDGSTS.E [R250+0x5000c], desc[UR4][R44.64], !P1 ;  /* 0x5000c0002cfa7fae */ /* 0x000fe2000c921844 */
[----:B------:R-:W-:Y:S01]  /*24bc0*/  ISETP.GE.U32.AND P3, PT, R6, 0x7fffff35, PT ;  /* 0x7fffff350600780c */ /* 0x000fe20003f66070 */
[----:B------:R-:W1:Y:S02]  /*24bd0*/  LDC R12, c[0x0][0x230] ;  /* 0x00008c00ff0c7b82 */ /* 0x000e640000000800 */
[----:B------:R-:W-:Y:S04]  /*24be0*/  LDGSTS.E [R250+0x5400c], desc[UR4][R36.64], !P1 ;  /* 0x5400c00024fa7fae */ /* 0x000fe8000c921844 */
[----:B------:R-:W-:Y:S04]  /*24bf0*/  LDGSTS.E [R250+0x5800c], desc[UR4][R20.64], !P1 ;  /* 0x5800c00014fa7fae */ /* 0x000fe8000c921844 */
[----:B------:R1:W-:Y:S01]  /*24c00*/  LDGSTS.E [R250+0x5c00c], desc[UR4][R14.64], !P1 ;  /* 0x5c00c0000efa7fae */ /* 0x0003e2000c921844 */
[----:B------:R-:W-:Y:S01]  /*24c10*/  ISETP.GE.U32.AND P1, PT, R251, 0x7fffff37, PT ;  /* 0x7fffff37fb00780c */ /* 0x000fe20003f26070 */
[----:B------:R-:W-:-:S02]  /*24c20*/  VIADD R251, R11, 0xffffff57 ;  /* 0xffffff570bfb7836 */ /* 0x000fc40000000000 */
        /* <DEDUP_REMOVED lines=8> */
[----:B------:R-:W-:-:S03]  /*24cb0*/  IMAD.WIDE R6, R2, 0x4, R90 ;  /* 0x0000000402067825 */ /* 0x000fc600078e025a */
[----:B------:R2:W-:Y:S04]  /*24cc0*/  STL.64 [R1+0x1f08], R10 ;  /* 0x001f080a01007387 */ /* 0x0005e80000100a00 */
[----:B------:R2:W-:Y:S04]  /*24cd0*/  STL.64 [R1+0x1f48], R6 ;  /* 0x001f480601007387 */ /* 0x0005e80000100a00 */
[----:B------:R-:W4:Y:S04]  /*24ce0*/  LDL.LU.64 R106, [R1+0xe58] ;  /* 0x000e5800016a7983 */ /* 0x000f280000300a00 */
[----:B------:R-:W4:Y:S01]  /*24cf0*/  LDL.LU.64 R98, [R1+0xe38] ;  /* 0x000e380001627983 */ /* 0x000f220000300a00 */
[----:B-1----:R-:W-:-:S03]  /*24d00*/  IMAD.WIDE R20, R2, 0x4, R138 ;  /* 0x0000000402147825 */ /* 0x002fc600078e028a */
[----:B------:R3:W-:Y:S04]  /*24d10*/  LDGSTS.E [R249+0x44000], desc[UR4][R14.64], !P6 ;  /* 0x440000000ef97fae */ /* 0x0007e8000f121844 */
[----:B------:R2:W-:Y:S04]  /*24d20*/  LDGSTS.E [R249+0x48000], desc[UR4][R10.64], !P6 ;  /* 0x480000000af97fae */ /* 0x0005e8000f121844 */
[----:B------:R-:W4:Y:S01]  /*24d30*/  LDL.LU.64 R90, [R1+0xe18] ;  /* 0x000e1800015a7983 */ /* 0x000f220000300a00 */
[----:B---3--:R-:W-:-:S03]  /*24d40*/  IMAD.WIDE R14, R2, 0x4, R130 ;  /* 0x00000004020e7825 */ /* 0x008fc600078e0282 */
[----:B------:R1:W-:Y:S01]  /*24d50*/  LDGSTS.E [R249+0x4c000], desc[UR4][R6.64], !P6 ;  /* 0x4c00000006f97fae */ /* 0x0003e2000f121844 */
[----:B--2---:R-:W-:Y:S01]  /*24d60*/  IMAD.WIDE R10, R2, 0x4, R82 ;  /* 0x00000004020a7825 */ /* 0x004fe200078e0252 */
[----:B------:R-:W-:Y:S02]  /*24d70*/  ISETP.GE.U32.AND P5, PT, R250, 0x7fffff17, PT ;  /* 0x7fffff17fa00780c */ /* 0x000fe40003fa6070 */
[----:B------:R-:W2:Y:S04]  /*24d80*/  LDL.LU.64 R82, [R1+0xdf8] ;  /* 0x000df80001527983 */ /* 0x000ea80000300a00 */
[----:B------:R3:W-:Y:S01]  /*24d90*/  STL.64 [R1+0x1f98], R20 ;  /* 0x001f981401007387 */ /* 0x0007e20000100a00 */
[----:B-1----:R-:W-:-:S03]  /*24da0*/  IMAD.WIDE R6, R2, 0x4, R122 ;  /* 0x0000000402067825 */ /* 0x002fc600078e027a */
[----:B------:R-:W-:Y:S04]  /*24db0*/  STL.64 [R1+0x1fe8], R14 ;  /* 0x001fe80e01007387 */ /* 0x000fe80000100a00 */
[----:B------:R1:W-:Y:S04]  /*24dc0*/  STL.64 [R1+0x2040], R10 ;  /* 0x0020400a01007387 */ /* 0x0003e80000100a00 */
[----:B------:R-:W3:Y:S04]  /*24dd0*/  LDL.LU.64 R154, [R1+0xdd8] ;  /* 0x000dd800019a7983 */ /* 0x000ee80000300a00 */
[----:B------:R1:W-:Y:S04]  /*24de0*/  STL.64 [R1+0x2088], R6 ;  /* 0x0020880601007387 */ /* 0x0003e80000100a00 */
[----:B------:R-:W3:Y:S01]  /*24df0*/  LDL.LU.64 R146, [R1+0xe70] ;  /* 0x000e700001927983 */ /* 0x000ee20000300a00 */
[----:B------:R-:W-:-:S03]  /*24e00*/  VIADD R250, R28, 0xffffff55 ;  /* 0xffffff551cfa7836 */ /* 0x000fc60000000000 */
[----:B------:R-:W3:Y:S04]  /*24e10*/  LDL.LU.64 R130, [R1+0xe68] ;  /* 0x000e680001827983 */ /* 0x000ee80000300a00 */
[----:B------:R-:W3:Y:S04]  /*24e20*/  LDL.LU.64 R28, [R1+0xe60] ;  /* 0x000e6000011c7983 */ /* 0x000ee80000300a00 */
[----:B------:R-:W3:Y:S01]  /*24e30*/  LDL.LU.64 R228, [R1+0xe50] ;  /* 0x000e500001e47983 */ /* 0x000ee20000300a00 */
[----:B------:R-:W-:-:S03]  /*24e40*/  ISETP.GE.U32.AND P4, PT, R251, 0x7fffff18, PT ;  /* 0x7fffff18fb00780c */ /* 0x000fc60003f86070 */
[----:B------:R1:W-:Y:S01]  /*24e50*/  LDGSTS.E [R249+0x40004], desc[UR4][R20.64], !P1 ;  /* 0x4000400014f97fae */ /* 0x0003e2000c921844 */
[----:B----4-:R-:W-:-:S04]  /*24e60*/  IMAD.WIDE R138, R2, 0x4, R114 ;  /* 0x00000004028a7825 */ /* 0x010fc800078e0272 */
[C---:B------:R-:W-:Y:S01]  /*24e70*/  IMAD.WIDE R122, R2.reuse, 0x4, R106 ;  /* 0x00000004027a7825 */ /* 0x040fe200078e026a */
[----:B------:R-:W4:Y:S03]  /*24e80*/  LDL.LU.64 R114, [R1+0xe48] ;  /* 0x000e480001727983 */ /* 0x000f260000300a00 */
[C---:B------:R-:W-:Y:S01]  /*24e90*/  IMAD.WIDE R90, R2.reuse, 0x4, R90 ;  /* 0x00000004025a7825 */ /* 0x040fe200078e025a */
[----:B------:R-:W4:Y:S03]  /*24ea0*/  LDL.LU.64 R236, [R1+0xe40] ;  /* 0x000e400001ec7983 */ /* 0x000f260000300a00 */
[C---:B--2---:R-:W-:Y:S01]  /*24eb0*/  IMAD.WIDE R68, R2.reuse, 0x4, R82 ;  /* 0x0000000402447825 */ /* 0x044fe200078e0252 */
[----:B------:R-:W2:Y:S03]  /*24ec0*/  LDL.LU.64 R218, [R1+0xe30] ;  /* 0x000e300001da7983 */ /* 0x000ea60000300a00 */
[----:B---3--:R-:W-:-:S04]  /*24ed0*/  IMAD.WIDE R36, R2, 0x4, R154 ;  /* 0x0000000402247825 */ /* 0x008fc800078e029a */
[----:B------:R-:W-:Y:S01]  /*24ee0*/  IMAD.WIDE R132, R2, 0x4, R146 ;  /* 0x0000000402847825 */ /* 0x000fe200078e0292 */
[----:B------:R-:W-:Y:S01]  /*24ef0*/  ISETP.GE.U32.AND P6, PT, R250, 0x7fffff16, PT ;  /* 0x7fffff16fa00780c */ /* 0x000fe20003fc6070 */
[----:B------:R-:W-:Y:S01]  /*24f00*/  LDGSTS.E [R249+0x44004], desc[UR4][R14.64], !P1 ;  /* 0x440040000ef97fae */ /* 0x000fe2000c921844 */
[----:B------:R-:W3:Y:S01]  /*24f10*/  LDC R251, c[0x0][0x230] ;  /* 0x00008c00fffb7b82 */ /* 0x000ee20000000800 */
[C---:B------:R-:W-:Y:S02]  /*24f20*/  IMAD.WIDE R106, R2.reuse, 0x4, R98 ;  /* 0x00000004026a7825 */ /* 0x040fe400078e0262 */
[----:B------:R-:W3:Y:S04]  /*24f30*/  LDL.LU.64 R98, [R1+0xe28] ;  /* 0x000e280001627983 */ /* 0x000ee80000300a00 */
[----:B------:R-:W3:Y:S01]  /*24f40*/  LDL.LU.64 R210, [R1+0xe20] ;  /* 0x000e200001d27983 */ /* 0x000ee20000300a00 */
[C---:B------:R-:W-:Y:S01]  /*24f50*/  IMAD.WIDE R130, R2.reuse, 0x4, R130 ;  /* 0x0000000402827825 */ /* 0x040fe200078e0282 */
[----:B-1----:R-:W1:Y:S02]  /*24f60*/  LDC R21, c[0x0][0x230] ;  /* 0x00008c00ff157b82 */ /* 0x002e640000000800 */
[----:B------:R-:W3:Y:S04]  /*24f70*/  LDL.LU.64 R202, [R1+0xe10] ;  /* 0x000e100001ca7983 */ /* 0x000ee80000300a00 */
[----:B------:R-:W-:Y:S01]  /*24f80*/  STL.64 [R1+0x20d0], R138 ;  /* 0x0020d08a01007387 */ /* 0x000fe20000100a00 */
[C---:B------:R-:W-:Y:S01]  /*24f90*/  IMAD.WIDE R124, R2.reuse, 0x4, R28 ;  /* 0x00000004027c7825 */ /* 0x040fe200078e021c */
[----:B------:R-:W1:Y:S02]  /*24fa0*/  LDC R20, c[0x0][0x230] ;  /* 0x00008c00ff147b82 */ /* 0x000e640000000800 */
[----:B------:R-:W3:Y:S04]  /*24fb0*/  LDL.LU.64 R82, [R1+0xe08] ;  /* 0x000e080001527983 */ /* 0x000ee80000300a00 */
[----:B------:R-:W3:Y:S04]  /*24fc0*/  LDL.LU.64 R194, [R1+0xe00] ;  /* 0x000e000001c27983 */ /* 0x000ee80000300a00 */
[----:B------:R-:W-:Y:S04]  /*24fd0*/  STL.64 [R1+0x21d0], R122 ;  /* 0x0021d07a01007387 */ /* 0x000fe80000100a00 */
[----:B------:R-:W3:Y:S04]  /*24fe0*/  LDL.LU.64 R186, [R1+0xdf0] ;  /* 0x000df00001ba7983 */ /* 0x000ee80000300a00 */
[----:B------:R-:W3:Y:S04]  /*24ff0*/  LDL.LU.64 R178, [R1+0xde8] ;  /* 0x000de80001b27983 */ /* 0x000ee80000300a00 */
[----:B------:R-:W-:Y:S04]  /*25000*/  STL.64 [R1+0x2740], R106 ;  /* 0x0027406a01007387 */ /* 0x000fe80000100a00 */
[----:B------:R-:W3:Y:S04]  /*25010*/  LDL.LU.64 R170, [R1+0xde0] ;  /* 0x000de00001aa7983 */ /* 0x000ee80000300a00 */
[----:B------:R-:W3:Y:S04]  /*25020*/  LDL.LU.64 R162, [R1+0xdd0] ;  /* 0x000dd00001a27983 */ /* 0x000ee80000300a00 */
[----:B------:R-:W-:Y:S04]  /*25030*/  STL.64 [R1+0x2760], R90 ;  /* 0x0027605a01007387 */ /* 0x000fe80000100a00 */
[----:B------:R-:W3:Y:S04]  /*25040*/  LDL.LU.64 R154, [R1+0xdc8] ;  /* 0x000dc800019a7983 */ /* 0x000ee80000300a00 */
[----:B------:R-:W3:Y:S01]  /*25050*/  LDL.LU.64 R146, [R1+0xdc0] ;  /* 0x000dc00001927983 */ /* 0x000ee20000300a00 */
[----:B------:R-:W-:-:S03]  /*25060*/  IMAD.WIDE R116, R2, 0x4, R228 ;  /* 0x0000000402747825 */ /* 0x000fc600078e02e4 */
[----:B------:R-:W-:Y:S04]  /*25070*/  STL.64 [R1+0x2780], R68 ;  /* 0x0027804401007387 */ /* 0x000fe80000100a00 */
[----:B------:R-:W-:Y:S04]  /*25080*/  STL.64 [R1+0x1f90], R132 ;  /* 0x001f908401007387 */ /* 0x000fe80000100a00 */
[----:B------:R-:W-:Y:S04]  /*25090*/  STL.64 [R1+0x27a0], R36 ;  /* 0x0027a02401007387 */ /* 0x000fe80000100a00 */
[----:B------:R-:W-:Y:S01]  /*250a0*/  STL.64 [R1+0x1fe0], R130 ;  /* 0x001fe08201007387 */ /* 0x000fe20000100a00 */
[----:B------:R-:W-:-:S03]  /*250b0*/  VIADD R250, R13, 0xffffff54 ;  /* 0xffffff540dfa7836 */ /* 0x000fc60000000000 */
[----:B------:R-:W-:Y:S04]  /*250c0*/  STL.64 [R1+0x2038], R124 ;  /* 0x0020387c01007387 */ /* 0x000fe80000100a00 */
[----:B------:R-:W-:Y:S04]  /*250d0*/  STL.64 [R1+0x2110], R116 ;  /* 0x0021107401007387 */ /* 0x000fe80000100a00 */
[----:B------:R1:W-:Y:S04]  /*250e0*/  LDGSTS.E [R249+0x48004], desc[UR4][R10.64], !P1 ;  /* 0x480040000af97fae */ /* 0x0003e8000c921844 */
[----:B------:R1:W-:Y:S01]  /*250f0*/  LDGSTS.E [R249+0x4c004], desc[UR4][R6.64], !P1 ;  /* 0x4c00400006f97fae */ /* 0x0003e2000c921844 */
[----:B------:R-:W-:Y:S01]  /*25100*/  ISETP.GE.U32.AND P1, PT, R250, 0x7fffff15, PT ;  /* 0x7fffff15fa00780c */ /* 0x000fe20003f26070 */
[----:B------:R-:W-:-:S02]  /*25110*/  VIADD R250, R12, 0xffffff72 ;  /* 0xffffff720cfa7836 */ /* 0x000fc40000000000 */
[----:B------:R-:W-:Y:S04]  /*25120*/  LDGSTS.E [R249+0x40008], desc[UR4][R138.64], !P2 ;  /* 0x400080008af97fae */ /* 0x000fe8000d121844 */
[----:B------:R-:W-:Y:S01]  /*25130*/  LDGSTS.E [R249+0x44008], desc[UR4][R132.64], !P2 ;  /* 0x4400800084f97fae */ /* 0x000fe2000d121844 */
[----:B-1----:R-:W1:Y:S03]  /*25140*/  LDC R11, c[0x0][0x230] ;  /* 0x00008c00ff0b7b82 */ /* 0x002e660000000800 */
[----:B------:R-:W-:Y:S04]  /*25150*/  LDGSTS.E [R249+0x48008], desc[UR4][R130.64], !P2 ;  /* 0x4800800082f97fae */ /* 0x000fe8000d121844 */
[----:B------:R-:W-:Y:S01]  /*25160*/  LDGSTS.E [R249+0x4c008], desc[UR4][R124.64], !P2 ;  /* 0x4c0080007cf97fae */ /* 0x000fe2000d121844 */
[----:B------:R-:W1:Y:S03]  /*25170*/  LDC R6, c[0x0][0x230] ;  /* 0x00008c00ff067b82 */ /* 0x000e660000000800 */
[----:B------:R-:W-:Y:S04]  /*25180*/  LDGSTS.E [R249+0x4000c], desc[UR4][R122.64], !P3 ;  /* 0x4000c0007af97fae */ /* 0x000fe8000d921844 */
[----:B------:R-:W-:Y:S01]  /*25190*/  LDGSTS.E [R249+0x4400c], desc[UR4][R116.64], !P3 ;  /* 0x4400c00074f97fae */ /* 0x000fe2000d921844 */
[----:B------:R-:W1:Y:S08]  /*251a0*/  LDC R10, c[0x0][0x230] ;  /* 0x00008c00ff0a7b82 */ /* 0x000e700000000800 */
[----:B------:R-:W1:Y:S01]  /*251b0*/  LDC R7, c[0x0][0x230] ;  /* 0x00008c00ff077b82 */ /* 0x000e620000000800 */
[----:B----4-:R-:W-:-:S05]  /*251c0*/  IMAD.WIDE R114, R2, 0x4, R114 ;  /* 0x0000000402727825 */ /* 0x010fca00078e0272 */
[----:B------:R4:W-:Y:S04]  /*251d0*/  STL.64 [R1+0x2148], R114 ;  /* 0x0021487201007387 */ /* 0x0009e80000100a00 */
[----:B------:R-:W-:Y:S01]  /*251e0*/  LDGSTS.E [R249+0x4800c], desc[UR4][R114.64], !P3 ;  /* 0x4800c00072f97fae */ /* 0x000fe2000d921844 */
[----:B------:R-:W-:-:S05]  /*251f0*/  IMAD.WIDE R108, R2, 0x4, R236 ;  /* 0x00000004026c7825 */ /* 0x000fca00078e02ec */
[----:B------:R-:W-:Y:S04]  /*25200*/  STL.64 [R1+0x2178], R108 ;  /* 0x0021786c01007387 */ /* 0x000fe80000100a00 */
[----:B------:R-:W-:Y:S01]  /*25210*/  LDGSTS.E [R249+0x4c00c], desc[UR4][R108.64], !P3 ;  /* 0x4c00c0006cf97fae */ /* 0x000fe2000d921844 */
[----:B--2---:R-:W-:-:S03]  /*25220*/  IMAD.WIDE R100, R2, 0x4, R218 ;  /* 0x0000000402647825 */ /* 0x004fc600078e02da */
[----:B------:R-:W-:Y:S04]  /*25230*/  LDGSTS.E [R249+0x50000], desc[UR4][R106.64], !P4 ;  /* 0x500000006af97fae */ /* 0x000fe8000e121844 */
[----:B------:R-:W-:Y:S04]  /*25240*/  STL.64 [R1+0x2748], R100 ;  /* 0x0027486401007387 */ /* 0x000fe80000100a00 */
[----:B------:R-:W-:Y:S01]  /*25250*/  LDGSTS.E [R249+0x54000], desc[UR4][R100.64], !P4 ;  /* 0x5400000064f97fae */ /* 0x000fe2000e121844 */
[----:B---3--:R-:W-:-:S04]  /*25260*/  IMAD.WIDE R98, R2, 0x4, R98 ;  /* 0x0000000402627825 */ /* 0x008fc800078e0262 */
        /* <DEDUP_REMOVED lines=8> */
[C---:B------:R-:W-:Y:S01]  /*252f0*/  IMAD.WIDE R60, R2.reuse, 0x4, R186 ;  /* 0x00000004023c7825 */ /* 0x040fe200078e02ba */
[----:B------:R-:W-:Y:S03]  /*25300*/  STL.64 [R1+0x2778], R76 ;  /* 0x0027784c01007387 */ /* 0x000fe60000100a00 */
        /* <DEDUP_REMOVED lines=8> */
[----:B------:R-:W-:Y:S01]  /*25390*/  IMAD.WIDE R12, R2, 0x4, R146 ;  /* 0x00000004020c7825 */ /* 0x000fe200078e0292 */
[----:B------:R1:W-:Y:S04]  /*253a0*/  STL.64 [R1+0x27b0], R14 ;  /* 0x0027b00e01007387 */ /* 0x0003e80000100a00 */
[----:B------:R1:W-:Y:S04]  /*253b0*/  STL.64 [R1+0x27b8], R12 ;  /* 0x0027b80c01007387 */ /* 0x0003e80000100a00 */
[----:B----4-:R-:W4:Y:S04]  /*253c0*/  LDL.LU.64 R114, [R1+0xdb8] ;  /* 0x000db80001727983 */ /* 0x010f280000300a00 */
[----:B------:R-:W-:Y:S04]  /*253d0*/  LDGSTS.E [R249+0x58000], desc[UR4][R98.64], !P4 ;  /* 0x5800000062f97fae */ /* 0x000fe8000e121844 */
[----:B------:R-:W4:Y:S04]  /*253e0*/  LDL.LU.64 R106, [R1+0xdb0] ;  /* 0x000db000016a7983 */ /* 0x000f280000300a00 */
[----:B------:R-:W-:Y:S04]  /*253f0*/  LDGSTS.E [R249+0x5c000], desc[UR4][R92.64], !P4 ;  /* 0x5c0000005cf97fae */ /* 0x000fe8000e121844 */
[----:B------:R-:W-:Y:S04]  /*25400*/  LDGSTS.E [R249+0x50004], desc[UR4][R90.64], !P5 ;  /* 0x500040005af97fae */ /* 0x000fe8000e921844 */
[----:B--2---:R-:W2:Y:S04]  /*25410*/  LDL.LU.64 R98, [R1+0xda8] ;  /* 0x000da80001627983 */ /* 0x004ea80000300a00 */
[----:B------:R-:W-:Y:S04]  /*25420*/  LDGSTS.E [R249+0x54004], desc[UR4][R84.64], !P5 ;  /* 0x5400400054f97fae */ /* 0x000fe8000e921844 */
[----:B------:R-:W2:Y:S04]  /*25430*/  LDL.LU.64 R90, [R1+0xda0] ;  /* 0x000da000015a7983 */ /* 0x000ea80000300a00 */
[----:B------:R-:W2:Y:S04]  /*25440*/  LDL.LU.64 R138, [R1+0xd98] ;  /* 0x000d9800018a7983 */ /* 0x000ea80000300a00 */
[----:B------:R-:W-:Y:S04]  /*25450*/  LDGSTS.E [R249+0x58004], desc[UR4][R82.64], !P5 ;  /* 0x5800400052f97fae */ /* 0x000fe8000e921844 */
[----:B------:R-:W2:Y:S01]  /*25460*/  LDL.LU.64 R130, [R1+0xd90] ;  /* 0x000d900001827983 */ /* 0x000ea20000300a00 */
[----:B------:R-:W-:-:S03]  /*25470*/  VIADD R251, R251, 0xffffff73 ;  /* 0xffffff73fbfb7836 */ /* 0x000fc60000000000 */
[----:B------:R-:W-:Y:S04]  /*25480*/  LDGSTS.E [R249+0x5c004], desc[UR4][R76.64], !P5 ;  /* 0x5c0040004cf97fae */ /* 0x000fe8000e921844 */
[----:B---3--:R-:W3:Y:S04]  /*25490*/  LDL.LU.64 R82, [R1+0xd88] ;  /* 0x000d880001527983 */ /* 0x008ee80000300a00 */
[----:B------:R-:W3:Y:S04]  /*254a0*/  LDL.LU.64 R122, [R1+0xd80] ;  /* 0x000d8000017a7983 */ /* 0x000ee80000300a00 */
[----:B------:R-:W-:Y:S04]  /*254b0*/  LDGSTS.E [R249+0x50008], desc[UR4][R68.64], !P6 ;  /* 0x5000800044f97fae */ /* 0x000fe8000f121844 */
[----:B------:R-:W-:Y:S01]  /*254c0*/  LDGSTS.E [R249+0x54008], desc[UR4][R60.64], !P6 ;  /* 0x540080003cf97fae */ /* 0x000fe2000f121844 */
[----:B-1----:R-:W-:-:S03]  /*254d0*/  VIADD R6, R6, 0xffffff71 ;  /* 0xffffff7106067836 */ /* 0x002fc60000000000 */
[----:B------:R-:W-:Y:S04]  /*254e0*/  LDGSTS.E [R249+0x58008], desc[UR4][R52.64], !P6 ;  /* 0x5800800034f97fae */ /* 0x000fe8000f121844 */
[----:B------:R-:W-:Y:S01]  /*254f0*/  LDGSTS.E [R249+0x5c008], desc[UR4][R44.64], !P6 ;  /* 0x5c0080002cf97fae */ /* 0x000fe2000f121844 */
[----:B------:R-:W-:-:S03]  /*25500*/  ISETP.GE.U32.AND P6, PT, R251, 0x7fffff34, PT ;  /* 0x7fffff34fb00780c */ /* 0x000fc60003fc6070 */
[----:B------:R-:W-:Y:S04]  /*25510*/  LDGSTS.E [R249+0x5000c], desc[UR4][R36.64], !P1 ;  /* 0x5000c00024f97fae */ /* 0x000fe8000c921844 */
[----:B------:R-:W-:Y:S01]  /*25520*/  LDGSTS.E [R249+0x5400c], desc[UR4][R28.64], !P1 ;  /* 0x5400c0001cf97fae */ /* 0x000fe2000c921844 */
[----:B------:R-:W-:-:S03]  /*25530*/  VIADD R251, R11, 0xffffff70 ;  /* 0xffffff700bfb7836 */ /* 0x000fc60000000000 */
[----:B------:R-:W-:Y:S01]  /*25540*/  LDGSTS.E [R249+0x5800c], desc[UR4][R14.64], !P1 ;  /* 0x5800c0000ef97fae */ /* 0x000fe2000c921844 */
[----:B------:R-:W-:-:S03]  /*25550*/  ISETP.GE.U32.AND P2, PT, R6, 0x7fffff32, PT ;  /* 0x7fffff320600780c */ /* 0x000fc60003f46070 */
[----:B------:R1:W-:Y:S01]  /*25560*/  LDGSTS.E [R249+0x5c00c], desc[UR4][R12.64], !P1 ;  /* 0x5c00c0000cf97fae */ /* 0x0003e2000c921844 */
[----:B------:R-:W-:Y:S01]  /*25570*/  ISETP.GE.U32.AND P1, PT, R250, 0x7fffff33, PT ;  /* 0x7fffff33fa00780c */ /* 0x000fe20003f26070 */
[----:B------:R-:W-:Y:S02]  /*25580*/  VIADD R250, R10, 0xffffff53 ;  /* 0xffffff530afa7836 */ /* 0x000fe40000000000 */
[----:B-1----:R-:W-:Y:S02]  /*25590*/  VIADD R249, R7, 0xffffff52 ;  /* 0xffffff5207f97836 */ /* 0x002fe40000000000 */
[----:B----4-:R-:W-:-:S04]  /*255a0*/  IMAD.WIDE R14, R2, 0x4, R114 ;  /* 0x00000004020e7825 */ /* 0x010fc800078e0272 */
[C---:B------:R-:W-:Y:S01]  /*255b0*/  IMAD.WIDE R12, R2.reuse, 0x4, R106 ;  /* 0x00000004020c7825 */ /* 0x040fe200078e026a */
[----:B------:R1:W-:Y:S04]  /*255c0*/  STL.64 [R1+0x1e78], R14 ;  /* 0x001e780e01007387 */ /* 0x0003e80000100a00 */
[----:B------:R4:W-:Y:S04]  /*255d0*/  STL.64 [R1+0x1ea0], R12 ;  /* 0x001ea00c01007387 */ /* 0x0009e80000100a00 */
[----:B------:R-:W3:Y:S01]  /*255e0*/  LDL.LU.64 R114, [R1+0xd78] ;  /* 0x000d780001727983 */ /* 0x000ee20000300a00 */
[----:B--2---:R-:W-:-:S03]  /*255f0*/  IMAD.WIDE R10, R2, 0x4, R98 ;  /* 0x00000004020a7825 */ /* 0x004fc600078e0262 */
[----:B------:R1:W-:Y:S01]  /*25600*/  LDGSTS.E [R248+0x40000], desc[UR4][R14.64], !P6 ;  /* 0x400000000ef87fae */ /* 0x0003e2000f121844 */
[----:B------:R-:W-:-:S03]  /*25610*/  IMAD.WIDE R6, R2, 0x4, R90 ;  /* 0x0000000402067825 */ /* 0x000fc600078e025a */
[----:B------:R3:W-:Y:S04]  /*25620*/  STL.64 [R1+0x1ed0], R10 ;  /* 0x001ed00a01007387 */ /* 0x0007e80000100a00 */
[----:B------:R2:W-:Y:S04]  /*25630*/  STL.64 [R1+0x1f00], R6 ;  /* 0x001f000601007387 */ /* 0x0005e80000100a00 */
[----:B------:R-:W2:Y:S04]  /*25640*/  LDL.LU.64 R106, [R1+0xd58] ;  /* 0x000d5800016a7983 */ /* 0x000ea80000300a00 */
[----:B------:R-:W2:Y:S01]  /*25650*/  LDL.LU.64 R98, [R1+0xd38] ;  /* 0x000d380001627983 */ /* 0x000ea20000300a00 */
[----:B-1----:R-:W-:-:S03]  /*25660*/  IMAD.WIDE R14, R2, 0x4, R138 ;  /* 0x00000004020e7825 */ /* 0x002fc600078e028a */
[----:B------:R4:W-:Y:S04]  /*25670*/  LDGSTS.E [R248+0x44000], desc[UR4][R12.64], !P6 ;  /* 0x440000000cf87fae */ /* 0x0009e8000f121844 */
[----:B------:R3:W-:Y:S04]  /*25680*/  LDGSTS.E [R248+0x48000], desc[UR4][R10.64], !P6 ;  /* 0x480000000af87fae */ /* 0x0007e8000f121844 */
[----:B------:R-:W2:Y:S01]  /*25690*/  LDL.LU.64 R90, [R1+0xd18] ;  /* 0x000d1800015a7983 */ /* 0x000ea20000300a00 */
[----:B----4-:R-:W-:-:S03]  /*256a0*/  IMAD.WIDE R12, R2, 0x4, R130 ;  /* 0x00000004020c7825 */ /* 0x010fc600078e0282 */
[----:B------:R2:W-:Y:S01]  /*256b0*/  LDGSTS.E [R248+0x4c000], desc[UR4][R6.64], !P6 ;  /* 0x4c00000006f87fae */ /* 0x0005e2000f121844 */
[----:B---3--:R-:W-:Y:S01]  /*256c0*/  IMAD.WIDE R10, R2, 0x4, R82 ;  /* 0x00000004020a7825 */ /* 0x008fe200078e0252 */
[----:B------:R-:W-:Y:S02]  /*256d0*/  ISETP.GE.U32.AND P3, PT, R251, 0x7fffff31, PT ;  /* 0x7fffff31fb00780c */ /* 0x000fe40003f66070 */
[----:B------:R-:W3:Y:S01]  /*256e0*/  LDL.LU.64 R82, [R1+0xcf8] ;  /* 0x000cf80001527983 */ /* 0x000ee20000300a00 */
[----:B------:R-:W-:Y:S01]  /*256f0*/  ISETP.GE.U32.AND P4, PT, R250, 0x7fffff14, PT ;  /* 0x7fffff14fa00780c */ /* 0x000fe20003f86070 */
[----:B------:R-:W1:Y:S02]  /*25700*/  LDC R251, c[0x0][0x230] ;  /* 0x00008c00fffb7b82 */ /* 0x000e640000000800 */
[----:B------:R-:W-:Y:S01]  /*25710*/  STL.64 [R1+0x1f40], R14 ;  /* 0x001f400e01007387 */ /* 0x000fe20000100a00 */
[----:B--2---:R-:W-:-:S03]  /*25720*/  IMAD.WIDE R6, R2, 0x4, R122 ;  /* 0x0000000402067825 */ /* 0x004fc600078e027a */
[----:B------:R-:W-:Y:S01]  /*25730*/  STL.64 [R1+0x1f88], R12 ;  /* 0x001f880c01007387 */ /* 0x000fe20000100a00 */
[----:B------:R-:W-:Y:S01]  /*25740*/  ISETP.GE.U32.AND P5, PT, R249, 0x7fffff13, PT ;  /* 0x7fffff13f900780c */ /* 0x000fe20003fa6070 */
[----:B------:R-:W2:Y:S02]  /*25750*/  LDC R250, c[0x0][0x230] ;  /* 0x00008c00fffa7b82 */ /* 0x000ea40000000800 */
[----:B------:R4:W-:Y:S04]  /*25760*/  STL.64 [R1+0x1fd8], R10 ;  /* 0x001fd80a01007387 */ /* 0x0009e80000100a00 */
[----:B------:R-:W2:Y:S04]  /*25770*/  LDL.LU.64 R154, [R1+0xcd8] ;  /* 0x000cd800019a7983 */ /* 0x000ea80000300a00 */
[----:B------:R1:W-:Y:S04]  /*25780*/  STL.64 [R1+0x2030], R6 ;  /* 0x0020300601007387 */ /* 0x0003e80000100a00 */
[----:B------:R-:W2:Y:S04]  /*25790*/  LDL.LU.64 R146, [R1+0xd70] ;  /* 0x000d700001927983 */ /* 0x000ea80000300a00 */
[----:B------:R-:W2:Y:S04]  /*257a0*/  LDL.LU.64 R130, [R1+0xd68] ;  /* 0x000d680001827983 */ /* 0x000ea80000300a00 */
[----:B------:R-:W2:Y:S04]  /*257b0*/  LDL.LU.64 R28, [R1+0xd60] ;  /* 0x000d6000011c7983 */ /* 0x000ea80000300a00 */
[----:B------:R-:W2:Y:S04]  /*257c0*/  LDL.LU.64 R228, [R1+0xd50] ;  /* 0x000d500001e47983 */ /* 0x000ea80000300a00 */
[----:B------:R-:W-:Y:S04]  /*257d0*/  LDGSTS.E [R248+0x40004], desc[UR4][R14.64], !P1 ;  /* 0x400040000ef87fae */ /* 0x000fe8000c921844 */
[----:B------:R-:W-:Y:S04]  /*257e0*/  LDGSTS.E [R248+0x44004], desc[UR4][R12.64], !P1 ;  /* 0x440040000cf87fae */ /* 0x000fe8000c921844 */
[----:B------:R4:W-:Y:S04]  /*257f0*/  LDGSTS.E [R248+0x48004], desc[UR4][R10.64], !P1 ;  /* 0x480040000af87fae */ /* 0x0009e8000c921844 */
[----:B------:R1:W-:Y:S01]  /*25800*/  LDGSTS.E [R248+0x4c004], desc[UR4][R6.64], !P1 ;  /* 0x4c00400006f87fae */ /* 0x0003e2000c921844 */
[C---:B------:R-:W-:Y:S01]  /*25810*/  IMAD.WIDE R138, R2.reuse, 0x4, R114 ;  /* 0x00000004028a7825 */ /* 0x040fe200078e0272 */
[----:B----4-:R-:W4:Y:S02]  /*25820*/  LDC R11, c[0x0][0x230] ;  /* 0x00008c00ff0b7b82 */ /* 0x010f240000000800 */
[----:B------:R-:W4:Y:S04]  /*25830*/  LDL.LU.64 R114, [R1+0xd48] ;  /* 0x000d480001727983 */ /* 0x000f280000300a00 */
[----:B------:R-:W4:Y:S01]  /*25840*/  LDL.LU.64 R236, [R1+0xd40] ;  /* 0x000d400001ec7983 */ /* 0x000f220000300a00 */
[----:B------:R-:W-:-:S03]  /*25850*/  IMAD.WIDE R122, R2, 0x4, R106 ;  /* 0x00000004027a7825 */ /* 0x000fc600078e026a */
[----:B------:R-:W4:Y:S01]  /*25860*/  LDL.LU.64 R218, [R1+0xd30] ;  /* 0x000d300001da7983 */ /* 0x000f220000300a00 */
[----:B------:R-:W4:Y:S01]  /*25870*/  LDC R10, c[0x0][0x230] ;  /* 0x00008c00ff0a7b82 */ /* 0x000f220000000800 */
[C---:B------:R-:W-:Y:S02]  /*25880*/  IMAD.WIDE R106, R2.reuse, 0x4, R98 ;  /* 0x00000004026a7825 */ /* 0x040fe400078e0262 */
[----:B------:R-:W-:Y:S04]  /*25890*/  LDGSTS.E [R248+0x40008], desc[UR4][R138.64], !P2 ;  /* 0x400080008af87fae */ /* 0x000fe8000d121844 */
[----:B------:R-:W4:Y:S01]  /*258a0*/  LDL.LU.64 R98, [R1+0xd28] ;  /* 0x000d280001627983 */ /* 0x000f220000300a00 */
[----:B------:R-:W-:-:S03]  /*258b0*/  IMAD.WIDE R90, R2, 0x4, R90 ;  /* 0x00000004025a7825 */ /* 0x000fc600078e025a */
[----:B------:R-:W4:Y:S01]  /*258c0*/  LDL.LU.64 R210, [R1+0xd20] ;  /* 0x000d200001d27983 */ /* 0x000f220000300a00 */
[----:B-1----:R-:W1:Y:S03]  /*258d0*/  LDC R7, c[0x0][0x230] ;  /* 0x00008c00ff077b82 */ /* 0x002e660000000800 */
[----:B------:R-:W4:Y:S04]  /*258e0*/  LDL.LU.64 R202, [R1+0xd10] ;  /* 0x000d100001ca7983 */ /* 0x000f280000300a00 */
[----:B------:R-:W-:Y:S01]  /*258f0*/  STL.64 [R1+0x2080], R138 ;  /* 0x0020808a01007387 */ /* 0x000fe20000100a00 */
[C---:B---3--:R-:W-:Y:S01]  /*25900*/  IMAD.WIDE R68, R2.reuse, 0x4, R82 ;  /* 0x0000000402447825 */ /* 0x048fe200078e0252 */
[----:B------:R-:W3:Y:S02]  /*25910*/  LDC R6, c[0x0][0x230] ;  /* 0x00008c00ff067b82 */ /* 0x000ee40000000800 */
[----:B------:R-:W3:Y:S04]  /*25920*/  LDL.LU.64 R82, [R1+0xd08] ;  /* 0x000d080001527983 */ /* 0x000ee80000300a00 */
[----:B------:R-:W3:Y:S04]  /*25930*/  LDL.LU.64 R194, [R1+0xd00] ;  /* 0x000d000001c27983 */ /* 0x000ee80000300a00 */
[----:B------:R-:W-:Y:S04]  /*25940*/  STL.64 [R1+0x21c8], R122 ;  /* 0x0021c87a01007387 */ /* 0x000fe80000100a00 */
[----:B------:R-:W3:Y:S04]  /*25950*/  LDL.LU.64 R186, [R1+0xcf0] ;  /* 0x000cf00001ba7983 */ /* 0x000ee80000300a00 */
[----:B------:R-:W3:Y:S01]  /*25960*/  LDL.LU.64 R178, [R1+0xce8] ;  /* 0x000ce80001b27983 */ /* 0x000ee20000300a00 */
[----:B--2---:R-:W-:-:S03]  /*25970*/  IMAD.WIDE R36, R2, 0x4, R154 ;  /* 0x0000000402247825 */ /* 0x004fc600078e029a */
[----:B------:R-:W-:Y:S01]  /*25980*/  STL.64 [R1+0x27c0], R106 ;  /* 0x0027c06a01007387 */ /* 0x000fe20000100a00 */
[----:B------:R-:W-:-:S03]  /*25990*/  IMAD.WIDE R132, R2, 0x4, R146 ;  /* 0x0000000402847825 */ /* 0x000fc600078e0292 */
[----:B------:R-:W2:Y:S04]  /*259a0*/  LDL.LU.64 R170, [R1+0xce0] ;  /* 0x000ce00001aa7983 */ /* 0x000ea80000300a00 */
[----:B------:R-:W2:Y:S04]  /*259b0*/  LDL.LU.64 R162, [R1+0xcd0] ;  /* 0x000cd00001a27983 */ /* 0x000ea80000300a00 */
[----:B------:R-:W-:Y:S04]  /*259c0*/  STL.64 [R1+0x27e0], R90 ;  /* 0x0027e05a01007387 */ /* 0x000fe80000100a00 */
[----:B------:R-:W2:Y:S04]  /*259d0*/  LDL.LU.64 R154, [R1+0xcc8] ;  /* 0x000cc800019a7983 */ /* 0x000ea80000300a00 */
[----:B------:R-:W2:Y:S01]  /*259e0*/  LDL.LU.64 R146, [R1+0xcc0] ;  /* 0x000cc00001927983 */ /* 0x000ea20000300a00 */
[----:B------:R-:W-:-:S03]  /*259f0*/  IMAD.WIDE R130, R2, 0x4, R130 ;  /* 0x0000000402827825 */ /* 0x000fc600078e0282 */
[----:B------:R-:W-:Y:S01]  /*25a00*/  STL.64 [R1+0x2800], R68 ;  /* 0x0028004401007387 */ /* 0x000fe20000100a00 */
[----:B------:R-:W-:-:S03]  /*25a10*/  IMAD.WIDE R124, R2, 0x4, R28 ;  /* 0x00000004027c7825 */ /* 0x000fc600078e021c */
[----:B------:R-:W-:Y:S01]  /*25a20*/  STL.64 [R1+0x1f38], R132 ;  /* 0x001f388401007387 */ /* 0x000fe20000100a00 */
[----:B------:R-:W-:-:S03]  /*25a30*/  IMAD.WIDE R116, R2, 0x4, R228 ;  /* 0x0000000402747825 */ /* 0x000fc600078e02e4 */
[----:B------:R-:W-:Y:S04]  /*25a40*/  STL.64 [R1+0x2820], R36 ;  /* 0x0028202401007387 */ /* 0x000fe80000100a00 */
[----:B------:R-:W-:Y:S04]  /*25a50*/  STL.64 [R1+0x1f80], R130 ;  /* 0x001f808201007387 */ /* 0x000fe80000100a00 */
[----:B------:R-:W-:Y:S04]  /*25a60*/  STL.64 [R1+0x1fd0], R124 ;  /* 0x001fd07c01007387 */ /* 0x000fe80000100a00 */
[----:B------:R-:W-:Y:S04]  /*25a70*/  STL.64 [R1+0x20c8], R116 ;  /* 0x0020c87401007387 */ /* 0x000fe80000100a00 */
[----:B------:R-:W-:Y:S04]  /*25a80*/  LDGSTS.E [R248+0x44008], desc[UR4][R132.64], !P2 ;  /* 0x4400800084f87fae */ /* 0x000fe8000d121844 */
[----:B------:R-:W-:Y:S04]  /*25a90*/  LDGSTS.E [R248+0x48008], desc[UR4][R130.64], !P2 ;  /* 0x4800800082f87fae */ /* 0x000fe8000d121844 */
[----:B------:R-:W-:Y:S04]  /*25aa0*/  LDGSTS.E [R248+0x4c008], desc[UR4][R124.64], !P2 ;  /* 0x4c0080007cf87fae */ /* 0x000fe8000d121844 */
[----:B------:R-:W-:Y:S04]  /*25ab0*/  LDGSTS.E [R248+0x4000c], desc[UR4][R122.64], !P3 ;  /* 0x4000c0007af87fae */ /* 0x000fe8000d921844 */
[----:B------:R-:W-:Y:S01]  /*25ac0*/  LDGSTS.E [R248+0x4400c], desc[UR4][R116.64], !P3 ;  /* 0x4400c00074f87fae */ /* 0x000fe2000d921844 */
[----:B----4-:R-:W-:-:S04]  /*25ad0*/  IMAD.WIDE R114, R2, 0x4, R114 ;  /* 0x0000000402727825 */ /* 0x010fc800078e0272 */
[C---:B------:R-:W-:Y:S01]  /*25ae0*/  IMAD.WIDE R108, R2.reuse, 0x4, R236 ;  /* 0x00000004026c7825 */ /* 0x040fe200078e02ec */
[----:B------:R4:W-:Y:S04]  /*25af0*/  STL.64 [R1+0x2108], R114 ;  /* 0x0021087201007387 */ /* 0x0009e80000100a00 */
[----:B------:R-:W-:Y:S04]  /*25b00*/  STL.64 [R1+0x2140], R108 ;  /* 0x0021406c01007387 */ /* 0x000fe80000100a00 */
[----:B------:R-:W-:Y:S04]  /*25b10*/  LDGSTS.E [R248+0x4800c], desc[UR4][R114.64], !P3 ;  /* 0x4800c00072f87fae */ /* 0x000fe8000d921844 */
[----:B------:R-:W-:Y:S01]  /*25b20*/  LDGSTS.E [R248+0x4c00c], desc[UR4][R108.64], !P3 ;  /* 0x4c00c0006cf87fae */ /* 0x000fe2000d921844 */
[----:B------:R-:W-:-:S03]  /*25b30*/  IMAD.WIDE R100, R2, 0x4, R218 ;  /* 0x0000000402647825 */ /* 0x000fc600078e02da */
[----:B------:R-:W-:Y:S01]  /*25b40*/  LDGSTS.E [R248+0x50000], desc[UR4][R106.64], !P4 ;  /* 0x500000006af87fae */ /* 0x000fe2000e121844 */
[----:B------:R-:W-:-:S03]  /*25b50*/  IMAD.WIDE R98, R2, 0x4, R98 ;  /* 0x0000000402627825 */ /* 0x000fc600078e0262 */
[----:B------:R-:W-:Y:S01]  /*25b60*/  STL.64 [R1+0x27c8], R100 ;  /* 0x0027c86401007387 */ /* 0x000fe20000100a00 */
[----:B------:R-:W-:-:S03]  /*25b70*/  IMAD.WIDE R92, R2, 0x4, R210 ;  /* 0x00000004025c7825 */ /* 0x000fc600078e02d2 */
[----:B------:R-:W-:Y:S01]  /*25b80*/  STL.64 [R1+0x27d0], R98 ;  /* 0x0027d06201007387 */ /* 0x000fe20000100a00 */
[----:B------:R-:W-:-:S03]  /*25b90*/  IMAD.WIDE R84, R2, 0x4, R202 ;  /* 0x0000000402547825 */ /* 0x000fc600078e02ca */
[----:B------:R-:W-:Y:S01]  /*25ba0*/  STL.64 [R1+0x27d8], R92 ;  /* 0x0027d85c01007387 */ /* 0x000fe20000100a00 */
[----:B---3--:R-:W-:-:S03]  /*25bb0*/  IMAD.WIDE R82, R2, 0x4, R82 ;  /* 0x0000000402527825 */ /* 0x008fc600078e0252 */
[----:B------:R-:W-:Y:S01]  /*25bc0*/  STL.64 [R1+0x27e8], R84 ;  /* 0x0027e85401007387 */ /* 0x000fe20000100a00 */
[----:B------:R-:W-:-:S03]  /*25bd0*/  IMAD.WIDE R76, R2, 0x4, R194 ;  /* 0x00000004024c7825 */ /* 0x000fc600078e02c2 */
[----:B------:R3:W-:Y:S01]  /*25be0*/  STL.64 [R1+0x27f0], R82 ;  /* 0x0027f05201007387 */ /* 0x0007e20000100a00 */
[----:B------:R-:W-:-:S03]  /*25bf0*/  IMAD.WIDE R60, R2, 0x4, R186 ;  /* 0x00000004023c7825 */ /* 0x000fc600078e02ba */
[----:B------:R-:W-:Y:S01]  /*25c00*/  STL.64 [R1+0x27f8], R76 ;  /* 0x0027f84c01007387 */ /* 0x000fe20000100a00 */
[----:B------:R-:W-:-:S03]  /*25c10*/  IMAD.WIDE R52, R2, 0x4, R178 ;  /* 0x0000000402347825 */ /* 0x000fc600078e02b2 */
[----:B------:R-:W-:Y:S01]  /*25c20*/  STL.64 [R1+0x2808], R60 ;  /* 0x0028083c01007387 */ /* 0x000fe20000100a00 */
[----:B--2---:R-:W-:-:S03]  /*25c30*/  IMAD.WIDE R44, R2, 0x4, R170 ;  /* 0x00000004022c7825 */ /* 0x004fc600078e02aa */
[----:B------:R-:W-:Y:S01]  /*25c40*/  STL.64 [R1+0x2810], R52 ;  /* 0x0028103401007387 */ /* 0x000fe20000100a00 */
[----:B------:R-:W-:-:S03]  /*25c50*/  IMAD.WIDE R28, R2, 0x4, R162 ;  /* 0x00000004021c7825 */ /* 0x000fc600078e02a2 */
[----:B------:R-:W-:Y:S01]  /*25c60*/  STL.64 [R1+0x2818], R44 ;  /* 0x0028182c01007387 */ /* 0x000fe20000100a00 */
[----:B------:R-:W-:-:S03]  /*25c70*/  IMAD.WIDE R14, R2, 0x4, R154 ;  /* 0x00000004020e7825 */ /* 0x000fc600078e029a */
[----:B------:R-:W-:Y:S01]  /*25c80*/  STL.64 [R1+0x2828], R28 ;  /* 0x0028281c01007387 */ /* 0x000fe20000100a00 */
[----:B------:R-:W-:-:S03]  /*25c90*/  IMAD.WIDE R12, R2, 0x4, R146 ;  /* 0x00000004020c7825 */ /* 0x000fc600078e0292 */
[----:B------:R2:W-:Y:S04]  /*25ca0*/  STL.64 [R1+0x2830], R14 ;  /* 0x0028300e01007387 */ /* 0x0005e80000100a00 */
[----:B------:R-:W-:Y:S04]  /*25cb0*/  LDGSTS.E [R248+0x54000], desc[UR4][R100.64], !P4 ;  /* 0x5400000064f87fae */ /* 0x000fe8000e121844 */
[----:B------:R1:W-:Y:S04]  /*25cc0*/  STL.64 [R1+0x2838], R12 ;  /* 0x0028380c01007387 */ /* 0x0003e80000100a00 */
[----:B------:R-:W-:Y:S04]  /*25cd0*/  LDGSTS.E [R248+0x58000], desc[UR4][R98.64], !P4 ;  /* 0x5800000062f87fae */ /* 0x000fe8000e121844 */
[----:B------:R-:W-:Y:S04]  /*25ce0*/  LDGSTS.E [R248+0x5c000], desc[UR4][R92.64], !P4 ;  /* 0x5c0000005cf87fae */ /* 0x000fe8000e121844 */
[----:B----4-:R-:W2:Y:S04]  /*25cf0*/  LDL.LU.64 R114, [R1+0xcb8] ;  /* 0x000cb80001727983 */ /* 0x010ea80000300a00 */
[----:B------:R-:W-:Y:S04]  /*25d00*/  LDGSTS.E [R248+0x50004], desc[UR4][R90.64], !P5 ;  /* 0x500040005af87fae */ /* 0x000fe8000e921844 */
[----:B------:R-:W1:Y:S01]  /*25d10*/  LDL.LU.64 R106, [R1+0xcb0] ;  /* 0x000cb000016a7983 */ /* 0x000e620000300a00 */
[----:B------:R-:W-:-:S02]  /*25d20*/  VIADD R249, R21, 0xffffff51 ;  /* 0xffffff5115f97836 */ /* 0x000fc40000000000 */
[----:B------:R-:W-:Y:S01]  /*25d30*/  VIADD R250, R250, 0xffffff6f ;  /* 0xffffff6ffafa7836 */ /* 0x000fe20000000000 */
[----:B------:R-:W-:Y:S01]  /*25d40*/  LDGSTS.E [R248+0x54004], desc[UR4][R84.64], !P5 ;  /* 0x5400400054f87fae */ /* 0x000fe2000e921844 */
[----:B------:R-:W4:Y:S03]  /*25d50*/  LDC R21, c[0x0][0x230] ;  /* 0x00008c00ff157b82 */ /* 0x000f260000000800 */
[----:B------:R-:W4:Y:S01]  /*25d60*/  LDL.LU.64 R90, [R1+0xca8] ;  /* 0x000ca800015a7983 */ /* 0x000f220000300a00 */
[----:B------:R-:W-:Y:S01]  /*25d70*/  ISETP.GE.U32.AND P6, PT, R249, 0x7fffff12, PT ;  /* 0x7fffff12f900780c */ /* 0x000fe20003fc6070 */
[----:B------:R-:W-:Y:S02]  /*25d80*/  VIADD R249, R20, 0xffffff50 ;  /* 0xffffff5014f97836 */ /* 0x000fe40000000000 */
[----:B------:R-:W-:Y:S01]  /*25d90*/  LDGSTS.E [R248+0x58004], desc[UR4][R82.64], !P5 ;  /* 0x5800400052f87fae */ /* 0x000fe2000e921844 */
[----:B------:R-:W-:Y:S01]  /*25da0*/  ISETP.GE.U32.AND P4, PT, R250, 0x7fffff30, PT ;  /* 0x7fffff30fa00780c */ /* 0x000fe20003f86070 */
[----:B------:R-:W4:Y:S01]  /*25db0*/  LDC R20, c[0x0][0x230] ;  /* 0x00008c00ff147b82 */ /* 0x000f220000000800 */
[----:B------:R-:W-:Y:S01]  /*25dc0*/  ISETP.GE.U32.AND P1, PT, R249, 0x7fffff11, PT ;  /* 0x7fffff11f900780c */ /* 0x000fe20003f26070 */
[----:B------:R-:W-:Y:S06]  /*25dd0*/  LDGSTS.E [R248+0x5c004], desc[UR4][R76.64], !P5 ;  /* 0x5c0040004cf87fae */ /* 0x000fec000e921844 */
[----:B------:R-:W-:Y:S04]  /*25de0*/  LDGSTS.E [R248+0x50008], desc[UR4][R68.64], !P6 ;  /* 0x5000800044f87fae */ /* 0x000fe8000f121844 */
[----:B---3--:R-:W3:Y:S04]  /*25df0*/  LDL.LU.64 R82, [R1+0xca0] ;  /* 0x000ca00001527983 */ /* 0x008ee80000300a00 */
[----:B------:R-:W3:Y:S04]  /*25e00*/  LDL.LU.64 R170, [R1+0xc98] ;  /* 0x000c980001aa7983 */ /* 0x000ee80000300a00 */
[----:B------:R-:W3:Y:S04]  /*25e10*/  LDL.LU.64 R162, [R1+0xc90] ;  /* 0x000c900001a27983 */ /* 0x000ee80000300a00 */
[----:B------:R-:W-:Y:S04]  /*25e20*/  LDGSTS.E [R248+0x54008], desc[UR4][R60.64], !P6 ;  /* 0x540080003cf87fae */ /* 0x000fe8000f121844 */
[----:B------:R-:W3:Y:S04]  /*25e30*/  LDL.LU.64 R154, [R1+0xc88] ;  /* 0x000c8800019a7983 */ /* 0x000ee80000300a00 */
[----:B------:R-:W-:Y:S04]  /*25e40*/  LDGSTS.E [R248+0x58008], desc[UR4][R52.64], !P6 ;  /* 0x5800800034f87fae */ /* 0x000fe8000f121844 */
[----:B------:R-:W3:Y:S04]  /*25e50*/  LDL.LU.64 R146, [R1+0xc80] ;  /* 0x000c800001927983 */ /* 0x000ee80000300a00 */
[----:B------:R-:W-:Y:S01]  /*25e60*/  LDGSTS.E [R248+0x5c008], desc[UR4][R44.64], !P6 ;  /* 0x5c0080002cf87fae */ /* 0x000fe2000f121844 */
[----:B------:R-:W-:-:S03]  /*25e70*/  VIADD R249, R251, 0xffffff6e ;  /* 0xffffff6efbf97836 */ /* 0x000fc60000000000 */
[----:B------:R-:W-:Y:S04]  /*25e80*/  LDGSTS.E [R248+0x5000c], desc[UR4][R36.64], !P1 ;  /* 0x5000c00024f87fae */ /* 0x000fe8000c921844 */
[----:B------:R-:W3:Y:S01]  /*25e90*/  LDL.LU.64 R138, [R1+0xc78] ;  /* 0x000c7800018a7983 */ /* 0x000ee20000300a00 */
[----:B------:R-:W-:-:S03]  /*25ea0*/  VIADD R251, R11, 0xffffff6d ;  /* 0xffffff6d0bfb7836 */ /* 0x000fc60000000000 */
[----:B------:R-:W-:Y:S01]  /*25eb0*/  LDGSTS.E [R248+0x5400c], desc[UR4][R28.64], !P1 ;  /* 0x5400c0001cf87fae */ /* 0x000fe2000c921844 */
[----:B------:R-:W-:-:S03]  /*25ec0*/  VIADD R250, R10, 0xffffff6c ;  /* 0xffffff6c0afa7836 */ /* 0x000fc60000000000 */
[----:B------:R2:W-:Y:S04]  /*25ed0*/  LDGSTS.E [R248+0x5800c], desc[UR4][R14.64], !P1 ;  /* 0x5800c0000ef87fae */ /* 0x0005e8000c921844 */
[----:B------:R-:W3:Y:S04]  /*25ee0*/  LDL.LU.64 R130, [R1+0xc70] ;  /* 0x000c700001827983 */ /* 0x000ee80000300a00 */
[----:B------:R1:W-:Y:S04]  /*25ef0*/  LDGSTS.E [R248+0x5c00c], desc[UR4][R12.64], !P1 ;  /* 0x5c00c0000cf87fae */ /* 0x0003e8000c921844 */
[----:B------:R-:W3:Y:S01]  /*25f00*/  LDL.LU.64 R98, [R1+0xc68] ;  /* 0x000c680001627983 */ /* 0x000ee20000300a00 */
[----:B--2---:R-:W-:-:S04]  /*25f10*/  IMAD.WIDE R14, R2, 0x4, R114 ;  /* 0x00000004020e7825 */ /* 0x004fc800078e0272 */
[C---:B-1----:R-:W-:Y:S01]  /*25f20*/  IMAD.WIDE R12, R2.reuse, 0x4, R106 ;  /* 0x00000004020c7825 */ /* 0x042fe200078e026a */
[----:B------:R1:W-:Y:S03]  /*25f30*/  STL.64 [R1+0x1e48], R14 ;  /* 0x001e480e01007387 */ /* 0x0003e60000100a00 */
[----:B----4-:R-:W-:Y:S01]  /*25f40*/  IMAD.WIDE R10, R2, 0x4, R90 ;  /* 0x00000004020a7825 */ /* 0x010fe200078e025a */
[----:B------:R2:W-:Y:S04]  /*25f50*/  STL.64 [R1+0x1e70], R12 ;  /* 0x001e700c01007387 */ /* 0x0005e80000100a00 */
[----:B------:R4:W-:Y:S04]  /*25f60*/  STL.64 [R1+0x1e98], R10 ;  /* 0x001e980a01007387 */ /* 0x0009e80000100a00 */
[----:B------:R-:W4:Y:S01]  /*25f70*/  LDL.LU.64 R90, [R1+0x800] ;  /* 0x00080000015a7983 */ /* 0x000f220000300a00 */
[----:B------:R-:W-:Y:S01]  /*25f80*/  ISETP.GE.U32.AND P5, PT, R249, 0x7fffff2f, PT ;  /* 0x7fffff2ff900780c */ /* 0x000fe20003fa6070 */
[----:B------:R-:W-:-:S02]  /*25f90*/  VIADD R248, R7, 0xffffff4f ;  /* 0xffffff4f07f87836 */ /* 0x000fc40000000000 */
[----:B------:R-:W-:Y:S01]  /*25fa0*/  VIADD R249, R6, 0xffffff6b ;  /* 0xffffff6b06f97836 */ /* 0x000fe20000000000 */
[----:B------:R1:W-:Y:S01]  /*25fb0*/  LDGSTS.E [R247+0x40000], desc[UR4][R14.64], !P4 ;  /* 0x400000000ef77fae */ /* 0x0003e2000e121844 */
[----:B---3--:R-:W-:-:S03]  /*25fc0*/  IMAD.WIDE R6, R2, 0x4, R82 ;  /* 0x0000000402067825 */ /* 0x008fc600078e0252 */
[----:B------:R2:W-:Y:S04]  /*25fd0*/  LDGSTS.E [R247+0x44000], desc[UR4][R12.64], !P4 ;  /* 0x440000000cf77fae */ /* 0x0005e8000e121844 */
[----:B------:R3:W-:Y:S04]  /*25fe0*/  STL.64 [R1+0x1ec8], R6 ;  /* 0x001ec80601007387 */ /* 0x0007e80000100a00 */
[----:B------:R-:W3:Y:S01]  /*25ff0*/  LDL.LU.64 R122, [R1+0x7f8] ;  /* 0x0007f800017a7983 */ /* 0x000ee20000300a00 */
[----:B-1----:R-:W-:-:S03]  /*26000*/  IMAD.WIDE R14, R2, 0x4, R170 ;  /* 0x00000004020e7825 */ /* 0x002fc600078e02aa */
[----:B------:R-:W3:Y:S01]  /*26010*/  LDL.LU.64 R114, [R1+0x7f0] ;  /* 0x0007f00001727983 */ /* 0x000ee20000300a00 */
[----:B--2---:R-:W-:-:S03]  /*26020*/  IMAD.WIDE R12, R2, 0x4, R162 ;  /* 0x00000004020c7825 */ /* 0x004fc600078e02a2 */
[----:B------:R-:W2:Y:S04]  /*26030*/  LDL.LU.64 R106, [R1+0x7e8] ;  /* 0x0007e800016a7983 */ /* 0x000ea80000300a00 */
[----:B------:R4:W-:Y:S04]  /*26040*/  LDGSTS.E [R247+0x48000], desc[UR4][R10.64], !P4 ;  /* 0x480000000af77fae */ /* 0x0009e8000e121844 */
[----:B------:R3:W-:Y:S04]  /*26050*/  LDGSTS.E [R247+0x4c000], desc[UR4][R6.64], !P4 ;  /* 0x4c00000006f77fae */ /* 0x0007e8000e121844 */
[----:B------:R-:W2:Y:S01]  /*26060*/  LDL.LU.64 R82, [R1+0x7e0] ;  /* 0x0007e00001527983 */ /* 0x000ea20000300a00 */
[----:B----4-:R-:W-:-:S03]  /*26070*/  IMAD.WIDE R10, R2, 0x4, R154 ;  /* 0x00000004020a7825 */ /* 0x010fc600078e029a */
[----:B------:R1:W-:Y:S01]  /*26080*/  STL.64 [R1+0x1ef8], R14 ;  /* 0x001ef80e01007387 */ /* 0x0003e20000100a00 */
[----:B---3--:R-:W-:-:S03]  /*26090*/  IMAD.WIDE R6, R2, 0x4, R146 ;  /* 0x0000000402067825 */ /* 0x008fc600078e0292 */
[----:B------:R1:W-:Y:S04]  /*260a0*/  LDGSTS.E [R247+0x40004], desc[UR4][R14.64], !P5 ;  /* 0x400040000ef77fae */ /* 0x0003e8000e921844 */
[----:B------:R3:W-:Y:S04]  /*260b0*/  STL.64 [R1+0x1f30], R12 ;  /* 0x001f300c01007387 */ /* 0x0007e80000100a00 */
[----:B------:R3:W-:Y:S01]  /*260c0*/  LDGSTS.E [R247+0x44004], desc[UR4][R12.64], !P5 ;  /* 0x440040000cf77fae */ /* 0x0007e2000e921844 */
[----:B-1----:R-:W-:-:S03]  /*260d0*/  IMAD.WIDE R14, R2, 0x4, R138 ;  /* 0x00000004020e7825 */ /* 0x002fc600078e028a */
[----:B------:R1:W-:Y:S04]  /*260e0*/  STL.64 [R1+0x1f78], R10 ;  /* 0x001f780a01007387 */ /* 0x0003e80000100a00 */
[----:B------:R4:W-:Y:S01]  /*260f0*/  STL.64 [R1+0x1fc8], R6 ;  /* 0x001fc80601007387 */ /* 0x0009e20000100a00 */
[----:B---3--:R-:W-:-:S03]  /*26100*/  IMAD.WIDE R12, R2, 0x4, R130 ;  /* 0x00000004020c7825 */ /* 0x008fc600078e0282 */
[----:B------:R1:W-:Y:S04]  /*26110*/  LDGSTS.E [R247+0x48004], desc[UR4][R10.64], !P5 ;  /* 0x480040000af77fae */ /* 0x0003e8000e921844 */
[----:B------:R-:W3:Y:S04]  /*26120*/  LDL.LU.64 R170, [R1+0x7d8] ;  /* 0x0007d80001aa7983 */ /* 0x000ee80000300a00 */
[----:B------:R4:W-:Y:S01]  /*26130*/  STL.64 [R1+0x2028], R14 ;  /* 0x0020280e01007387 */ /* 0x0009e20000100a00 */
[----:B-1----:R-:W-:-:S03]  /*26140*/  IMAD.WIDE R10, R2, 0x4, R98 ;  /* 0x00000004020a7825 */ /* 0x002fc600078e0262 */
[----:B------:R-:W3:Y:S04]  /*26150*/  LDL.LU.64 R138, [R1+0x7d0] ;  /* 0x0007d000018a7983 */ /* 0x000ee80000300a00 */
[----:B------:R1:W-:Y:S04]  /*26160*/  STL.64 [R1+0x2078], R12 ;  /* 0x0020780c01007387 */ /* 0x0003e80000100a00 */
[----:B------:R-:W3:Y:S04]  /*26170*/  LDL.LU.64 R130, [R1+0x7c8] ;  /* 0x0007c80001827983 */ /* 0x000ee80000300a00 */
[----:B------:R2:W-:Y:S04]  /*26180*/  STL.64 [R1+0x20c0], R10 ;  /* 0x0020c00a01007387 */ /* 0x0005e80000100a00 */
[----:B------:R4:W-:Y:S04]  /*26190*/  LDGSTS.E [R247+0x4c004], desc[UR4][R6.64], !P5 ;  /* 0x4c00400006f77fae */ /* 0x0009e8000e921844 */
[----:B------:R-:W3:Y:S01]  /*261a0*/  LDL.LU.64 R98, [R1+0x7c0] ;  /* 0x0007c00001627983 */ /* 0x000ee20000300a00 */
[----:B----4-:R-:W-:-:S05]  /*261b0*/  IMAD.WIDE R6, R2, 0x4, R90 ;  /* 0x0000000402067825 */ /* 0x010fca00078e025a */
[----:B------:R4:W-:Y:S04]  /*261c0*/  STL.64 [R1+0x2100], R6 ;  /* 0x0021000601007387 */ /* 0x0009e80000100a00 */
[----:B------:R-:W3:Y:S01]  /*261d0*/  LDL.LU.64 R90, [R1+0x7b8] ;  /* 0x0007b800015a7983 */ /* 0x000ee20000300a00 */
[----:B------:R-:W-:Y:S02]  /*261e0*/  ISETP.GE.U32.AND P6, PT, R251, 0x7fffff2e, PT ;  /* 0x7fffff2efb00780c */ /* 0x000fe40003fc6070 */
[----:B------:R-:W-:Y:S01]  /*261f0*/  ISETP.GE.U32.AND P2, PT, R250, 0x7fffff2d, PT ;  /* 0x7fffff2dfa00780c */ /* 0x000fe20003f46070 */
[----:B------:R-:W3:Y:S01]  /*26200*/  LDC R251, c[0x0][0x230] ;  /* 0x00008c00fffb7b82 */ /* 0x000ee20000000800 */
[----:B------:R-:W-:-:S09]  /*26210*/  ISETP.GE.U32.AND P1, PT, R248, 0x7fffff10, PT ;  /* 0x7fffff10f800780c */ /* 0x000fd20003f26070 */
[----:B------:R1:W-:Y:S01]  /*26220*/  LDGSTS.E [R247+0x40008], desc[UR4][R14.64], !P6 ;  /* 0x400080000ef77fae */ /* 0x0003e2000f121844 */
[----:B------:R-:W-:Y:S01]  /*26230*/  ISETP.GE.U32.AND P3, PT, R249, 0x7fffff2c, PT ;  /* 0x7fffff2cf900780c */ /* 0x000fe20003f66070 */
[----:B------:R-:W3:Y:S02]  /*26240*/  LDC R250, c[0x0][0x230] ;  /* 0x00008c00fffa7b82 */ /* 0x000ee40000000800 */
[----:B------:R4:W-:Y:S04]  /*26250*/  LDGSTS.E [R247+0x44008], desc[UR4][R12.64], !P6 ;  /* 0x440080000cf77fae */ /* 0x0009e8000f121844 */
[----:B------:R2:W-:Y:S02]  /*26260*/  LDGSTS.E [R247+0x48008], desc[UR4][R10.64], !P6 ;  /* 0x480080000af77fae */ /* 0x0005e4000f121844 */
[----:B------:R-:W3:Y:S01]  /*26270*/  LDC R249, c[0x0][0x230] ;  /* 0x00008c00fff97b82 */ /* 0x000ee20000000800 */
[C---:B-1----:R-:W-:Y:S01]  /*26280*/  IMAD.WIDE R14, R2.reuse, 0x4, R122 ;  /* 0x00000004020e7825 */ /* 0x042fe200078e027a */
[----:B------:R1:W-:Y:S03]  /*26290*/  LDGSTS.E [R247+0x4c008], desc[UR4][R6.64], !P6 ;  /* 0x4c00800006f77fae */ /* 0x0003e6000f121844 */
[C---:B----4-:R-:W-:Y:S01]  /*262a0*/  IMAD.WIDE R12, R2.reuse, 0x4, R114 ;  /* 0x00000004020c7825 */ /* 0x050fe200078e0272 */
[----:B------:R3:W-:Y:S03]  /*262b0*/  STL.64 [R1+0x2138], R14 ;  /* 0x0021380e01007387 */ /* 0x0007e60000100a00 */
[C---:B--2---:R-:W-:Y:S01]  /*262c0*/  IMAD.WIDE R10, R2.reuse, 0x4, R106 ;  /* 0x00000004020a7825 */ /* 0x044fe200078e026a */
[----:B------:R-:W2:Y:S04]  /*262d0*/  LDL.LU.64 R162, [R1+0x7b0] ;  /* 0x0007b00001a27983 */ /* 0x000ea80000300a00 */
[----:B------:R4:W-:Y:S01]  /*262e0*/  STL.64 [R1+0x2170], R12 ;  /* 0x0021700c01007387 */ /* 0x0009e20000100a00 */
[----:B-1----:R-:W-:-:S03]  /*262f0*/  IMAD.WIDE R6, R2, 0x4, R82 ;  /* 0x0000000402067825 */ /* 0x002fc600078e0252 */
[----:B------:R-:W2:Y:S04]  /*26300*/  LDL.LU.64 R154, [R1+0x7a8] ;  /* 0x0007a800019a7983 */ /* 0x000ea80000300a00 */
[----:B------:R1:W-:Y:S04]  /*26310*/  STL.64 [R1+0x2198], R10 ;  /* 0x0021980a01007387 */ /* 0x0003e80000100a00 */
[----:B------:R-:W2:Y:S04]  /*26320*/  LDL.LU.64 R82, [R1+0x7a0] ;  /* 0x0007a00001527983 */ /* 0x000ea80000300a00 */
[----:B------:R1:W-:Y:S04]  /*26330*/  STL.64 [R1+0x21b8], R6 ;  /* 0x0021b80601007387 */ /* 0x0003e80000100a00 */
[----:B------:R3:W-:Y:S04]  /*26340*/  LDGSTS.E [R247+0x4000c], desc[UR4][R14.64], !P2 ;  /* 0x4000c0000ef77fae */ /* 0x0007e8000d121844 */
[----:B------:R-:W2:Y:S04]  /*26350*/  LDL.LU.64 R146, [R1+0x798] ;  /* 0x0007980001927983 */ /* 0x000ea80000300a00 */
[----:B------:R4:W-:Y:S01]  /*26360*/  LDGSTS.E [R247+0x4400c], desc[UR4][R12.64], !P2 ;  /* 0x4400c0000cf77fae */ /* 0x0009e2000d121844 */
[----:B---3--:R-:W-:-:S03]  /*26370*/  IMAD.WIDE R14, R2, 0x4, R170 ;  /* 0x00000004020e7825 */ /* 0x008fc600078e02aa */
[----:B------:R1:W-:Y:S04]  /*26380*/  LDGSTS.E [R247+0x4800c], desc[UR4][R10.64], !P2 ;  /* 0x4800c0000af77fae */ /* 0x0003e8000d121844 */
[----:B------:R-:W3:Y:S01]  /*26390*/  LDL.LU.64 R122, [R1+0x790] ;  /* 0x00079000017a7983 */ /* 0x000ee20000300a00 */
[----:B----4-:R-:W-:-:S03]  /*263a0*/  IMAD.WIDE R12, R2, 0x4, R138 ;  /* 0x00000004020c7825 */ /* 0x010fc600078e028a */
[----:B------:R4:W-:Y:S01]  /*263b0*/  LDGSTS.E [R247+0x4c00c], desc[UR4][R6.64], !P2 ;  /* 0x4c00c00006f77fae */ /* 0x0009e2000d121844 */
[----:B-1----:R-:W-:-:S03]  /*263c0*/  IMAD.WIDE R10, R2, 0x4, R130 ;  /* 0x00000004020a7825 */ /* 0x002fc600078e0282 */
[----:B------:R-:W3:Y:S04]  /*263d0*/  LDL.LU.64 R114, [R1+0x788] ;  /* 0x0007880001727983 */ /* 0x000ee80000300a00 */
[----:B------:R-:W3:Y:S01]  /*263e0*/  LDL.LU.64 R106, [R1+0x780] ;  /* 0x00078000016a7983 */ /* 0x000ee20000300a00 */
[----:B----4-:R-:W-:-:S03]  /*263f0*/  IMAD.WIDE R6, R2, 0x4, R98 ;  /* 0x0000000402067825 */ /* 0x010fc600078e0262 */
[----:B------:R1:W-:Y:S04]  /*26400*/  STL.64 [R1+0x2840], R14 ;  /* 0x0028400e01007387 */ /* 0x0003e80000100a00 */
[----:B------:R2:W-:Y:S04]  /*26410*/  STL.64 [R1+0x2848], R12 ;  /* 0x0028480c01007387 */ /* 0x0005e80000100a00 */
[----:B------:R4:W-:Y:S04]  /*26420*/  STL.64 [R1+0x2850], R10 ;  /* 0x0028500a01007387 */ /* 0x0009e80000100a00 */
[----:B------:R4:W-:Y:S04]  /*26430*/  STL.64 [R1+0x2858], R6 ;  /* 0x0028580601007387 */ /* 0x0009e80000100a00 */
[----:B------:R1:W-:Y:S04]  /*26440*/  LDGSTS.E [R247+0x50000], desc[UR4][R14.64], !P1 ;  /* 0x500000000ef77fae */ /* 0x0003e8000c921844 */
[----:B------:R-:W3:Y:S04]  /*26450*/  LDL.LU.64 R138, [R1+0x778] ;  /* 0x00077800018a7983 */ /* 0x000ee80000300a00 */
[----:B------:R-:W3:Y:S04]  /*26460*/  LDL.LU.64 R130, [R1+0x770] ;  /* 0x0007700001827983 */ /* 0x000ee80000300a00 */
[----:B------:R-:W3:Y:S01]  /*26470*/  LDL.LU.64 R98, [R1+0x768] ;  /* 0x0007680001627983 */ /* 0x000ee20000300a00 */
[----:B------:R-:W-:-:S03]  /*26480*/  VIADD R248, R21, 0xffffff6a ;  /* 0xffffff6a15f87836 */ /* 0x000fc60000000000 */
[----:B------:R2:W-:Y:S01]  /*26490*/  LDGSTS.E [R247+0x54000], desc[UR4][R12.64], !P1 ;  /* 0x540000000cf77fae */ /* 0x0005e2000c921844 */
[----:B-1----:R-:W-:Y:S01]  /*264a0*/  IMAD.WIDE R14, R2, 0x4, R90 ;  /* 0x00000004020e7825 */ /* 0x002fe200078e025a */
[----:B------:R-:W-:Y:S02]  /*264b0*/  ISETP.GE.U32.AND P4, PT, R248, 0x7fffff2b, PT ;  /* 0x7fffff2bf800780c */ /* 0x000fe40003f86070 */
[----:B------:R4:W-:Y:S04]  /*264c0*/  LDGSTS.E [R247+0x58000], desc[UR4][R10.64], !P1 ;  /* 0x580000000af77fae */ /* 0x0009e8000c921844 */
[----:B------:R1:W-:Y:S04]  /*264d0*/  STL.64 [R1+0x2860], R14 ;  /* 0x0028600e01007387 */ /* 0x0003e80000100a00 */
[----:B------:R-:W3:Y:S01]  /*264e0*/  LDL.LU.64 R90, [R1+0x760] ;  /* 0x00076000015a7983 */ /* 0x000ee20000300a00 */
[----:B------:R-:W-:-:S03]  /*264f0*/  VIADD R248, R20, 0xffffff69 ;  /* 0xffffff6914f87836 */ /* 0x000fc60000000000 */
[----:B------:R1:W-:Y:S02]  /*26500*/  LDGSTS.E [R247+0x5c000], desc[UR4][R6.64], !P1 ;  /* 0x5c00000006f77fae */ /* 0x0003e4000c921844 */
[----:B------:R-:W-:Y:S01]  /*26510*/  ISETP.GE.U32.AND P5, PT, R248, 0x7fffff2a, PT ;  /* 0x7fffff2af800780c */ /* 0x000fe20003fa6070 */
[----:B------:R-:W-:Y:S02]  /*26520*/  VIADD R248, R249, 0xffffff68 ;  /* 0xffffff68f9f87836 */ /* 0x000fe40000000000 */
[----:B------:R-:W3:Y:S03]  /*26530*/  LDC R249, c[0x0][0x230] ;  /* 0x00008c00fff97b82 */ /* 0x000ee60000000800 */
[----:B------:R-:W-:Y:S01]  /*26540*/  ISETP.GE.U32.AND P6, PT, R248, 0x7fffff29, PT ;  /* 0x7fffff29f800780c */ /* 0x000fe20003fc6070 */
[----:B------:R-:W-:-:S04]  /*26550*/  VIADD R248, R251, 0xffffff4e ;  /* 0xffffff4efbf87836 */ /* 0x000fc80000000000 */
[----:B------:R-:W3:Y:S01]  /*26560*/  LDC R251, c[0x0][0x230] ;  /* 0x00008c00fffb7b82 */ /* 0x000ee20000000800 */
[----:B------:R-:W-:Y:S01]  /*26570*/  ISETP.GE.U32.AND P2, PT, R248, 0x7fffff0f, PT ;  /* 0x7fffff0ff800780c */ /* 0x000fe20003f46070 */
[----:B------:R-:W-:Y:S02]  /*26580*/  VIADD R248, R250, 0xffffff4d ;  /* 0xffffff4dfaf87836 */ /* 0x000fe40000000000 */
[----:B--2---:R-:W-:-:S03]  /*26590*/  IMAD.WIDE R12, R2, 0x4, R162 ;  /* 0x00000004020c7825 */ /* 0x004fc600078e02a2 */
[----:B------:R-:W-:Y:S01]  /*265a0*/  ISETP.GE.U32.AND P1, PT, R248, 0x7fffff0e, PT ;  /* 0x7fffff0ef800780c */ /* 0x000fe20003f26070 */
[----:B------:R-:W2:Y:S01]  /*265b0*/  LDC R250, c[0x0][0x230] ;  /* 0x00008c00fffa7b82 */ /* 0x000ea20000000800 */
[C---:B----4-:R-:W-:Y:S01]  /*265c0*/  IMAD.WIDE R10, R2.reuse, 0x4, R154 ;  /* 0x00000004020a7825 */ /* 0x050fe200078e029a */
[----:B------:R3:W-:Y:S04]  /*265d0*/  STL.64 [R1+0x2868], R12 ;  /* 0x0028680c01007387 */ /* 0x0007e80000100a00 */
[----:B------:R4:W-:Y:S01]  /*265e0*/  LDGSTS.E [R247+0x50004], desc[UR4][R14.64], !P2 ;  /* 0x500040000ef77fae */ /* 0x0009e2000d121844 */
[----:B-1----:R-:W-:-:S03]  /*265f0*/  IMAD.WIDE R6, R2, 0x4, R82 ;  /* 0x0000000402067825 */ /* 0x002fc600078e0252 */
[----:B------:R1:W-:Y:S04]  /*26600*/  STL.64 [R1+0x2870], R10 ;  /* 0x0028700a01007387 */ /* 0x0003e80000100a00 */
[----:B------:R1:W-:Y:S04]  /*26610*/  STL.64 [R1+0x2878], R6 ;  /* 0x0028780601007387 */ /* 0x0003e80000100a00 */
[----:B------:R3:W-:Y:S01]  /*26620*/  LDGSTS.E [R247+0x54004], desc[UR4][R12.64], !P2 ;  /* 0x540040000cf77fae */ /* 0x0007e2000d121844 */
[----:B----4-:R-:W-:-:S03]  /*26630*/  IMAD.WIDE R14, R2, 0x4, R146 ;  /* 0x00000004020e7825 */ /* 0x010fc600078e0292 */
[----:B------:R-:W4:Y:S04]  /*26640*/  LDL.LU.64 R82, [R1+0x758] ;  /* 0x0007580001527983 */ /* 0x000f280000300a00 */
[----:B------:R1:W-:Y:S04]  /*26650*/  LDGSTS.E [R247+0x58004], desc[UR4][R10.64], !P2 ;  /* 0x580040000af77fae */ /* 0x0003e8000d121844 */
[----:B------:R2:W-:Y:S01]  /*26660*/  STL.64 [R1+0x2880], R14 ;  /* 0x0028800e01007387 */ /* 0x0005e20000100a00 */
[----:B---3--:R-:W-:-:S03]  /*26670*/  IMAD.WIDE R12, R2, 0x4, R122 ;  /* 0x00000004020c7825 */ /* 0x008fc600078e027a */
[----:B------:R3:W-:Y:S04]  /*26680*/  LDGSTS.E [R247+0x5c004], desc[UR4][R6.64], !P2 ;  /* 0x5c00400006f77fae */ /* 0x0007e8000d121844 */
[----:B------:R-:W4:Y:S01]  /*26690*/  LDL.LU.64 R162, [R1+0x750] ;  /* 0x0007500001a27983 */ /* 0x000f220000300a00 */
[----:B-1----:R-:W-:-:S03]  /*266a0*/  IMAD.WIDE R10, R2, 0x4, R114 ;  /* 0x00000004020a7825 */ /* 0x002fc600078e0272 */
[----:B------:R1:W-:Y:S01]  /*266b0*/  STL.64 [R1+0x2888], R12 ;  /* 0x0028880c01007387 */ /* 0x0003e20000100a00 */
[----:B---3--:R-:W-:-:S03]  /*266c0*/  IMAD.WIDE R6, R2, 0x4, R106 ;  /* 0x0000000402067825 */ /* 0x008fc600078e026a */
[----:B------:R-:W3:Y:S04]  /*266d0*/  LDL.LU.64 R154, [R1+0x748] ;  /* 0x00074800019a7983 */ /* 0x000ee80000300a00 */
[----:B------:R1:W-:Y:S04]  /*266e0*/  STL.64 [R1+0x2890], R10 ;  /* 0x0028900a01007387 */ /* 0x0003e80000100a00 */
[----:B------:R2:W-:Y:S04]  /*266f0*/  LDGSTS.E [R247+0x50008], desc[UR4][R14.64], !P1 ;  /* 0x500080000ef77fae */ /* 0x0005e8000c921844 */
[----:B------:R-:W3:Y:S04]  /*26700*/  LDL.LU.64 R122, [R1+0x740] ;  /* 0x00074000017a7983 */ /* 0x000ee80000300a00 */
[----:B------:R1:W-:Y:S04]  /*26710*/  LDGSTS.E [R247+0x54008], desc[UR4][R12.64], !P1 ;  /* 0x540080000cf77fae */ /* 0x0003e8000c921844 */
[----:B------:R1:W-:Y:S01]  /*26720*/  STL.64 [R1+0x2898], R6 ;  /* 0x0028980601007387 */ /* 0x0003e20000100a00 */
[----:B--2---:R-:W-:-:S03]  /*26730*/  IMAD.WIDE R14, R2, 0x4, R138 ;  /* 0x00000004020e7825 */ /* 0x004fc600078e028a */
[----:B------:R-:W2:Y:S01]  /*26740*/  LDL.LU.64 R114, [R1+0x738] ;  /* 0x0007380001727983 */ /* 0x000ea20000300a00 */
[----:B-1----:R-:W-:-:S03]  /*26750*/  IMAD.WIDE R12, R2, 0x4, R130 ;  /* 0x00000004020c7825 */ /* 0x002fc600078e0282 */
[----:B------:R1:W-:Y:S04]  /*26760*/  LDGSTS.E [R247+0x58008], desc[UR4][R10.64], !P1 ;  /* 0x580080000af77fae */ /* 0x0003e8000c921844 */
[----:B------:R-:W2:Y:S04]  /*26770*/  LDL.LU.64 R106, [R1+0x730] ;  /* 0x00073000016a7983 */ /* 0x000ea80000300a00 */
[----:B------:R4:W-:Y:S01]  /*26780*/  STL.64 [R1+0x28a0], R14 ;  /* 0x0028a00e01007387 */ /* 0x0009e20000100a00 */
[----:B-1----:R-:W-:-:S03]  /*26790*/  IMAD.WIDE R10, R2, 0x4, R98 ;  /* 0x00000004020a7825 */ /* 0x002fc600078e0262 */
[----:B------:R1:W-:Y:S04]  /*267a0*/  LDGSTS.E [R247+0x5c008], desc[UR4][R6.64], !P1 ;  /* 0x5c00800006f77fae */ /* 0x0003e8000c921844 */
[----:B------:R-:W2:Y:S04]  /*267b0*/  LDL.LU.64 R98, [R1+0x728] ;  /* 0x0007280001627983 */ /* 0x000ea80000300a00 */
[----:B------:R4:W-:Y:S01]  /*267c0*/  STL.64 [R1+0x28a8], R12 ;  /* 0x0028a80c01007387 */ /* 0x0009e20000100a00 */
[----:B-1----:R-:W-:-:S03]  /*267d0*/  IMAD.WIDE R6, R2, 0x4, R90 ;  /* 0x0000000402067825 */ /* 0x002fc600078e025a */
[----:B------:R-:W2:Y:S01]  /*267e0*/  LDL.LU.64 R90, [R1+0x720] ;  /* 0x00072000015a7983 */ /* 0x000ea20000300a00 */
[----:B------:R-:W-:-:S03]  /*267f0*/  VIADD R248, R249, 0xffffff4c ;  /* 0xffffff4cf9f87836 */ /* 0x000fc60000000000 */
[----:B------:R3:W-:Y:S01]  /*26800*/  STL.64 [R1+0x28b0], R10 ;  /* 0x0028b00a01007387 */ /* 0x0007e20000100a00 */
[----:B------:R-:W1:Y:S01]  /*26810*/  LDC R249, c[0x0][0x230] ;  /* 0x00008c00fff97b82 */ /* 0x000e620000000800 */
[----:B------:R-:W-:Y:S02]  /*26820*/  ISETP.GE.U32.AND P2, PT, R248, 0x7fffff0d, PT ;  /* 0x7fffff0df800780c */ /* 0x000fe40003f46070 */
[----:B------:R3:W-:Y:S04]  /*26830*/  STL.64 [R1+0x28b8], R6 ;  /* 0x0028b80601007387 */ /* 0x0007e80000100a00 */
[----:B------:R-:W2:Y:S04]  /*26840*/  LDL.LU.64 R146, [R1+0x718] ;  /* 0x0007180001927983 */ /* 0x000ea80000300a00 */
[----:B------:R-:W2:Y:S04]  /*26850*/  LDL.LU.64 R138, [R1+0x710] ;  /* 0x00071000018a7983 */ /* 0x000ea80000300a00 */
[----:B------:R4:W-:Y:S04]  /*26860*/  LDGSTS.E [R247+0x5000c], desc[UR4][R14.64], !P2 ;  /* 0x5000c0000ef77fae */ /* 0x0009e8000d121844 */
[----:B------:R-:W2:Y:S04]  /*26870*/  LDL.LU.64 R130, [R1+0x708] ;  /* 0x0007080001827983 */ /* 0x000ea80000300a00 */
[----:B------:R1:W-:Y:S04]  /*26880*/  LDGSTS.E [R247+0x5400c], desc[UR4][R12.64], !P2 ;  /* 0x5400c0000cf77fae */ /* 0x0003e8000d121844 */
[----:B------:R3:W-:Y:S04]  /*26890*/  LDGSTS.E [R247+0x5800c], desc[UR4][R10.64], !P2 ;  /* 0x5800c0000af77fae */ /* 0x0007e8000d121844 */
[----:B------:R3:W-:Y:S01]  /*268a0*/  LDGSTS.E [R247+0x5c00c], desc[UR4][R6.64], !P2 ;  /* 0x5c00c00006f77fae */ /* 0x0007e2000d121844 */
[----:B----4-:R-:W-:-:S05]  /*268b0*/  IMAD.WIDE R14, R2, 0x4, R82 ;  /* 0x00000004020e7825 */ /* 0x010fca00078e0252 */
[----:B------:R2:W-:Y:S04]  /*268c0*/  STL.64 [R1+0x1e28], R14 ;  /* 0x001e280e01007387 */ /* 0x0005e80000100a00 */
[----:B------:R-:W4:Y:S04]  /*268d0*/  LDL.LU.64 R82, [R1+0x700] ;  /* 0x0007000001527983 */ /* 0x000f280000300a00 */
[----:B------:R2:W-:Y:S01]  /*268e0*/  LDGSTS.E [R246+0x40000], desc[UR4][R14.64], !P3 ;  /* 0x400000000ef67fae */ /* 0x0005e2000d921844 */
[----:B-1----:R-:W-:-:S05]  /*268f0*/  IMAD.WIDE R12, R2, 0x4, R162 ;  /* 0x00000004020c7825 */ /* 0x002fca00078e02a2 */
[----:B------:R1:W-:Y:S01]  /*26900*/  STL.64 [R1+0x1e40], R12 ;  /* 0x001e400c01007387 */ /* 0x0003e20000100a00 */
[----:B---3--:R-:W-:-:S03]  /*26910*/  IMAD.WIDE R10, R2, 0x4, R154 ;  /* 0x00000004020a7825 */ /* 0x008fc600078e029a */
[----:B------:R1:W-:Y:S04]  /*26920*/  LDGSTS.E [R246+0x44000], desc[UR4][R12.64], !P3 ;  /* 0x440000000cf67fae */ /* 0x0003e8000d921844 */
[----:B------:R3:W-:Y:S04]  /*26930*/  STL.64 [R1+0x1e68], R10 ;  /* 0x001e680a01007387 */ /* 0x0007e80000100a00 */
[----:B------:R3:W-:Y:S01]  /*26940*/  LDGSTS.E [R246+0x48000], desc[UR4][R10.64], !P3 ;  /* 0x480000000af67fae */ /* 0x0007e2000d921844 */
[----:B------:R-:W-:-:S05]  /*26950*/  IMAD.WIDE R6, R2, 0x4, R122 ;  /* 0x0000000402067825 */ /* 0x000fca00078e027a */
[----:B------:R3:W-:Y:S04]  /*26960*/  STL.64 [R1+0x1e90], R6 ;  /* 0x001e900601007387 */ /* 0x0007e80000100a00 */
[----:B------:R-:W4:Y:S01]  /*26970*/  LDL.LU.64 R162, [R1+0x6f8] ;  /* 0x0006f80001a27983 */ /* 0x000f220000300a00 */
[----:B--2---:R-:W-:-:S03]  /*26980*/  IMAD.WIDE R14, R2, 0x4, R114 ;  /* 0x00000004020e7825 */ /* 0x004fc600078e0272 */
[----:B------:R2:W-:Y:S04]  /*26990*/  LDGSTS.E [R246+0x4c000], desc[UR4][R6.64], !P3 ;  /* 0x4c00000006f67fae */ /* 0x0005e8000d921844 */
[----:B------:R-:W4:Y:S01]  /*269a0*/  LDL.LU.64 R122, [R1+0x6f0] ;  /* 0x0006f000017a7983 */ /* 0x000f220000300a00 */
[----:B-1----:R-:W-:-:S03]  /*269b0*/  IMAD.WIDE R12, R2, 0x4, R106 ;  /* 0x00000004020c7825 */ /* 0x002fc600078e026a */
[----:B------:R1:W-:Y:S04]  /*269c0*/  STL.64 [R1+0x1ec0], R14 ;  /* 0x001ec00e01007387 */ /* 0x0003e80000100a00 */
[----:B------:R-:W4:Y:S04]  /*269d0*/  LDL.LU.64 R114, [R1+0x6e8] ;  /* 0x0006e80001727983 */ /* 0x000f280000300a00 */
[----:B------:R1:W-:Y:S01]  /*269e0*/  STL.64 [R1+0x1ef0], R12 ;  /* 0x001ef00c01007387 */ /* 0x0003e20000100a00 */
[----:B---3--:R-:W-:-:S03]  /*269f0*/  IMAD.WIDE R10, R2, 0x4, R98 ;  /* 0x00000004020a7825 */ /* 0x008fc600078e0262 */
[----:B------:R-:W3:Y:S04]  /*26a00*/  LDL.LU.64 R106, [R1+0x6e0] ;  /* 0x0006e000016a7983 */ /* 0x000ee80000300a00 */
[----:B------:R1:W-:Y:S04]  /*26a10*/  STL.64 [R1+0x1f28], R10 ;  /* 0x001f280a01007387 */ /* 0x0003e80000100a00 */
[----:B------:R1:W-:Y:S04]  /*26a20*/  LDGSTS.E [R246+0x40004], desc[UR4][R14.64], !P4 ;  /* 0x400040000ef67fae */ /* 0x0003e8000e121844 */
[----:B------:R1:W-:Y:S04]  /*26a30*/  LDGSTS.E [R246+0x44004], desc[UR4][R12.64], !P4 ;  /* 0x440040000cf67fae */ /* 0x0003e8000e121844 */
[----:B------:R1:W-:Y:S01]  /*26a40*/  LDGSTS.E [R246+0x48004], desc[UR4][R10.64], !P4 ;  /* 0x480040000af67fae */ /* 0x0003e2000e121844 */
[----:B--2---:R-:W-:-:S05]  /*26a50*/  IMAD.WIDE R6, R2, 0x4, R90 ;  /* 0x0000000402067825 */ /* 0x004fca00078e025a */
[----:B------:R4:W-:Y:S04]  /*26a60*/  STL.64 [R1+0x1f70], R6 ;  /* 0x001f700601007387 */ /* 0x0009e80000100a00 */
[----:B------:R-:W2:Y:S01]  /*26a70*/  LDL.LU.64 R98, [R1+0x6d8] ;  /* 0x0006d80001627983 */ /* 0x000ea20000300a00 */
[----:B-1----:R-:W-:-:S03]  /*26a80*/  IMAD.WIDE R14, R2, 0x4, R146 ;  /* 0x00000004020e7825 */ /* 0x002fc600078e0292 */
[----:B------:R-:W2:Y:S01]  /*26a90*/  LDL.LU.64 R90, [R1+0x6d0] ;  /* 0x0006d000015a7983 */ /* 0x000ea20000300a00 */
[----:B------:R-:W-:-:S03]  /*26aa0*/  IMAD.WIDE R12, R2, 0x4, R138 ;  /* 0x00000004020c7825 */ /* 0x000fc600078e028a */
[----:B------:R4:W-:Y:S04]  /*26ab0*/  LDGSTS.E [R246+0x4c004], desc[UR4][R6.64], !P4 ;  /* 0x4c00400006f67fae */ /* 0x0009e8000e121844 */
[----:B------:R1:W-:Y:S01]  /*26ac0*/  STL.64 [R1+0x1fc0], R14 ;  /* 0x001fc00e01007387 */ /* 0x0003e20000100a00 */
[----:B------:R-:W-:-:S03]  /*26ad0*/  IMAD.WIDE R10, R2, 0x4, R130 ;  /* 0x00000004020a7825 */ /* 0x000fc600078e0282 */
[----:B------:R-:W2:Y:S04]  /*26ae0*/  LDL.LU.64 R154, [R1+0x6c8] ;  /* 0x0006c800019a7983 */ /* 0x000ea80000300a00 */
[----:B------:R1:W-:Y:S04]  /*26af0*/  STL.64 [R1+0x2020], R12 ;  /* 0x0020200c01007387 */ /* 0x0003e80000100a00 */
[----:B------:R-:W2:Y:S04]  /*26b00*/  LDL.LU.64 R146, [R1+0x6c0] ;  /* 0x0006c00001927983 */ /* 0x000ea80000300a00 */
[----:B------:R1:W-:Y:S04]  /*26b10*/  STL.64 [R1+0x2070], R10 ;  /* 0x0020700a01007387 */ /* 0x0003e80000100a00 */
[----:B------:R1:W-:Y:S04]  /*26b20*/  LDGSTS.E [R246+0x40008], desc[UR4][R14.64], !P5 ;  /* 0x400080000ef67fae */ /* 0x0003e8000e921844 */
[----:B------:R1:W-:Y:S04]  /*26b30*/  LDGSTS.E [R246+0x44008], desc[UR4][R12.64], !P5 ;  /* 0x440080000cf67fae */ /* 0x0003e8000e921844 */
[----:B------:R1:W-:Y:S01]  /*26b40*/  LDGSTS.E [R246+0x48008], desc[UR4][R10.64], !P5 ;  /* 0x480080000af67fae */ /* 0x0003e2000e921844 */
[----:B----4-:R-:W-:-:S05]  /*26b50*/  IMAD.WIDE R6, R2, 0x4, R82 ;  /* 0x0000000402067825 */ /* 0x010fca00078e0252 */
[----:B------:R3:W-:Y:S04]  /*26b60*/  STL.64 [R1+0x20b8], R6 ;  /* 0x0020b80601007387 */ /* 0x0007e80000100a00 */
[----:B------:R-:W4:Y:S04]  /*26b70*/  LDL.LU.64 R138, [R1+0x6b8] ;  /* 0x0006b800018a7983 */ /* 0x000f280000300a00 */
[----:B------:R-:W4:Y:S04]  /*26b80*/  LDL.LU.64 R82, [R1+0x6b0] ;  /* 0x0006b00001527983 */ /* 0x000f280000300a00 */
[----:B------:R3:W-:Y:S04]  /*26b90*/  LDGSTS.E [R246+0x4c008], desc[UR4][R6.64], !P5 ;  /* 0x4c00800006f67fae */ /* 0x0007e8000e921844 */
[----:B------:R-:W4:Y:S01]  /*26ba0*/  LDL.LU.64 R130, [R1+0x6a8] ;  /* 0x0006a80001827983 */ /* 0x000f220000300a00 */
[----:B-1----:R-:W-:-:S05]  /*26bb0*/  IMAD.WIDE R14, R2, 0x4, R162 ;  /* 0x00000004020e7825 */ /* 0x002fca00078e02a2 */
[----:B------:R2:W-:Y:S01]  /*26bc0*/  STL.64 [R1+0x20f8], R14 ;  /* 0x0020f80e01007387 */ /* 0x0005e20000100a00 */
[----:B------:R-:W-:-:S03]  /*26bd0*/  IMAD.WIDE R12, R2, 0x4, R122 ;  /* 0x00000004020c7825 */ /* 0x000fc600078e027a */
[----:B------:R2:W-:Y:S04]  /*26be0*/  LDGSTS.E [R246+0x4000c], desc[UR4][R14.64], !P6 ;  /* 0x4000c0000ef67fae */ /* 0x0005e8000f121844 */
[----:B------:R-:W4:Y:S01]  /*26bf0*/  LDL.LU.64 R122, [R1+0x6a0] ;  /* 0x0006a000017a7983 */ /* 0x000f220000300a00 */
[----:B------:R-:W-:-:S03]  /*26c00*/  IMAD.WIDE R10, R2, 0x4, R114 ;  /* 0x00000004020a7825 */ /* 0x000fc600078e0272 */
[----:B------:R1:W-:Y:S04]  /*26c10*/  STL.64 [R1+0x2130], R12 ;  /* 0x0021300c01007387 */ /* 0x0003e80000100a00 */
[----:B------:R1:W-:Y:S01]  /*26c20*/  STL.64 [R1+0x2168], R10 ;  /* 0x0021680a01007387 */ /* 0x0003e20000100a00 */
[----:B---3--:R-:W-:-:S03]  /*26c30*/  IMAD.WIDE R6, R2, 0x4, R106 ;  /* 0x0000000402067825 */ /* 0x008fc600078e026a */
[----:B------:R1:W-:Y:S04]  /*26c40*/  LDGSTS.E [R246+0x4400c], desc[UR4][R12.64], !P6 ;  /* 0x4400c0000cf67fae */ /* 0x0003e8000f121844 */
[----:B------:R3:W-:Y:S04]  /*26c50*/  STL.64 [R1+0x2190], R6 ;  /* 0x0021900601007387 */ /* 0x0007e80000100a00 */
[----:B------:R-:W4:Y:S04]  /*26c60*/  LDL.LU.64 R114, [R1+0x698] ;  /* 0x0006980001727983 */ /* 0x000f280000300a00 */
[----:B------:R-:W4:Y:S01]  /*26c70*/  LDL.LU.64 R106, [R1+0x690] ;  /* 0x00069000016a7983 */ /* 0x000f220000300a00 */
[----:B------:R-:W-:-:S02]  /*26c80*/  VIADD R248, R251, 0xffffff67 ;  /* 0xffffff67fbf87836 */ /* 0x000fc40000000000 */
[----:B------:R-:W3:Y:S01]  /*26c90*/  LDC R251, c[0x0][0x230] ;  /* 0x00008c00fffb7b82 */ /* 0x000ee20000000800 */
[----:B------:R-:W-:Y:S01]  /*26ca0*/  VIADD R247, R249, 0xffffff65 ;  /* 0xffffff65f9f77836 */ /* 0x000fe20000000000 */
[----:B------:R3:W-:Y:S01]  /*26cb0*/  LDGSTS.E [R246+0x4800c], desc[UR4][R10.64], !P6 ;  /* 0x4800c0000af67fae */ /* 0x0007e2000f121844 */
[----:B--2---:R-:W-:Y:S01]  /*26cc0*/  IMAD.WIDE R14, R2, 0x4, R98 ;  /* 0x00000004020e7825 */ /* 0x004fe200078e0262 */
[----:B------:R-:W-:-:S04]  /*26cd0*/  ISETP.GE.U32.AND P1, PT, R248, 0x7fffff28, PT ;  /* 0x7fffff28f800780c */ /* 0x000fc80003f26070 */
[----:B------:R-:W2:Y:S01]  /*26ce0*/  LDC R249, c[0x0][0x230] ;  /* 0x00008c00fff97b82 */ /* 0x000ea20000000800 */
[----:B------:R-:W-:Y:S01]  /*26cf0*/  ISETP.GE.U32.AND P3, PT, R247, 0x7fffff26, PT ;  /* 0x7fffff26f700780c */ /* 0x000fe20003f66070 */
[----:B-1----:R-:W-:Y:S01]  /*26d00*/  IMAD.WIDE R12, R2, 0x4, R90 ;  /* 0x00000004020c7825 */ /* 0x002fe200078e025a */
[----:B------:R4:W-:Y:S04]  /*26d10*/  STL.64 [R1+0x28c0], R14 ;  /* 0x0028c00e01007387 */ /* 0x0009e80000100a00 */
[----:B------:R-:W4:Y:S01]  /*26d20*/  LDL.LU.64 R98, [R1+0x688] ;  /* 0x0006880001627983 */ /* 0x000f220000300a00 */
[----:B------:R-:W-:Y:S02]  /*26d30*/  VIADD R248, R250, 0xffffff66 ;  /* 0xffffff66faf87836 */ /* 0x000fe40000000000 */
[----:B------:R-:W1:Y:S01]  /*26d40*/  LDC R250, c[0x0][0x230] ;  /* 0x00008c00fffa7b82 */ /* 0x000e620000000800 */
[----:B---3--:R-:W-:Y:S01]  /*26d50*/  VIADD R247, R251, 0xffffff64 ;  /* 0xffffff64fbf77836 */ /* 0x008fe20000000000 */
[----:B------:R3:W-:Y:S04]  /*26d60*/  LDGSTS.E [R246+0x4c00c], desc[UR4][R6.64], !P6 ;  /* 0x4c00c00006f67fae */ /* 0x0007e8000f121844 */
[----:B------:R-:W-:Y:S01]  /*26d70*/  ISETP.GE.U32.AND P4, PT, R247, 0x7fffff25, PT ;  /* 0x7fffff25f700780c */ /* 0x000fe20003f86070 */
[----:B------:R4:W-:Y:S01]  /*26d80*/  STL.64 [R1+0x28c8], R12 ;  /* 0x0028c80c01007387 */ /* 0x0009e20000100a00 */
[----:B------:R-:W-:Y:S01]  /*26d90*/  IMAD.WIDE R10, R2, 0x4, R154 ;  /* 0x00000004020a7825 */ /* 0x000fe200078e029a */
[----:B------:R-:W-:Y:S01]  /*26da0*/  ISETP.GE.U32.AND P2, PT, R248, 0x7fffff27, PT ;  /* 0x7fffff27f800780c */ /* 0x000fe20003f46070 */
[----:B------:R-:W4:Y:S01]  /*26db0*/  LDC R251, c[0x0][0x230] ;  /* 0x00008c00fffb7b82 */ /* 0x000f220000000800 */
[----:B------:R-:W4:Y:S01]  /*26dc0*/  LDL.LU.64 R90, [R1+0x680] ;  /* 0x00068000015a7983 */ /* 0x000f220000300a00 */
[----:B-1----:R-:W-:-:S02]  /*26dd0*/  VIADD R247, R250, 0xffffff4b ;  /* 0xffffff4bfaf77836 */ /* 0x002fc40000000000 */
[C---:B---3--:R-:W-:Y:S01]  /*26de0*/  IMAD.WIDE R6, R2.reuse, 0x4, R146 ;  /* 0x0000000402067825 */ /* 0x048fe200078e0292 */
[----:B------:R1:W-:Y:S03]  /*26df0*/  STL.64 [R1+0x28d0], R10 ;  /* 0x0028d00a01007387 */ /* 0x0003e60000100a00 */
[----:B------:R-:W3:Y:S01]  /*26e00*/  LDC R248, c[0x0][0x230] ;  /* 0x00008c00fff87b82 */ /* 0x000ee20000000800 */
[----:B------:R-:W-:Y:S01]  /*26e10*/  ISETP.GE.U32.AND P5, PT, R247, 0x7fffff0c, PT ;  /* 0x7fffff0cf700780c */ /* 0x000fe20003fa6070 */
[----:B--2---:R-:W-:Y:S01]  /*26e20*/  VIADD R247, R249, 0xffffff4a ;  /* 0xffffff4af9f77836 */ /* 0x004fe20000000000 */
[----:B------:R2:W-:Y:S04]  /*26e30*/  STL.64 [R1+0x28d8], R6 ;  /* 0x0028d80601007387 */ /* 0x0005e80000100a00 */
[----:B------:R-:W-:Y:S01]  /*26e40*/  ISETP.GE.U32.AND P6, PT, R247, 0x7fffff0b, PT ;  /* 0x7fffff0bf700780c */ /* 0x000fe20003fc6070 */
[----:B------:R-:W3:Y:S06]  /*26e50*/  LDC R250, c[0x0][0x230] ;  /* 0x00008c00fffa7b82 */ /* 0x000eec0000000800 */
[----:B------:R4:W-:Y:S02]  /*26e60*/  LDGSTS.E [R246+0x50000], desc[UR4][R14.64], !P5 ;  /* 0x500000000ef67fae */ /* 0x0009e4000e921844 */
[----:B------:R-:W3:Y:S02]  /*26e70*/  LDC R249, c[0x0][0x230] ;  /* 0x00008c00fff97b82 */ /* 0x000ee40000000800 */
[----:B------:R1:W-:Y:S04]  /*26e80*/  LDGSTS.E [R246+0x54000], desc[UR4][R12.64], !P5 ;  /* 0x540000000cf67fae */ /* 0x0003e8000e921844 */
[----:B------:R2:W-:Y:S01]  /*26e90*/  LDGSTS.E [R246+0x58000], desc[UR4][R10.64], !P5 ;  /* 0x580000000af67fae */ /* 0x0005e2000e921844 */
[----:B----4-:R-:W-:-:S03]  /*26ea0*/  IMAD.WIDE R14, R2, 0x4, R138 ;  /* 0x00000004020e7825 */ /* 0x010fc600078e028a */
[----:B------:R4:W-:Y:S01]  /*26eb0*/  LDGSTS.E [R246+0x5c000], desc[UR4][R6.64], !P5 ;  /* 0x5c00000006f67fae */ /* 0x0009e2000e921844 */
[----:B-1----:R-:W-:-:S03]  /*26ec0*/  IMAD.WIDE R12, R2, 0x4, R82 ;  /* 0x00000004020c7825 */ /* 0x002fc600078e0252 */
[----:B------:R1:W-:Y:S04]  /*26ed0*/  LDGSTS.E [R246+0x50004], desc[UR4][R14.64], !P6 ;  /* 0x500040000ef67fae */ /* 0x0003e8000f121844 */
[----:B------:R-:W3:Y:S01]  /*26ee0*/  LDL.LU.64 R82, [R1+0x678] ;  /* 0x0006780001527983 */ /* 0x000ee20000300a00 */
[----:B--2---:R-:W-:-:S03]  /*26ef0*/  IMAD.WIDE R10, R2, 0x4, R130 ;  /* 0x00000004020a7825 */ /* 0x004fc600078e0282 */
[----:B------:R1:W-:Y:S04]  /*26f00*/  STL.64 [R1+0x28e0], R14 ;  /* 0x0028e00e01007387 */ /* 0x0003e80000100a00 */
[----:B------:R-:W2:Y:S04]  /*26f10*/  LDL.LU.64 R162, [R1+0x670] ;  /* 0x0006700001a27983 */ /* 0x000ea80000300a00 */
[----:B------:R1:W-:Y:S04]  /*26f20*/  STL.64 [R1+0x28e8], R12 ;  /* 0x0028e80c01007387 */ /* 0x0003e80000100a00 */
[----:B------:R-:W2:Y:S04]  /*26f30*/  LDL.LU.64 R154, [R1+0x668] ;  /* 0x00066800019a7983 */ /* 0x000ea80000300a00 */
[----:B------:R1:W-:Y:S04]  /*26f40*/  STL.64 [R1+0x28f0], R10 ;  /* 0x0028f00a01007387 */ /* 0x0003e80000100a00 */
[----:B------:R-:W2:Y:S01]  /*26f50*/  LDL.LU.64 R146, [R1+0x660] ;  /* 0x0006600001927983 */ /* 0x000ea20000300a00 */
[----:B----4-:R-:W-:-:S03]  /*26f60*/  IMAD.WIDE R6, R2, 0x4, R122 ;  /* 0x0000000402067825 */ /* 0x010fc600078e027a */
[----:B------:R4:W-:Y:S04]  /*26f70*/  LDGSTS.E [R246+0x54004], desc[UR4][R12.64], !P6 ;  /* 0x540040000cf67fae */ /* 0x0009e8000f121844 */
[----:B------:R3:W-:Y:S04]  /*26f80*/  STL.64 [R1+0x28f8], R6 ;  /* 0x0028f80601007387 */ /* 0x0007e80000100a00 */
[----:B------:R-:W2:Y:S04]  /*26f90*/  LDL.LU.64 R138, [R1+0x658] ;  /* 0x00065800018a7983 */ /* 0x000ea80000300a00 */
[----:B------:R4:W-:Y:S04]  /*26fa0*/  LDGSTS.E [R246+0x58004], desc[UR4][R10.64], !P6 ;  /* 0x580040000af67fae */ /* 0x0009e8000f121844 */
[----:B------:R-:W2:Y:S04]  /*26fb0*/  LDL.LU.64 R130, [R1+0x650] ;  /* 0x0006500001827983 */ /* 0x000ea80000300a00 */
[----:B------:R-:W2:Y:S01]  /*26fc0*/  LDL.LU.64 R122, [R1+0x648] ;  /* 0x00064800017a7983 */ /* 0x000ea20000300a00 */
[----:B-1----:R-:W-:-:S03]  /*26fd0*/  IMAD.WIDE R14, R2, 0x4, R114 ;  /* 0x00000004020e7825 */ /* 0x002fc600078e0272 */
[----:B------:R1:W-:Y:S01]  /*26fe0*/  LDGSTS.E [R246+0x5c004], desc[UR4][R6.64], !P6 ;  /* 0x5c00400006f67fae */ /* 0x0003e2000f121844 */
[----:B----4-:R-:W-:-:S03]  /*26ff0*/  IMAD.WIDE R12, R2, 0x4, R106 ;  /* 0x00000004020c7825 */ /* 0x010fc600078e026a */
[----:B------:R4:W-:Y:S04]  /*27000*/  STL.64 [R1+0x2900], R14 ;  /* 0x0029000e01007387 */ /* 0x0009e80000100a00 */
[----:B------:R2:W-:Y:S01]  /*27010*/  STL.64 [R1+0x2908], R12 ;  /* 0x0029080c01007387 */ /* 0x0005e20000100a00 */
[----:B------:R-:W-:-:S05]  /*27020*/  IMAD.WIDE R10, R2, 0x4, R98 ;  /* 0x00000004020a7825 */ /* 0x000fca00078e0262 */
[----:B------:R2:W-:Y:S04]  /*27030*/  STL.64 [R1+0x2910], R10 ;  /* 0x0029100a01007387 */ /* 0x0005e80000100a00 */
[----:B------:R-:W2:Y:S01]  /*27040*/  LDL.LU.64 R114, [R1+0x640] ;  /* 0x0006400001727983 */ /* 0x000ea20000300a00 */
[----:B---3--:R-:W-:Y:S02]  /*27050*/  VIADD R247, R248, 0xffffff49 ;  /* 0xffffff49f8f77836 */ /* 0x008fe40000000000 */
[----:B------:R-:W3:Y:S03]  /*27060*/  LDC R248, c[0x0][0x230] ;  /* 0x00008c00fff87b82 */ /* 0x000ee60000000800 */
[----:B------:R-:W-:Y:S01]  /*27070*/  ISETP.GE.U32.AND P5, PT, R247, 0x7fffff0a, PT ;  /* 0x7fffff0af700780c */ /* 0x000fe20003fa6070 */
[----:B-1----:R-:W-:-:S04]  /*27080*/  IMAD.WIDE R6, R2, 0x4, R90 ;  /* 0x0000000402067825 */ /* 0x002fc800078e025a */
[----:B------:R-:W-:Y:S01]  /*27090*/  VIADD R247, R250, 0xffffff48 ;  /* 0xffffff48faf77836 */ /* 0x000fe20000000000 */
[----:B------:R1:W-:Y:S01]  /*270a0*/  STL.64 [R1+0x2918], R6 ;  /* 0x0029180601007387 */ /* 0x0003e20000100a00 */
[----:B------:R-:W3:Y:S03]  /*270b0*/  LDC R250, c[0x0][0x230] ;  /* 0x00008c00fffa7b82 */ /* 0x000ee60000000800 */
[----:B------:R-:W3:Y:S01]  /*270c0*/  LDL.LU.64 R106, [R1+0x638] ;  /* 0x00063800016a7983 */ /* 0x000ee20000300a00 */
[----:B------:R-:W-:-:S03]  /*270d0*/  ISETP.GE.U32.AND P6, PT, R247, 0x7fffff09, PT ;  /* 0x7fffff09f700780c */ /* 0x000fc60003fc6070 */
[----:B------:R-:W3:Y:S04]  /*270e0*/  LDL.LU.64 R98, [R1+0x630] ;  /* 0x0006300001627983 */ /* 0x000ee80000300a00 */
[----:B------:R4:W-:Y:S04]  /*270f0*/  LDGSTS.E [R246+0x50008], desc[UR4][R14.64], !P5 ;  /* 0x500080000ef67fae */ /* 0x0009e8000e921844 */
[----:B------:R-:W3:Y:S04]  /*27100*/  LDL.LU.64 R90, [R1+0x628] ;  /* 0x00062800015a7983 */ /* 0x000ee80000300a00 */
[----:B------:R2:W-:Y:S04]  /*27110*/  LDGSTS.E [R246+0x54008], desc[UR4][R12.64], !P5 ;  /* 0x540080000cf67fae */ /* 0x0005e8000e921844 */
[----:B------:R1:W-:Y:S04]  /*27120*/  LDGSTS.E [R246+0x58008], desc[UR4][R10.64], !P5 ;  /* 0x580080000af67fae */ /* 0x0003e8000e921844 */
[----:B------:R1:W-:Y:S01]  /*27130*/  LDGSTS.E [R246+0x5c008], desc[UR4][R6.64], !P5 ;  /* 0x5c00800006f67fae */ /* 0x0003e2000e921844 */
[----:B----4-:R-:W-:-:S03]  /*27140*/  IMAD.WIDE R14, R2, 0x4, R82 ;  /* 0x00000004020e7825 */ /* 0x010fc600078e0252 */
[----:B------:R-:W4:Y:S01]  /*27150*/  LDL.LU.64 R82, [R1+0x620] ;  /* 0x0006200001527983 */ /* 0x000f220000300a00 */
[----:B--2---:R-:W-:-:S03]  /*27160*/  IMAD.WIDE R12, R2, 0x4, R162 ;  /* 0x00000004020c7825 */ /* 0x004fc600078e02a2 */
[----:B------:R2:W-:Y:S04]  /*27170*/  STL.64 [R1+0x2920], R14 ;  /* 0x0029200e01007387 */ /* 0x0005e80000100a00 */
[----:B------:R2:W-:Y:S01]  /*27180*/  LDGSTS.E [R246+0x5000c], desc[UR4][R14.64], !P6 ;  /* 0x5000c0000ef67fae */ /* 0x0005e2000f121844 */
[----:B-1----:R-:W-:-:S03]  /*27190*/  IMAD.WIDE R10, R2, 0x4, R154 ;  /* 0x00000004020a7825 */ /* 0x002fc600078e029a */
[----:B------:R1:W-:Y:S04]  /*271a0*/  STL.64 [R1+0x2928], R12 ;  /* 0x0029280c01007387 */ /* 0x0003e80000100a00 */
[----:B------:R1:W-:Y:S01]  /*271b0*/  LDGSTS.E [R246+0x5400c], desc[UR4][R12.64], !P6 ;  /* 0x5400c0000cf67fae */ /* 0x0003e2000f121844 */
[----:B------:R-:W-:-:S03]  /*271c0*/  IMAD.WIDE R6, R2, 0x4, R146 ;  /* 0x0000000402067825 */ /* 0x000fc600078e0292 */
[----:B------:R1:W-:Y:S04]  /*271d0*/  STL.64 [R1+0x2930], R10 ;  /* 0x0029300a01007387 */ /* 0x0003e80000100a00 */
[----:B------:R1:W-:Y:S04]  /*271e0*/  STL.64 [R1+0x2938], R6 ;  /* 0x0029380601007387 */ /* 0x0003e80000100a00 */
[----:B------:R1:W-:Y:S01]  /*271f0*/  LDGSTS.E [R246+0x5800c], desc[UR4][R10.64], !P6 ;  /* 0x5800c0000af67fae */ /* 0x0003e2000f121844 */
[----:B--2---:R-:W-:-:S03]  /*27200*/  IMAD.WIDE R14, R2, 0x4, R138 ;  /* 0x00000004020e7825 */ /* 0x004fc600078e028a */
[----:B------:R-:W2:Y:S04]  /*27210*/  LDL.LU.64 R170, [R1+0x618] ;  /* 0x0006180001aa7983 */ /* 0x000ea80000300a00 */
[----:B------:R3:W-:Y:S01]  /*27220*/  STL.64 [R1+0x1e10], R14 ;  /* 0x001e100e01007387 */ /* 0x0007e20000100a00 */
[----:B-1----:R-:W-:-:S03]  /*27230*/  IMAD.WIDE R12, R2, 0x4, R130 ;  /* 0x00000004020c7825 */ /* 0x002fc600078e0282 */
[----:B------:R-:W2:Y:S01]  /*27240*/  LDL.LU.64 R146, [R1+0x610] ;  /* 0x0006100001927983 */ /* 0x000ea20000300a00 */
[----:B------:R-:W-:-:S03]  /*27250*/  IMAD.WIDE R10, R2, 0x4, R122 ;  /* 0x00000004020a7825 */ /* 0x000fc600078e027a */
[----:B------:R1:W-:Y:S04]  /*27260*/  LDGSTS.E [R246+0x5c00c], desc[UR4][R6.64], !P6 ;  /* 0x5c00c00006f67fae */ /* 0x0003e8000f121844 */
[----:B------:R3:W-:Y:S04]  /*27270*/  STL.64 [R1+0x1e20], R12 ;  /* 0x001e200c01007387 */ /* 0x0007e80000100a00 */
[----:B------:R-:W2:Y:S04]  /*27280*/  LDL.LU.64 R138, [R1+0x608] ;  /* 0x00060800018a7983 */ /* 0x000ea80000300a00 */
[----:B------:R3:W-:Y:S04]  /*27290*/  STL.64 [R1+0x1e38], R10 ;  /* 0x001e380a01007387 */ /* 0x0007e80000100a00 */
[----:B------:R-:W2:Y:S04]  /*272a0*/  LDL.LU.64 R130, [R1+0x600] ;  /* 0x0006000001827983 */ /* 0x000ea80000300a00 */
[----:B------:R3:W-:Y:S04]  /*272b0*/  LDGSTS.E [R245+0x40000], desc[UR4][R14.64], !P1 ;  /* 0x400000000ef57fae */ /* 0x0007e8000c921844 */
[----:B------:R3:W-:Y:S04]  /*272c0*/  LDGSTS.E [R245+0x44000], desc[UR4][R12.64], !P1 ;  /* 0x440000000cf57fae */ /* 0x0007e8000c921844 */
[----:B------:R3:W-:Y:S01]  /*272d0*/  LDGSTS.E [R245+0x48000], desc[UR4][R10.64], !P1 ;  /* 0x480000000af57fae */ /* 0x0007e2000c921844 */
[----:B-1----:R-:W-:-:S05]  /*272e0*/  IMAD.WIDE R6, R2, 0x4, R114 ;  /* 0x0000000402067825 */ /* 0x002fca00078e0272 */
[----:B------:R4:W-:Y:S04]  /*272f0*/  STL.64 [R1+0x1e60], R6 ;  /* 0x001e600601007387 */ /* 0x0009e80000100a00 */
[----:B------:R-:W2:Y:S04]  /*27300*/  LDL.LU.64 R122, [R1+0x5f8] ;  /* 0x0005f800017a7983 */ /* 0x000ea80000300a00 */
[----:B------:R4:W-:Y:S01]  /*27310*/  LDGSTS.E [R245+0x4c000], desc[UR4][R6.64], !P1 ;  /* 0x4c00000006f57fae */ /* 0x0009e2000c921844 */
[----:B---3--:R-:W-:-:S04]  /*27320*/  IMAD.WIDE R14, R2, 0x4, R106 ;  /* 0x00000004020e7825 */ /* 0x008fc800078e026a */
[C---:B------:R-:W-:Y:S01]  /*27330*/  IMAD.WIDE R12, R2.reuse, 0x4, R98 ;  /* 0x00000004020c7825 */ /* 0x040fe200078e0262 */
[----:B------:R2:W-:Y:S03]  /*27340*/  STL.64 [R1+0x1e88], R14 ;  /* 0x001e880e01007387 */ /* 0x0005e60000100a00 */
[C---:B------:R-:W-:Y:S01]  /*27350*/  IMAD.WIDE R10, R2.reuse, 0x4, R90 ;  /* 0x00000004020a7825 */ /* 0x040fe200078e025a */
[----:B------:R1:W-:Y:S04]  /*27360*/  STL.64 [R1+0x1eb8], R12 ;  /* 0x001eb80c01007387 */ /* 0x0003e80000100a00 */
[----:B------:R3:W-:Y:S04]  /*27370*/  STL.64 [R1+0x1ee8], R10 ;  /* 0x001ee80a01007387 */ /* 0x0007e80000100a00 */
[----:B------:R-:W3:Y:S04]  /*27380*/  LDL.LU.64 R162, [R1+0x5f0] ;  /* 0x0005f00001a27983 */ /* 0x000ee80000300a00 */
[----:B------:R2:W-:Y:S04]  /*27390*/  LDGSTS.E [R245+0x40004], desc[UR4][R14.64], !P2 ;  /* 0x400040000ef57fae */ /* 0x0005e8000d121844 */
[----:B------:R1:W-:Y:S04]  /*273a0*/  LDGSTS.E [R245+0x44004], desc[UR4][R12.64], !P2 ;  /* 0x440040000cf57fae */ /* 0x0003e8000d121844 */
[----:B------:R3:W-:Y:S01]  /*273b0*/  LDGSTS.E [R245+0x48004], desc[UR4][R10.64], !P2 ;  /* 0x480040000af57fae */ /* 0x0007e2000d121844 */
[----:B----4-:R-:W-:-:S05]  /*273c0*/  IMAD.WIDE R6, R2, 0x4, R82 ;  /* 0x0000000402067825 */ /* 0x010fca00078e0252 */
[----:B------:R4:W-:Y:S04]  /*273d0*/  STL.64 [R1+0x1f20], R6 ;  /* 0x001f200601007387 */ /* 0x0009e80000100a00 */
[----:B------:R-:W4:Y:S04]  /*273e0*/  LDL.LU.64 R154, [R1+0x5e8] ;  /* 0x0005e800019a7983 */ /* 0x000f280000300a00 */
[----:B------:R-:W4:Y:S04]  /*273f0*/  LDL.LU.64 R114, [R1+0x5e0] ;  /* 0x0005e00001727983 */ /* 0x000f280000300a00 */
[----:B------:R-:W4:Y:S04]  /*27400*/  LDL.LU.64 R106, [R1+0x5d8] ;  /* 0x0005d800016a7983 */ /* 0x000f280000300a00 */
[----:B------:R-:W4:Y:S04]  /*27410*/  LDL.LU.64 R98, [R1+0x5d0] ;  /* 0x0005d00001627983 */ /* 0x000f280000300a00 */
[----:B------:R-:W4:Y:S04]  /*27420*/  LDL.LU.64 R90, [R1+0x5c8] ;  /* 0x0005c800015a7983 */ /* 0x000f280000300a00 */
[----:B------:R-:W4:Y:S04]  /*27430*/  LDL.LU.64 R82, [R1+0x5c0] ;  /* 0x0005c00001527983 */ /* 0x000f280000300a00 */
[----:B------:R4:W-:Y:S01]  /*27440*/  LDGSTS.E [R245+0x4c004], desc[UR4][R6.64], !P2 ;  /* 0x4c00400006f57fae */ /* 0x0009e2000d121844 */
[----:B--2---:R-:W-:-:S04]  /*27450*/  IMAD.WIDE R14, R2, 0x4, R170 ;  /* 0x00000004020e7825 */ /* 0x004fc800078e02aa */
[C---:B-1----:R-:W-:Y:S01]  /*27460*/  IMAD.WIDE R12, R2.reuse, 0x4, R146 ;  /* 0x00000004020c7825 */ /* 0x042fe200078e0292 */
[----:B------:R1:W-:Y:S04]  /*27470*/  STL.64 [R1+0x1f68], R14 ;  /* 0x001f680e01007387 */ /* 0x0003e80000100a00 */
[----:B------:R2:W-:Y:S04]  /*27480*/  STL.64 [R1+0x1fb8], R12 ;  /* 0x001fb80c01007387 */ /* 0x0005e80000100a00 */
[----:B------:R1:W-:Y:S01]  /*27490*/  LDGSTS.E [R245+0x40008], desc[UR4][R14.64], !P3 ;  /* 0x400080000ef57fae */ /* 0x0003e2000d921844 */
[----:B---3--:R-:W-:-:S03]  /*274a0*/  IMAD.WIDE R10, R2, 0x4, R138 ;  /* 0x00000004020a7825 */ /* 0x008fc600078e028a */
[----:B------:R2:W-:Y:S01]  /*274b0*/  LDGSTS.E [R245+0x44008], desc[UR4][R12.64], !P3 ;  /* 0x440080000cf57fae */ /* 0x0005e2000d921844 */
[----:B----4-:R-:W-:-:S03]  /*274c0*/  IMAD.WIDE R6, R2, 0x4, R130 ;  /* 0x0000000402067825 */ /* 0x010fc600078e0282 */
[----:B------:R3:W-:Y:S04]  /*274d0*/  STL.64 [R1+0x2018], R10 ;  /* 0x0020180a01007387 */ /* 0x0007e80000100a00 */
[----:B------:R4:W-:Y:S04]  /*274e0*/  STL.64 [R1+0x2068], R6 ;  /* 0x0020680601007387 */ /* 0x0009e80000100a00 */
[----:B------:R-:W4:Y:S04]  /*274f0*/  LDL.LU.64 R146, [R1+0x5b8] ;  /* 0x0005b80001927983 */ /* 0x000f280000300a00 */
[----:B------:R-:W4:Y:S04]  /*27500*/  LDL.LU.64 R138, [R1+0x5b0] ;  /* 0x0005b000018a7983 */ /* 0x000f280000300a00 */
[----:B------:R-:W4:Y:S01]  /*27510*/  LDL.LU.64 R130, [R1+0x5a8] ;  /* 0x0005a80001827983 */ /* 0x000f220000300a00 */
[----:B------:R-:W-:-:S02]  /*27520*/  VIADD R247, R251, 0xffffff63 ;  /* 0xffffff63fbf77836 */ /* 0x000fc40000000000 */
[----:B------:R-:W-:Y:S01]  /*27530*/  VIADD R246, R249, 0xffffff61 ;  /* 0xffffff61f9f67836 */ /* 0x000fe20000000000 */
[----:B------:R3:W-:Y:S01]  /*27540*/  LDGSTS.E [R245+0x48008], desc[UR4][R10.64], !P3 ;  /* 0x480080000af57fae */ /* 0x0007e2000d921844 */
[----:B------:R-:W4:Y:S01]  /*27550*/  LDC R249, c[0x0][0x230] ;  /* 0x00008c00fff97b82 */ /* 0x000f220000000800 */
[----:B-1----:R-:W-:Y:S01]  /*27560*/  IMAD.WIDE R14, R2, 0x4, R122 ;  /* 0x00000004020e7825 */ /* 0x002fe200078e027a */
[----:B------:R-:W-:Y:S01]  /*27570*/  ISETP.GE.U32.AND P5, PT, R247, 0x7fffff24, PT ;  /* 0x7fffff24f700780c */ /* 0x000fe20003fa6070 */
[----:B------:R4:W-:Y:S05]  /*27580*/  LDGSTS.E [R245+0x4c008], desc[UR4][R6.64], !P3 ;  /* 0x4c00800006f57fae */ /* 0x0009ea000d921844 */
[----:B------:R-:W1:Y:S01]  /*27590*/  LDC R251, c[0x0][0x230] ;  /* 0x00008c00fffb7b82 */ /* 0x000e620000000800 */
[----:B------:R4:W-:Y:S04]  /*275a0*/  STL.64 [R1+0x20b0], R14 ;  /* 0x0020b00e01007387 */ /* 0x0009e80000100a00 */
[----:B------:R-:W4:Y:S01]  /*275b0*/  LDL.LU.64 R122, [R1+0x5a0] ;  /* 0x0005a000017a7983 */ /* 0x000f220000300a00 */
[----:B------:R-:W-:Y:S01]  /*275c0*/  VIADD R247, R248, 0xffffff62 ;  /* 0xffffff62f8f77836 */ /* 0x000fe20000000000 */
[----:B------:R-:W-:Y:S01]  /*275d0*/  ISETP.GE.U32.AND P1, PT, R246, 0x7fffff22, PT ;  /* 0x7fffff22f600780c */ /* 0x000fe20003f26070 */
[----:B------:R-:W1:Y:S01]  /*275e0*/  LDC R248, c[0x0][0x230] ;  /* 0x00008c00fff87b82 */ /* 0x000e620000000800 */
[----:B------:R4:W-:Y:S02]  /*275f0*/  LDGSTS.E [R245+0x4000c], desc[UR4][R14.64], !P4 ;  /* 0x4000c0000ef57fae */ /* 0x0009e4000e121844 */
[----:B------:R-:W-:-:S05]  /*27600*/  ISETP.GE.U32.AND P6, PT, R247, 0x7fffff23, PT ;  /* 0x7fffff23f700780c */ /* 0x000fca0003fc6070 */
[----:B------:R-:W3:Y:S01]  /*27610*/  LDC R247, c[0x0][0x230] ;  /* 0x00008c00fff77b82 */ /* 0x000ee20000000800 */
[----:B------:R-:W-:Y:S02]  /*27620*/  VIADD R246, R250, 0xffffff60 ;  /* 0xffffff60faf67836 */ /* 0x000fe40000000000 */
[----:B--2---:R-:W-:-:S03]  /*27630*/  IMAD.WIDE R12, R2, 0x4, R162 ;  /* 0x00000004020c7825 */ /* 0x004fc600078e02a2 */
[----:B------:R-:W-:Y:S02]  /*27640*/  ISETP.GE.U32.AND P2, PT, R246, 0x7fffff21, PT ;  /* 0x7fffff21f600780c */ /* 0x000fe40003f46070 */
[----:B------:R-:W2:Y:S01]  /*27650*/  LDC R250, c[0x0][0x230] ;  /* 0x00008c00fffa7b82 */ /* 0x000ea20000000800 */
[----:B------:R4:W-:Y:S04]  /*27660*/  STL.64 [R1+0x20f0], R12 ;  /* 0x0020f00c01007387 */ /* 0x0009e80000100a00 */
[----:B------:R4:W-:Y:S01]  /*27670*/  LDGSTS.E [R245+0x4400c], desc[UR4][R12.64], !P4 ;  /* 0x4400c0000cf57fae */ /* 0x0009e2000e121844 */
[----:B---3--:R-:W-:Y:S02]  /*27680*/  VIADD R246, R247, 0xffffff47 ;  /* 0xffffff47f7f67836 */ /* 0x008fe40000000000 */
[----:B------:R-:W3:Y:S03]  /*27690*/  LDC R247, c[0x0][0x230] ;  /* 0x00008c00fff77b82 */ /* 0x000ee60000000800 */
[----:B------:R-:W-:Y:S01]  /*276a0*/  ISETP.GE.U32.AND P3, PT, R246, 0x7fffff08, PT ;  /* 0x7fffff08f600780c */ /* 0x000fe20003f66070 */
[----:B------:R-:W-:-:S04]  /*276b0*/  IMAD.WIDE R10, R2, 0x4, R154 ;  /* 0x00000004020a7825 */ /* 0x000fc800078e029a */
[C---:B----4-:R-:W-:Y:S01]  /*276c0*/  IMAD.WIDE R6, R2.reuse, 0x4, R114 ;  /* 0x0000000402067825 */ /* 0x050fe200078e0272 */
[----:B------:R4:W-:Y:S03]  /*276d0*/  STL.64 [R1+0x2128], R10 ;  /* 0x0021280a01007387 */ /* 0x0009e60000100a00 */
[C---:B------:R-:W-:Y:S01]  /*276e0*/  IMAD.WIDE R14, R2.reuse, 0x4, R106 ;  /* 0x00000004020e7825 */ /* 0x040fe200078e026a */
[----:B------:R4:W-:Y:S03]  /*276f0*/  LDGSTS.E [R245+0x4800c], desc[UR4][R10.64], !P4 ;  /* 0x4800c0000af57fae */ /* 0x0009e6000e121844 */
[C---:B------:R-:W-:Y:S01]  /*27700*/  IMAD.WIDE R12, R2.reuse, 0x4, R98 ;  /* 0x00000004020c7825 */ /* 0x040fe200078e0262 */
[----:B------:R1:W-:Y:S04]  /*27710*/  STL.64 [R1+0x2160], R6 ;  /* 0x0021600601007387 */ /* 0x0003e80000100a00 */
[----:B------:R1:W-:Y:S01]  /*27720*/  LDGSTS.E [R245+0x4c00c], desc[UR4][R6.64], !P4 ;  /* 0x4c00c00006f57fae */ /* 0x0003e2000e121844 */
[----:B----4-:R-:W-:-:S03]  /*27730*/  IMAD.WIDE R10, R2, 0x4, R90 ;  /* 0x00000004020a7825 */ /* 0x010fc600078e025a */
[----:B------:R4:W-:Y:S04]  /*27740*/  STL.64 [R1+0x2230], R14 ;  /* 0x0022300e01007387 */ /* 0x0009e80000100a00 */
[----:B------:R-:W2:Y:S01]  /*27750*/  LDL.LU.64 R170, [R1+0x598] ;  /* 0x0005980001aa7983 */ /* 0x000ea20000300a00 */
[----:B-1----:R-:W-:-:S03]  /*27760*/  IMAD.WIDE R6, R2, 0x4, R82 ;  /* 0x0000000402067825 */ /* 0x002fc600078e0252 */
[----:B------:R1:W-:Y:S04]  /*27770*/  STL.64 [R1+0x2238], R12 ;  /* 0x0022380c01007387 */ /* 0x0003e80000100a00 */
[----:B------:R-:W2:Y:S04]  /*27780*/  LDL.LU.64 R162, [R1+0x578] ;  /* 0x0005780001a27983 */ /* 0x000ea80000300a00 */
[----:B------:R3:W-:Y:S04]  /*27790*/  STL.64 [R1+0x2950], R10 ;  /* 0x0029500a01007387 */ /* 0x0007e80000100a00 */
[----:B------:R-:W2:Y:S04]  /*277a0*/  LDL.LU.64 R154, [R1+0x590] ;  /* 0x00059000019a7983 */ /* 0x000ea80000300a00 */
[----:B------:R3:W-:Y:S04]  /*277b0*/  STL.64 [R1+0x2958], R6 ;  /* 0x0029580601007387 */ /* 0x0007e80000100a00 */
[----:B------:R-:W2:Y:S04]  /*277c0*/  LDL.LU.64 R114, [R1+0x588] ;  /* 0x0005880001727983 */ /* 0x000ea80000300a00 */
[----:B------:R-:W2:Y:S04]  /*277d0*/  LDL.LU.64 R106, [R1+0x580] ;  /* 0x00058000016a7983 */ /* 0x000ea80000300a00 */
[----:B------:R-:W2:Y:S04]  /*277e0*/  LDL.LU.64 R98, [R1+0x570] ;  /* 0x0005700001627983 */ /* 0x000ea80000300a00 */
[----:B------:R-:W2:Y:S04]  /*277f0*/  LDL.LU.64 R90, [R1+0x568] ;  /* 0x00056800015a7983 */ /* 0x000ea80000300a00 */
[----:B------:R-:W2:Y:S04]  /*27800*/  LDL.LU.64 R82, [R1+0x560] ;  /* 0x0005600001527983 */ /* 0x000ea80000300a00 */
[----:B------:R4:W-:Y:S04]  /*27810*/  LDGSTS.E [R245+0x50000], desc[UR4][R14.64], !P3 ;  /* 0x500000000ef57fae */ /* 0x0009e8000d921844 */
[----:B------:R1:W-:Y:S04]  /*27820*/  LDGSTS.E [R245+0x54000], desc[UR4][R12.64], !P3 ;  /* 0x540000000cf57fae */ /* 0x0003e8000d921844 */
[----:B------:R3:W-:Y:S01]  /*27830*/  LDGSTS.E [R245+0x58000], desc[UR4][R10.64], !P3 ;  /* 0x580000000af57fae */ /* 0x0007e2000d921844 */
[----:B----4-:R-:W-:-:S03]  /*27840*/  IMAD.WIDE R14, R2, 0x4, R146 ;  /* 0x00000004020e7825 */ /* 0x010fc600078e0292 */
[----:B------:R4:W-:Y:S01]  /*27850*/  LDGSTS.E [R245+0x5c000], desc[UR4][R6.64], !P3 ;  /* 0x5c00000006f57fae */ /* 0x0009e2000d921844 */
[----:B-1----:R-:W-:-:S03]  /*27860*/  IMAD.WIDE R12, R2, 0x4, R138 ;  /* 0x00000004020c7825 */ /* 0x002fc600078e028a */
[----:B------:R1:W-:Y:S01]  /*27870*/  STL.64 [R1+0x2960], R14 ;  /* 0x0029600e01007387 */ /* 0x0003e20000100a00 */
[----:B---3--:R-:W-:-:S03]  /*27880*/  IMAD.WIDE R10, R2, 0x4, R130 ;  /* 0x00000004020a7825 */ /* 0x008fc600078e0282 */
[----:B------:R3:W-:Y:S04]  /*27890*/  STL.64 [R1+0x2968], R12 ;  /* 0x0029680c01007387 */ /* 0x0007e80000100a00 */
[----:B------:R3:W-:Y:S01]  /*278a0*/  STL.64 [R1+0x2970], R10 ;  /* 0x0029700a01007387 */ /* 0x0007e20000100a00 */
[----:B----4-:R-:W-:-:S05]  /*278b0*/  IMAD.WIDE R6, R2, 0x4, R122 ;  /* 0x0000000402067825 */ /* 0x010fca00078e027a */
[----:B------:R4:W-:Y:S04]  /*278c0*/  STL.64 [R1+0x2978], R6 ;  /* 0x0029780601007387 */ /* 0x0009e80000100a00 */
[----:B------:R-:W4:Y:S04]  /*278d0*/  LDL.LU.64 R146, [R1+0x558] ;  /* 0x0005580001927983 */ /* 0x000f280000300a00 */
[----:B------:R-:W4:Y:S04]  /*278e0*/  LDL.LU.64 R138, [R1+0x550] ;  /* 0x00055000018a7983 */ /* 0x000f280000300a00 */
[----:B------:R-:W4:Y:S04]  /*278f0*/  LDL.LU.64 R130, [R1+0x548] ;  /* 0x0005480001827983 */ /* 0x000f280000300a00 */
[----:B------:R-:W4:Y:S01]  /*27900*/  LDL.LU.64 R122, [R1+0x540] ;  /* 0x00054000017a7983 */ /* 0x000f220000300a00 */
[----:B------:R-:W-:-:S05]  /*27910*/  VIADD R246, R249, 0xffffff46 ;  /* 0xffffff46f9f67836 */ /* 0x000fca0000000000 */
[----:B------:R-:W-:Y:S01]  /*27920*/  ISETP.GE.U32.AND P4, PT, R246, 0x7fffff07, PT ;  /* 0x7fffff07f600780c */ /* 0x000fe20003f86070 */
[----:B------:R-:W-:Y:S02]  /*27930*/  VIADD R246, R248, 0xffffff45 ;  /* 0xffffff45f8f67836 */ /* 0x000fe40000000000 */
[----:B------:R-:W4:Y:S03]  /*27940*/  LDC R248, c[0x0][0x230] ;  /* 0x00008c00fff87b82 */ /* 0x000f260000000800 */
[----:B------:R-:W-:Y:S01]  /*27950*/  ISETP.GE.U32.AND P3, PT, R246, 0x7fffff06, PT ;  /* 0x7fffff06f600780c */ /* 0x000fe20003f66070 */
[----:B------:R-:W-:-:S06]  /*27960*/  VIADD R246, R247, 0xffffff44 ;  /* 0xffffff44f7f67836 */ /* 0x000fcc0000000000 */
[----:B------:R1:W-:Y:S04]  /*27970*/  LDGSTS.E [R245+0x50004], desc[UR4][R14.64], !P4 ;  /* 0x500040000ef57fae */ /* 0x0003e8000e121844 */
[----:B------:R3:W-:Y:S04]  /*27980*/  LDGSTS.E [R245+0x54004], desc[UR4][R12.64], !P4 ;  /* 0x540040000cf57fae */ /* 0x0007e8000e121844 */
[----:B------:R3:W-:Y:S04]  /*27990*/  LDGSTS.E [R245+0x58004], desc[UR4][R10.64], !P4 ;  /* 0x580040000af57fae */ /* 0x0007e8000e121844 */
[----:B------:R4:W-:Y:S01]  /*279a0*/  LDGSTS.E [R245+0x5c004], desc[UR4][R6.64], !P4 ;  /* 0x5c00400006f57fae */ /* 0x0009e2000e121844 */
[----:B------:R-:W-:Y:S01]  /*279b0*/  ISETP.GE.U32.AND P4, PT, R246, 0x7fffff05, PT ;  /* 0x7fffff05f600780c */ /* 0x000fe20003f86070 */
[----:B--2---:R-:W-:-:S04]  /*279c0*/  IMAD.WIDE R44, R2, 0x4, R170 ;  /* 0x00000004022c7825 */ /* 0x004fc800078e02aa */
[C---:B-1----:R-:W-:Y:S01]  /*279d0*/  IMAD.WIDE R14, R2.reuse, 0x4, R162 ;  /* 0x00000004020e7825 */ /* 0x042fe200078e02a2 */
[----:B------:R-:W-:Y:S03]  /*279e0*/  STL.64 [R1+0x2980], R44 ;  /* 0x0029802c01007387 */ /* 0x000fe60000100a00 */
[C---:B------:R-:W-:Y:S01]  /*279f0*/  IMAD.WIDE R36, R2.reuse, 0x4, R154 ;  /* 0x0000000402247825 */ /* 0x040fe200078e029a */
[----:B------:R-:W-:Y:S03]  /*27a00*/  STL.64 [R1+0x29a0], R14 ;  /* 0x0029a00e01007387 */ /* 0x000fe60000100a00 */
[C---:B------:R-:W-:Y:S01]  /*27a10*/  IMAD.WIDE R28, R2.reuse, 0x4, R114 ;  /* 0x00000004021c7825 */ /* 0x040fe200078e0272 */
[----:B------:R-:W-:Y:S03]  /*27a20*/  STL.64 [R1+0x2988], R36 ;  /* 0x0029882401007387 */ /* 0x000fe60000100a00 */
[C---:B------:R-:W-:Y:S01]  /*27a30*/  IMAD.WIDE R20, R2.reuse, 0x4, R106 ;  /* 0x0000000402147825 */ /* 0x040fe200078e026a */
[----:B------:R-:W-:Y:S03]  /*27a40*/  STL.64 [R1+0x2990], R28 ;  /* 0x0029901c01007387 */ /* 0x000fe60000100a00 */
[C---:B---3--:R-:W-:Y:S01]  /*27a50*/  IMAD.WIDE R12, R2.reuse, 0x4, R98 ;  /* 0x00000004020c7825 */ /* 0x048fe200078e0262 */
[----:B------:R-:W-:Y:S03]  /*27a60*/  STL.64 [R1+0x2998], R20 ;  /* 0x0029981401007387 */ /* 0x000fe60000100a00 */
[C---:B------:R-:W-:Y:S01]  /*27a70*/  IMAD.WIDE R10, R2.reuse, 0x4, R90 ;  /* 0x00000004020a7825 */ /* 0x040fe200078e025a */
[----:B------:R-:W2:Y:S03]  /*27a80*/  LDL.LU.64 R114, [R1+0x538] ;  /* 0x0005380001727983 */ /* 0x000ea60000300a00 */
[----:B----4-:R-:W-:Y:S01]  /*27a90*/  IMAD.WIDE R6, R2, 0x4, R82 ;  /* 0x0000000402067825 */ /* 0x010fe200078e0252 */
[----:B------:R1:W-:Y:S04]  /*27aa0*/  STL.64 [R1+0x29a8], R12 ;  /* 0x0029a80c01007387 */ /* 0x0003e80000100a00 */
[----:B------:R-:W3:Y:S04]  /*27ab0*/  LDL.LU.64 R106, [R1+0x530] ;  /* 0x00053000016a7983 */ /* 0x000ee80000300a00 */
[----:B------:R4:W-:Y:S04]  /*27ac0*/  STL.64 [R1+0x29b0], R10 ;  /* 0x0029b00a01007387 */ /* 0x0009e80000100a00 */
[----:B------:R-:W3:Y:S04]  /*27ad0*/  LDL.LU.64 R98, [R1+0x4c8] ;  /* 0x0004c80001627983 */ /* 0x000ee80000300a00 */
[----:B------:R4:W-:Y:S04]  /*27ae0*/  STL.64 [R1+0x29b8], R6 ;  /* 0x0029b80601007387 */ /* 0x0009e80000100a00 */
[----:B------:R-:W-:Y:S04]  /*27af0*/  LDGSTS.E [R245+0x50008], desc[UR4][R44.64], !P3 ;  /* 0x500080002cf57fae */ /* 0x000fe8000d921844 */
[----:B------:R-:W3:Y:S04]  /*27b00*/  LDL.LU.64 R82, [R1+0x4c0] ;  /* 0x0004c00001527983 */ /* 0x000ee80000300a00 */
[----:B------:R-:W-:Y:S04]  /*27b10*/  LDGSTS.E [R245+0x54008], desc[UR4][R36.64], !P3 ;  /* 0x5400800024f57fae */ /* 0x000fe8000d921844 */
[----:B------:R-:W3:Y:S04]  /*27b20*/  LDL.LU.64 R90, [R1+0x4b8] ;  /* 0x0004b800015a7983 */ /* 0x000ee80000300a00 */
[----:B------:R-:W-:Y:S04]  /*27b30*/  LDGSTS.E [R245+0x58008], desc[UR4][R28.64], !P3 ;  /* 0x580080001cf57fae */ /* 0x000fe8000d921844 */
[----:B------:R-:W-:Y:S04]  /*27b40*/  LDGSTS.E [R245+0x5c008], desc[UR4][R20.64], !P3 ;  /* 0x5c00800014f57fae */ /* 0x000fe8000d921844 */
[----:B------:R-:W-:Y:S04]  /*27b50*/  LDGSTS.E [R245+0x5000c], desc[UR4][R14.64], !P4 ;  /* 0x5000c0000ef57fae */ /* 0x000fe8000e121844 */
[----:B------:R1:W-:Y:S01]  /*27b60*/  LDGSTS.E [R245+0x5400c], desc[UR4][R12.64], !P4 ;  /* 0x5400c0000cf57fae */ /* 0x0003e2000e121844 */
[----:B------:R-:W-:-:S03]  /*27b70*/  VIADD R247, R250, 0xffffff43 ;  /* 0xffffff43faf77836 */ /* 0x000fc60000000000 */
[----:B------:R4:W-:Y:S01]  /*27b80*/  LDGSTS.E [R245+0x5800c], desc[UR4][R10.64], !P4 ;  /* 0x5800c0000af57fae */ /* 0x0009e2000e121844 */
[----:B------:R-:W-:-:S03]  /*27b90*/  VIADD R246, R251, 0xffffff42 ;  /* 0xffffff42fbf67836 */ /* 0x000fc60000000000 */
[----:B------:R4:W-:Y:S04]  /*27ba0*/  LDGSTS.E [R245+0x5c00c], desc[UR4][R6.64], !P4 ;  /* 0x5c00c00006f57fae */ /* 0x0009e8000e121844 */
[----:B------:R-:W3:Y:S04]  /*27bb0*/  LDL.LU.64 R162, [R1+0x4b0] ;  /* 0x0004b00001a27983 */ /* 0x000ee80000300a00 */
[----:B------:R-:W3:Y:S01]  /*27bc0*/  LDL.LU.64 R154, [R1+0x4a8] ;  /* 0x0004a800019a7983 */ /* 0x000ee20000300a00 */
[----:B-1----:R-:W-:-:S04]  /*27bd0*/  IMAD.WIDE R12, R2, 0x4, R138 ;  /* 0x00000004020c7825 */ /* 0x002fc800078e028a */
[C---:B----4-:R-:W-:Y:S01]  /*27be0*/  IMAD.WIDE R10, R2.reuse, 0x4, R130 ;  /* 0x00000004020a7825 */ /* 0x050fe200078e0282 */
[----:B------:R-:W-:Y:S03]  /*27bf0*/  STL.64 [R1+0x1e08], R12 ;  /* 0x001e080c01007387 */ /* 0x000fe60000100a00 */
[----:B------:R-:W-:-:S04]  /*27c00*/  IMAD.WIDE R6, R2, 0x4, R122 ;  /* 0x0000000402067825 */ /* 0x000fc800078e027a */
[----:B------:R-:W-:Y:S02]  /*27c10*/  IMAD.WIDE R250, R2, 0x4, R146 ;  /* 0x0000000402fa7825 */ /* 0x000fe400078e0292 */
[----:B------:R-:W4:Y:S04]  /*27c20*/  LDL.LU.64 R146, [R1+0x528] ;  /* 0x0005280001927983 */ /* 0x000f280000300a00 */
[----:B------:R-:W-:Y:S04]  /*27c30*/  STL.64 [R1+0x1e18], R10 ;  /* 0x001e180a01007387 */ /* 0x000fe80000100a00 */
[----:B------:R1:W-:Y:S04]  /*27c40*/  STL.64 [R1+0x1e30], R6 ;  /* 0x001e300601007387 */ /* 0x0003e80000100a00 */
[----:B------:R-:W4:Y:S04]  /*27c50*/  LDL.LU.64 R138, [R1+0x520] ;  /* 0x00052000018a7983 */ /* 0x000f280000300a00 */
[----:B------:R-:W-:Y:S04]  /*27c60*/  STL [R1+0x1c00], RZ ;  /* 0x001c00ff01007387 */ /* 0x000fe80000100800 */
[----:B------:R-:W4:Y:S04]  /*27c70*/  LDL.LU.64 R130, [R1+0x518] ;  /* 0x0005180001827983 */ /* 0x000f280000300a00 */
[----:B------:R-:W4:Y:S01]  /*27c80*/  LDL.LU.64 R228, [R1+0x510] ;  /* 0x0005100001e47983 */ /* 0x000f220000300a00 */
[----:B------:R-:W-:-:S02]  /*27c90*/  ISETP.GE.U32.AND P4, PT, R247, 0x7fffff04, PT ;  /* 0x7fffff04f700780c */ /* 0x000fc40003f86070 */
[----:B------:R-:W-:Y:S01]  /*27ca0*/  ISETP.GE.U32.AND P3, PT, R246, 0x7fffff03, PT ;  /* 0x7fffff03f600780c */ /* 0x000fe20003f66070 */
[----:B------:R-:W-:Y:S01]  /*27cb0*/  VIADD R245, R248, 0xffffff41 ;  /* 0xffffff41f8f57836 */ /* 0x000fe20000000000 */
[----:B------:R-:W-:Y:S04]  /*27cc0*/  LDGSTS.E [R244+0x40000], desc[UR4][R250.64], !P5 ;  /* 0x40000000faf47fae */ /* 0x000fe8000e921844 */
[----:B------:R-:W-:Y:S04]  /*27cd0*/  LDGSTS.E [R244+0x44000], desc[UR4][R12.64], !P5 ;  /* 0x440000000cf47fae */ /* 0x000fe8000e921844 */
[----:B------:R-:W-:Y:S04]  /*27ce0*/  LDGSTS.E [R244+0x48000], desc[UR4][R10.64], !P5 ;  /* 0x480000000af47fae */ /* 0x000fe8000e921844 */
[----:B------:R1:W-:Y:S01]  /*27cf0*/  LDGSTS.E [R244+0x4c000], desc[UR4][R6.64], !P5 ;  /* 0x4c00000006f47fae */ /* 0x0003e2000e921844 */
[----:B--2---:R-:W-:-:S03]  /*27d00*/  IMAD.WIDE R132, R2, 0x4, R114 ;  /* 0x0000000402847825 */ /* 0x004fc600078e0272 */
[----:B------:R-:W2:Y:S04]  /*27d10*/  LDL.LU.64 R114, [R1+0x508] ;  /* 0x0005080001727983 */ /* 0x000ea80000300a00 */
[----:B------:R-:W2:Y:S01]  /*27d20*/  LDL.LU.64 R236, [R1+0x500] ;  /* 0x0005000001ec7983 */ /* 0x000ea20000300a00 */
[----:B---3--:R-:W-:-:S03]  /*27d30*/  IMAD.WIDE R122, R2, 0x4, R106 ;  /* 0x00000004027a7825 */ /* 0x008fc600078e026a */
[----:B------:R-:W3:Y:S04]  /*27d40*/  LDL.LU.64 R218, [R1+0x4a0] ;  /* 0x0004a00001da7983 */ /* 0x000ee80000300a00 */
[----:B------:R-:W-:Y:S01]  /*27d50*/  LDGSTS.E [R244+0x40004], desc[UR4][R132.64], !P6 ;  /* 0x4000400084f47fae */ /* 0x000fe2000f121844 */
[----:B------:R-:W-:-:S03]  /*27d60*/  IMAD.WIDE R106, R2, 0x4, R98 ;  /* 0x00000004026a7825 */ /* 0x000fc600078e0262 */
[----:B------:R-:W3:Y:S04]  /*27d70*/  LDL.LU.64 R98, [R1+0x498] ;  /* 0x0004980001627983 */ /* 0x000ee80000300a00 */
[----:B------:R-:W-:Y:S01]  /*27d80*/  STL.64 [R1+0x1e58], R132 ;  /* 0x001e588401007387 */ /* 0x000fe20000100a00 */
[----:B------:R-:W-:-:S04]  /*27d90*/  IMAD.WIDE R82, R2, 0x4, R82 ;  /* 0x0000000402527825 */ /* 0x000fc800078e0252 */
[C---:B------:R-:W-:Y:S02]  /*27da0*/  IMAD.WIDE R76, R2.reuse, 0x4, R90 ;  /* 0x00000004024c7825 */ /* 0x040fe400078e025a */
[----:B------:R-:W3:Y:S04]  /*27db0*/  LDL.LU.64 R90, [R1+0x490] ;  /* 0x00049000015a7983 */ /* 0x000ee80000300a00 */
[----:B------:R-:W3:Y:S04]  /*27dc0*/  LDL.LU.64 R210, [R1+0x488] ;  /* 0x0004880001d27983 */ /* 0x000ee80000300a00 */
[----:B------:R-:W-:Y:S04]  /*27dd0*/  STL.64 [R1+0x2010], R122 ;  /* 0x0020107a01007387 */ /* 0x000fe80000100a00 */
[----:B------:R-:W3:Y:S04]  /*27de0*/  LDL.LU.64 R202, [R1+0x480] ;  /* 0x0004800001ca7983 */ /* 0x000ee80000300a00 */
[----:B------:R-:W1:Y:S04]  /*27df0*/  LDL.LU.64 R194, [R1+0x478] ;  /* 0x0004780001c27983 */ /* 0x000e680000300a00 */
[----:B------:R-:W-:Y:S04]  /*27e00*/  STL.64 [R1+0x21b0], R106 ;  /* 0x0021b06a01007387 */ /* 0x000fe80000100a00 */
[----:B------:R-:W3:Y:S01]  /*27e10*/  LDL.LU.64 R186, [R1+0x470] ;  /* 0x0004700001ba7983 */ /* 0x000ee20000300a00 */
[----:B------:R-:W-:-:S03]  /*27e20*/  IMAD.WIDE R44, R2, 0x4, R162 ;  /* 0x00000004022c7825 */ /* 0x000fc600078e02a2 */
[----:B------:R-:W3:Y:S04]  /*27e30*/  LDL.LU.64 R178, [R1+0x468] ;  /* 0x0004680001b27983 */ /* 0x000ee80000300a00 */
[----:B------:R1:W-:Y:S01]  /*27e40*/  STL.64 [R1+0x29c0], R82 ;  /* 0x0029c05201007387 */ /* 0x0003e20000100a00 */
[----:B------:R-:W-:-:S03]  /*27e50*/  IMAD.WIDE R14, R2, 0x4, R154 ;  /* 0x00000004020e7825 */ /* 0x000fc600078e029a */
[----:B------:R-:W3:Y:S04]  /*27e60*/  LDL.LU.64 R170, [R1+0x460] ;  /* 0x0004600001aa7983 */ /* 0x000ee80000300a00 */
[----:B------:R-:W3:Y:S04]  /*27e70*/  LDL.LU.64 R162, [R1+0x458] ;  /* 0x0004580001a27983 */ /* 0x000ee80000300a00 */
[----:B------:R-:W-:Y:S04]  /*27e80*/  STL.64 [R1+0x29e0], R76 ;  /* 0x0029e04c01007387 */ /* 0x000fe80000100a00 */
[----:B------:R-:W3:Y:S01]  /*27e90*/  LDL.LU.64 R154, [R1+0x450] ;  /* 0x00045000019a7983 */ /* 0x000ee20000300a00 */
[----:B----4-:R-:W-:-:S03]  /*27ea0*/  IMAD.WIDE R246, R2, 0x4, R146 ;  /* 0x0000000402f67825 */ /* 0x010fc600078e0292 */
[----:B------:R-:W4:Y:S04]  /*27eb0*/  LDL.LU.64 R146, [R1+0x448] ;  /* 0x0004480001927983 */ /* 0x000f280000300a00 */
[----:B------:R-:W-:Y:S04]  /*27ec0*/  STL.64 [R1+0x2a00], R44 ;  /* 0x002a002c01007387 */ /* 0x000fe80000100a00 */
[----:B------:R-:W-:Y:S01]  /*27ed0*/  LDGSTS.E [R244+0x44004], desc[UR4][R246.64], !P6 ;  /* 0x44004000f6f47fae */ /* 0x000fe2000f121844 */
[----:B------:R-:W-:-:S03]  /*27ee0*/  IMAD.WIDE R248, R2, 0x4, R138 ;  /* 0x0000000402f87825 */ /* 0x000fc600078e028a */
[----:B------:R-:W4:Y:S04]  /*27ef0*/  LDL.LU.64 R138, [R1+0x440] ;  /* 0x00044000018a7983 */ /* 0x000f280000300a00 */
[----:B------:R-:W-:Y:S01]  /*27f00*/  LDGSTS.E [R244+0x48004], desc[UR4][R248.64], !P6 ;  /* 0x48004000f8f47fae */ /* 0x000fe2000f121844 */
[----:B------:R-:W-:-:S03]  /*27f10*/  IMAD.WIDE R124, R2, 0x4, R130 ;  /* 0x00000004027c7825 */ /* 0x000fc600078e0282 */
[----:B------:R-:W4:Y:S01]  /*27f20*/  LDL.LU.64 R130, [R1+0x438] ;  /* 0x0004380001827983 */ /* 0x000f220000300a00 */
[----:B------:R-:W-:-:S03]  /*27f30*/  IMAD.WIDE R116, R2, 0x4, R228 ;  /* 0x0000000402747825 */ /* 0x000fc600078e02e4 */
[----:B------:R-:W-:Y:S04]  /*27f40*/  STL.64 [R1+0x2a20], R14 ;  /* 0x002a200e01007387 */ /* 0x000fe80000100a00 */
[----:B------:R-:W-:Y:S04]  /*27f50*/  STL.64 [R1+0x1e00], R124 ;  /* 0x001e007c01007387 */ /* 0x000fe80000100a00 */
[----:B------:R-:W-:Y:S04]  /*27f60*/  STL.64 [R1+0x1e50], R116 ;  /* 0x001e507401007387 */ /* 0x000fe80000100a00 */
[----:B------:R-:W-:Y:S04]  /*27f70*/  LDGSTS.E [R244+0x4c004], desc[UR4][R124.64], !P6 ;  /* 0x4c0040007cf47fae */ /* 0x000fe8000f121844 */
[----:B------:R-:W-:Y:S04]  /*27f80*/  LDGSTS.E [R244+0x40008], desc[UR4][R122.64], !P1 ;  /* 0x400080007af47fae */ /* 0x000fe8000c921844 */
[----:B------:R-:W-:Y:S01]  /*27f90*/  LDGSTS.E [R244+0x44008], desc[UR4][R116.64], !P1 ;  /* 0x4400800074f47fae */ /* 0x000fe2000c921844 */
[----:B--2---:R-:W-:-:S04]  /*27fa0*/  IMAD.WIDE R114, R2, 0x4, R114 ;  /* 0x0000000402727825 */ /* 0x004fc800078e0272 */
[C---:B------:R-:W-:Y:S01]  /*27fb0*/  IMAD.WIDE R108, R2.reuse, 0x4, R236 ;  /* 0x00000004026c7825 */ /* 0x040fe200078e02ec */
[----:B------:R-:W-:Y:S03]  /*27fc0*/  STL.64 [R1+0x1e80], R114 ;  /* 0x001e807201007387 */ /* 0x000fe60000100a00 */
[C---:B---3--:R-:W-:Y:S01]  /*27fd0*/  IMAD.WIDE R100, R2.reuse, 0x4, R218 ;  /* 0x0000000402647825 */ /* 0x048fe200078e02da */
[----:B------:R-:W-:Y:S03]  /*27fe0*/  STL.64 [R1+0x1eb0], R108 ;  /* 0x001eb06c01007387 */ /* 0x000fe60000100a00 */
[C---:B------:R-:W-:Y:S01]  /*27ff0*/  IMAD.WIDE R98, R2.reuse, 0x4, R98 ;  /* 0x0000000402627825 */ /* 0x040fe200078e0262 */
[----:B------:R-:W-:Y:S04]  /*28000*/  STL.64 [R1+0x1f60], R100 ;  /* 0x001f606401007387 */ /* 0x000fe80000100a00 */
[----:B------:R-:W-:Y:S04]  /*28010*/  STL.64 [R1+0x1fb0], R98 ;  /* 0x001fb06201007387 */ /* 0x000fe80000100a00 */
[----:B------:R-:W-:Y:S04]  /*28020*/  LDGSTS.E [R244+0x48008], desc[UR4][R114.64], !P1 ;  /* 0x4800800072f47fae */ /* 0x000fe8000c921844 */
[----:B------:R-:W-:Y:S04]  /*28030*/  LDGSTS.E [R244+0x4c008], desc[UR4][R108.64], !P1 ;  /* 0x4c0080006cf47fae */ /* 0x000fe8000c921844 */
[----:B------:R-:W-:Y:S01]  /*28040*/  LDGSTS.E [R244+0x4000c], desc[UR4][R106.64], !P2 ;  /* 0x4000c0006af47fae */ /* 0x000fe2000d121844 */
[----:B------:R-:W-:-:S03]  /*28050*/  IMAD.WIDE R90, R2, 0x4, R90 ;  /* 0x00000004025a7825 */ /* 0x000fc600078e025a */
[----:B------:R-:W-:Y:S01]  /*28060*/  LDGSTS.E [R244+0x4400c], desc[UR4][R100.64], !P2 ;  /* 0x4400c00064f47fae */ /* 0x000fe2000d121844 */
[----:B------:R-:W-:-:S03]  /*28070*/  IMAD.WIDE R92, R2, 0x4, R210 ;  /* 0x00000004025c7825 */ /* 0x000fc600078e02d2 */
[----:B------:R2:W-:Y:S01]  /*28080*/  STL.64 [R1+0x2008], R90 ;  /* 0x0020085a01007387 */ /* 0x0005e20000100a00 */
[----:B------:R-:W-:-:S03]  /*28090*/  IMAD.WIDE R84, R2, 0x4, R202 ;  /* 0x0000000402547825 */ /* 0x000fc600078e02ca */
[----:B------:R-:W-:Y:S01]  /*280a0*/  STL.64 [R1+0x2210], R92 ;  /* 0x0022105c01007387 */ /* 0x000fe20000100a00 */
[----:B-1----:R-:W-:-:S03]  /*280b0*/  IMAD.WIDE R6, R2, 0x4, R194 ;  /* 0x0000000402067825 */ /* 0x002fc600078e02c2 */
[----:B------:R-:W-:Y:S01]  /*280c0*/  STL.64 [R1+0x2218], R84 ;  /* 0x0022185401007387 */ /* 0x000fe20000100a00 */
[----:B------:R-:W-:-:S03]  /*280d0*/  IMAD.WIDE R68, R2, 0x4, R186 ;  /* 0x0000000402447825 */ /* 0x000fc600078e02ba */
[----:B------:R1:W-:Y:S01]  /*280e0*/  STL.64 [R1+0x2220], R6 ;  /* 0x0022200601007387 */ /* 0x0003e20000100a00 */
[----:B------:R-:W-:-:S03]  /*280f0*/  IMAD.WIDE R60, R2, 0x4, R178 ;  /* 0x00000004023c7825 */ /* 0x000fc600078e02b2 */
[----:B------:R-:W-:Y:S01]  /*28100*/  STL.64 [R1+0x29e8], R68 ;  /* 0x0029e84401007387 */ /* 0x000fe20000100a00 */
[----:B------:R-:W-:-:S03]  /*28110*/  IMAD.WIDE R52, R2, 0x4, R170 ;  /* 0x0000000402347825 */ /* 0x000fc600078e02aa */
[----:B------:R-:W-:Y:S01]  /*28120*/  STL.64 [R1+0x29f0], R60 ;  /* 0x0029f03c01007387 */ /* 0x000fe20000100a00 */
[----:B------:R-:W-:-:S03]  /*28130*/  IMAD.WIDE R36, R2, 0x4, R162 ;  /* 0x0000000402247825 */ /* 0x000fc600078e02a2 */
[----:B------:R-:W-:Y:S04]  /*28140*/  STL.64 [R1+0x29f8], R52 ;  /* 0x0029f83401007387 */ /* 0x000fe80000100a00 */
[----:B------:R-:W-:Y:S01]  /*28150*/  STL.64 [R1+0x2a08], R36 ;  /* 0x002a082401007387 */ /* 0x000fe20000100a00 */
[----:B------:R-:W-:-:S03]  /*28160*/  IMAD.WIDE R28, R2, 0x4, R154 ;  /* 0x00000004021c7825 */ /* 0x000fc600078e029a */
[----:B------:R-:W-:Y:S04]  /*28170*/  LDGSTS.E [R244+0x4800c], desc[UR4][R98.64], !P2 ;  /* 0x4800c00062f47fae */ /* 0x000fe8000d121844 */
[----:B------:R-:W-:Y:S04]  /*28180*/  LDGSTS.E [R244+0x4c00c], desc[UR4][R90.64], !P2 ;  /* 0x4c00c0005af47fae */ /* 0x000fe8000d121844 */
[----:B------:R-:W-:Y:S04]  /*28190*/  LDGSTS.E [R244+0x50000], desc[UR4][R82.64], !P4 ;  /* 0x5000000052f47fae */ /* 0x000fe8000e121844 */
[----:B------:R-:W-:Y:S04]  /*281a0*/  LDGSTS.E [R244+0x54000], desc[UR4][R92.64], !P4 ;  /* 0x540000005cf47fae */ /* 0x000fe8000e121844 */
[----:B------:R-:W-:Y:S04]  /*281b0*/  LDGSTS.E [R244+0x58000], desc[UR4][R84.64], !P4 ;  /* 0x5800000054f47fae */ /* 0x000fe8000e121844 */
[----:B------:R1:W-:Y:S01]  /*281c0*/  LDGSTS.E [R244+0x5c000], desc[UR4][R6.64], !P4 ;  /* 0x5c00000006f47fae */ /* 0x0003e2000e121844 */
[----:B----4-:R-:W-:-:S04]  /*281d0*/  IMAD.WIDE R10, R2, 0x4, R130 ;  /* 0x00000004020a7825 */ /* 0x010fc800078e0282 */
[C---:B------:R-:W-:Y:S01]  /*281e0*/  IMAD.WIDE R20, R2.reuse, 0x4, R146 ;  /* 0x0000000402147825 */ /* 0x040fe200078e0292 */
[----:B------:R-:W1:Y:S03]  /*281f0*/  LDL.LU.64 R130, [R1+0x430] ;  /* 0x0004300001827983 */ /* 0x000e660000300a00 */
[----:B------:R-:W-:Y:S01]  /*28200*/  IMAD.WIDE R12, R2, 0x4, R138 ;  /* 0x00000004020c7825 */ /* 0x000fe200078e028a */
[----:B------:R-:W-:Y:S04]  /*28210*/  STL.64 [R1+0x2a10], R28 ;  /* 0x002a101c01007387 */ /* 0x000fe80000100a00 */
[----:B------:R-:W-:Y:S04]  /*28220*/  STL.64 [R1+0x2a18], R20 ;  /* 0x002a181401007387 */ /* 0x000fe80000100a00 */
[----:B------:R-:W-:Y:S04]  /*28230*/  STL.64 [R1+0x2a28], R12 ;  /* 0x002a280c01007387 */ /* 0x000fe80000100a00 */
[----:B------:R-:W-:Y:S04]  /*28240*/  STL.64 [R1+0x2a30], R10 ;  /* 0x002a300a01007387 */ /* 0x000fe80000100a00 */
[----:B------:R-:W3:Y:S04]  /*28250*/  LDL.LU.64 R82, [R1+0x4f8] ;  /* 0x0004f80001527983 */ /* 0x000ee80000300a00 */
[----:B--2---:R-:W2:Y:S04]  /*28260*/  LDL.LU.64 R90, [R1+0x4d8] ;  /* 0x0004d800015a7983 */ /* 0x004ea80000300a00 */
[----:B------:R-:W4:Y:S04]  /*28270*/  LDL.LU.64 R98, [R1+0x418] ;  /* 0x0004180001627983 */ /* 0x000f280000300a00 */
[----:B------:R-:W4:Y:S04]  /*28280*/  LDL.LU.64 R106, [R1+0x3f8] ;  /* 0x0003f800016a7983 */ /* 0x000f280000300a00 */
[----:B------:R-:W4:Y:S04]  /*28290*/  LDL.LU.64 R114, [R1+0x3d8] ;  /* 0x0003d80001727983 */ /* 0x000f280000300a00 */
[----:B------:R-:W4:Y:S01]  /*282a0*/  LDL.LU.64 R122, [R1+0x3b8] ;  /* 0x0003b800017a7983 */ /* 0x000f220000300a00 */
[----:B------:R-:W-:-:S02]  /*282b0*/  ISETP.GE.U32.AND P5, PT, R245, 0x7fffff02, PT ;  /* 0x7fffff02f500780c */ /* 0x000fc40003fa6070 */
[----:B------:R-:W-:Y:S01]  /*282c0*/  PLOP3.LUT P6, PT, PT, PT, UP1, 0x80, 0x0 ;  /* 0x000000000000781c */ /* 0x000fe20003fcf018 */
[----:B------:R-:W-:Y:S01]  /*282d0*/  LDGSTS.E [R244+0x50004], desc[UR4][R76.64], !P3 ;  /* 0x500040004cf47fae */ /* 0x000fe2000d921844 */
[----:B------:R-:W-:Y:S02]  /*282e0*/  PLOP3.LUT P1, PT, PT, PT, UP1, 0x80, 0x0 ;  /* 0x000000000000781c */ /* 0x000fe40003f2f018 */
[----:B------:R-:W-:Y:S01]  /*282f0*/  PLOP3.LUT P2, PT, PT, PT, UP1, 0x80, 0x0 ;  /* 0x000000000000781c */ /* 0x000fe20003f4f018 */
[----:B------:R-:W-:Y:S01]  /*28300*/  LDGSTS.E [R244+0x54004], desc[UR4][R68.64], !P3 ;  /* 0x5400400044f47fae */ /* 0x000fe2000d921844 */
[----:B------:R-:W-:-:S03]  /*28310*/  PLOP3.LUT P4, PT, PT, PT, UP1, 0x80, 0x0 ;  /* 0x000000000000781c */ /* 0x000fc60003f8f018 */
[----:B------:R-:W-:Y:S04]  /*28320*/  LDGSTS.E [R244+0x58004], desc[UR4][R60.64], !P3 ;  /* 0x580040003cf47fae */ /* 0x000fe8000d921844 */
[----:B------:R-:W-:Y:S04]  /*28330*/  LDGSTS.E [R244+0x5c004], desc[UR4][R52.64], !P3 ;  /* 0x5c00400034f47fae */ /* 0x000fe8000d921844 */
[----:B------:R-:W-:Y:S04]  /*28340*/  LDGSTS.E [R244+0x50008], desc[UR4][R44.64], !P5 ;  /* 0x500080002cf47fae */ /* 0x000fe8000e921844 */
[----:B------:R-:W-:Y:S04]  /*28350*/  LDGSTS.E [R244+0x54008], desc[UR4][R36.64], !P5 ;  /* 0x5400800024f47fae */ /* 0x000fe8000e921844 */
[----:B------:R-:W-:Y:S04]  /*28360*/  LDGSTS.E [R244+0x58008], desc[UR4][R28.64], !P5 ;  /* 0x580080001cf47fae */ /* 0x000fe8000e921844 */
[----:B------:R-:W-:Y:S04]  /*28370*/  LDGSTS.E [R244+0x5c008], desc[UR4][R20.64], !P5 ;  /* 0x5c00800014f47fae */ /* 0x000fe8000e921844 */
[----:B------:R4:W-:Y:S04]  /*28380*/  LDGSTS.E [R244+0x5000c], desc[UR4][R14.64], !P6 ;  /* 0x5000c0000ef47fae */ /* 0x0009e8000f121844 */
[----:B------:R4:W-:Y:S04]  /*28390*/  LDGSTS.E [R244+0x5400c], desc[UR4][R12.64], !P1 ;  /* 0x5400c0000cf47fae */ /* 0x0009e8000c921844 */
[----:B------:R4:W-:Y:S01]  /*283a0*/  LDGSTS.E [R244+0x5800c], desc[UR4][R10.64], !P2 ;  /* 0x5800c0000af47fae */ /* 0x0009e2000d121844 */
[----:B-1----:R-:W-:-:S03]  /*283b0*/  IMAD.WIDE R6, R2, 0x4, R130 ;  /* 0x0000000402067825 */ /* 0x002fc600078e0282 */
[----:B------:R-:W4:Y:S04]  /*283c0*/  LDL.LU.64 R130, [R1+0x398] ;  /* 0x0003980001827983 */ /* 0x000f280000300a00 */
[----:B------:R1:W-:Y:S04]  /*283d0*/  STL.64 [R1+0x2a38], R6 ;  /* 0x002a380601007387 */ /* 0x0003e80000100a00 */
[----:B------:R-:W4:Y:S04]  /*283e0*/  LDL.LU.64 R138, [R1+0x378] ;  /* 0x00037800018a7983 */ /* 0x000f280000300a00 */
[----:B------:R-:W4:Y:S04]  /*283f0*/  LDL.LU.64 R146, [R1+0x358] ;  /* 0x0003580001927983 */ /* 0x000f280000300a00 */
[----:B------:R-:W4:Y:S04]  /*28400*/  LDL.LU.64 R154, [R1+0x338] ;  /* 0x00033800019a7983 */ /* 0x000f280000300a00 */
[----:B------:R-:W4:Y:S04]  /*28410*/  LDL.LU.64 R162, [R1+0x318] ;  /* 0x0003180001a27983 */ /* 0x000f280000300a00 */
[----:B------:R-:W4:Y:S04]  /*28420*/  LDL.LU.64 R170, [R1+0x2f8] ;  /* 0x0002f80001aa7983 */ /* 0x000f280000300a00 */
[----:B------:R-:W4:Y:S04]  /*28430*/  LDL.LU.64 R178, [R1+0x2d8] ;  /* 0x0002d80001b27983 */ /* 0x000f280000300a00 */
[----:B------:R-:W-:Y:S04]  /*28440*/  STL [R1+0x1c04], RZ ;  /* 0x001c04ff01007387 */ /* 0x000fe80000100800 */
[----:B------:R-:W4:Y:S04]  /*28450*/  LDL.LU.64 R186, [R1+0x2b8] ;  /* 0x0002b80001ba7983 */ /* 0x000f280000300a00 */
[----:B------:R-:W4:Y:S01]  /*28460*/  LDL.LU.64 R194, [R1+0x298] ;  /* 0x0002980001c27983 */ /* 0x000f220000300a00 */
[----:B---3--:R-:W-:-:S03]  /*28470*/  IMAD.WIDE R82, R4, 0x4, R82 ;  /* 0x0000000404527825 */ /* 0x008fc600078e0252 */
[----:B------:R3:W-:Y:S01]  /*28480*/  LDGSTS.E [R244+0x5c00c], desc[UR4][R6.64], !P4 ;  /* 0x5c00c00006f47fae */ /* 0x0007e2000e121844 */
[----:B--2---:R-:W-:-:S04]  /*28490*/  IMAD.WIDE R90, R4, 0x4, R90 ;  /* 0x00000004045a7825 */ /* 0x004fc800078e025a */
[C---:B----4-:R-:W-:Y:S01]  /*284a0*/  IMAD.WIDE R98, R4.reuse, 0x4, R98 ;  /* 0x0000000404627825 */ /* 0x050fe200078e0262 */
[----:B------:R2:W-:Y:S03]  /*284b0*/  STL.64 [R1+0x2a40], R82 ;  /* 0x002a405201007387 */ /* 0x0005e60000100a00 */
[C---:B------:R-:W-:Y:S01]  /*284c0*/  IMAD.WIDE R106, R4.reuse, 0x4, R106 ;  /* 0x00000004046a7825 */ /* 0x040fe200078e026a */
[----:B------:R4:W-:Y:S03]  /*284d0*/  STL.64 [R1+0x2a60], R90 ;  /* 0x002a605a01007387 */ /* 0x0009e60000100a00 */
[C---:B------:R-:W-:Y:S01]  /*284e0*/  IMAD.WIDE R114, R4.reuse, 0x4, R114 ;  /* 0x0000000404727825 */ /* 0x040fe200078e0272 */
[----:B------:R-:W3:Y:S03]  /*284f0*/  LDL.LU.64 R202, [R1+0x278] ;  /* 0x0002780001ca7983 */ /* 0x000ee60000300a00 */
[C---:B------:R-:W-:Y:S01]  /*28500*/  IMAD.WIDE R122, R4.reuse, 0x4, R122 ;  /* 0x00000004047a7825 */ /* 0x040fe200078e027a */
[----:B------:R4:W-:Y:S04]  /*28510*/  STL.64 [R1+0x2a80], R98 ;  /* 0x002a806201007387 */ /* 0x0009e80000100a00 */
[----:B------:R-:W2:Y:S04]  /*28520*/  LDL.LU.64 R210, [R1+0x258] ;  /* 0x0002580001d27983 */ /* 0x000ea80000300a00 */
[----:B------:R4:W-:Y:S04]  /*28530*/  STL.64 [R1+0x2aa0], R106 ;  /* 0x002aa06a01007387 */ /* 0x0009e80000100a00 */
[----:B------:R4:W-:Y:S04]  /*28540*/  STL.64 [R1+0x2ac0], R114 ;  /* 0x002ac07201007387 */ /* 0x0009e80000100a00 */
[----:B------:R-:W4:Y:S04]  /*28550*/  LDL.LU.64 R218, [R1+0x238] ;  /* 0x0002380001da7983 */ /* 0x000f280000300a00 */
[----:B------:R4:W-:Y:S04]  /*28560*/  STL.64 [R1+0x2ae0], R122 ;  /* 0x002ae07a01007387 */ /* 0x0009e80000100a00 */
[----:B------:R-:W4:Y:S01]  /*28570*/  LDL.LU.64 R236, [R1+0x218] ;  /* 0x0002180001ec7983 */ /* 0x000f220000300a00 */
[----:B------:R-:W-:-:S03]  /*28580*/  IMAD.WIDE R156, R4, 0x4, R242 ;  /* 0x00000004049c7825 */ /* 0x000fc600078e02f2 */
[----:B------:R-:W0:Y:S01]  /*28590*/  LDGDEPBAR ;  /* 0x00000000000079af */ /* 0x000e220000000000 */
        /* <DEDUP_REMOVED lines=12> */
[----:B------:R-:W-:-:S04]  /*28660*/  IMAD.WIDE R130, R4, 0x4, R130 ;  /* 0x0000000404827825 */ /* 0x000fc800078e0282 */
[C---:B------:R-:W-:Y:S01]  /*28670*/  IMAD.WIDE R138, R4.reuse, 0x4, R138 ;  /* 0x00000004048a7825 */ /* 0x040fe200078e028a */
[----:B------:R4:W-:Y:S03]  /*28680*/  STL.64 [R1+0x2b00], R130 ;  /* 0x002b008201007387 */ /* 0x0009e60000100a00 */
[C---:B------:R-:W-:Y:S01]  /*28690*/  IMAD.WIDE R146, R4.reuse, 0x4, R146 ;  /* 0x0000000404927825 */ /* 0x040fe200078e0292 */
[----:B------:R4:W-:Y:S03]  /*286a0*/  STL.64 [R1+0x2b20], R138 ;  /* 0x002b208a01007387 */ /* 0x0009e60000100a00 */
[C---:B------:R-:W-:Y:S01]  /*286b0*/  IMAD.WIDE R154, R4.reuse, 0x4, R154 ;  /* 0x00000004049a7825 */ /* 0x040fe200078e029a */
[----:B------:R-:W4:Y:S04]  /*286c0*/  LDL.LU.64 R228, [R1+0x1f8] ;  /* 0x0001f80001e47983 */ /* 0x000f280000300a00 */
[----:B-1----:R-:W4:Y:S01]  /*286d0*/  LDL.LU.64 R6, [R1+0x1d8] ;  /* 0x0001d80001067983 */ /* 0x002f220000300a00 */
[----:B------:R-:W-:-:S03]  /*286e0*/  IMAD.WIDE R162, R4, 0x4, R162 ;  /* 0x0000000404a27825 */ /* 0x000fc600078e02a2 */
[----:B------:R1:W-:Y:S01]  /*286f0*/  STL.64 [R1+0x2b40], R146 ;  /* 0x002b409201007387 */ /* 0x0003e20000100a00 */
[----:B------:R-:W-:-:S03]  /*28700*/  IMAD.WIDE R170, R4, 0x4, R170 ;  /* 0x0000000404aa7825 */ /* 0x000fc600078e02aa */
[----:B------:R-:W4:Y:S04]  /*28710*/  LDL.LU.64 R20, [R1+0x1b8] ;  /* 0x0001b80001147983 */ /* 0x000f280000300a00 */
[----:B------:R-:W4:Y:S04]  /*28720*/  LDL.LU.64 R28, [R1+0x198] ;  /* 0x00019800011c7983 */ /* 0x000f280000300a00 */
        /* <DEDUP_REMOVED lines=12> */
[----:B------:R1:W-:Y:S04]  /*287f0*/  STL.64 [R1+0x2bc0], R178 ;  /* 0x002bc0b201007387 */ /* 0x0003e80000100a00 */
[----:B------:R-:W4:Y:S04]  /*28800*/  LDL.LU.64 R108, [R1+0xb8] ;  /* 0x0000b800016c7983 */ /* 0x000f280000300a00 */
[----:B------:R-:W4:Y:S04]  /*28810*/  LDL.LU.64 R100, [R1+0x98] ;  /* 0x0000980001647983 */ /* 0x000f280000300a00 */
[----:B------:R1:W-:Y:S04]  /*28820*/  STL.64 [R1+0x2be0], R186 ;  /* 0x002be0ba01007387 */ /* 0x0003e80000100a00 */
[----:B------:R-:W4:Y:S04]  /*28830*/  LDL.LU.64 R92, [R1+0x78] ;  /* 0x00007800015c7983 */ /* 0x000f280000300a00 */
[----:B------:R-:W4:Y:S04]  /*28840*/  LDL.LU.64 R84, [R1+0x58] ;  /* 0x0000580001547983 */ /* 0x000f280000300a00 */
[----:B------:R1:W-:Y:S04]  /*28850*/  STL.64 [R1+0x2c00], R194 ;  /* 0x002c00c201007387 */ /* 0x0003e80000100a00 */
[----:B------:R-:W4:Y:S04]  /*28860*/  LDL.LU.64 R76, [R1+0x38] ;  /* 0x00003800014c7983 */ /* 0x000f280000300a00 */
[----:B------:R-:W4:Y:S01]  /*28870*/  LDL.LU.64 R68, [R1+0x18] ;  /* 0x0000180001447983 */ /* 0x000f220000300a00 */
[----:B---3--:R-:W-:-:S03]  /*28880*/  IMAD.WIDE R202, R4, 0x4, R202 ;  /* 0x0000000404ca7825 */ /* 0x008fc600078e02ca */
[----:B------:R-:W-:Y:S01]  /*28890*/  LDGSTS.E [R0+-0x3e800], desc[UR4][R130.64], P0 ;  /* 0xc180000082007fae */ /* 0x000fe20008121844 */
[----:B--2---:R-:W-:-:S04]  /*288a0*/  IMAD.WIDE R210, R4, 0x4, R210 ;  /* 0x0000000404d27825 */ /* 0x004fc800078e02d2 */
[C---:B----4-:R-:W-:Y:S01]  /*288b0*/  IMAD.WIDE R218, R4.reuse, 0x4, R218 ;  /* 0x0000000404da7825 */ /* 0x050fe200078e02da */
[----:B------:R2:W-:Y:S03]  /*288c0*/  STL.64 [R1+0x2c20], R202 ;  /* 0x002c20ca01007387 */ /* 0x0005e60000100a00 */
[C---:B------:R-:W-:Y:S01]  /*288d0*/  IMAD.WIDE R236, R4.reuse, 0x4, R236 ;  /* 0x0000000404ec7825 */ /* 0x040fe200078e02ec */
[----:B------:R3:W-:Y:S04]  /*288e0*/  STL.64 [R1+0x2c40], R210 ;  /* 0x002c40d201007387 */ /* 0x0007e80000100a00 */
[----:B------:R4:W-:Y:S04]  /*288f0*/  STL.64 [R1+0x2f98], R218 ;  /* 0x002f98da01007387 */ /* 0x0009e80000100a00 */
[----:B------:R4:W-:Y:S01]  /*28900*/  STL.64 [R1+0x2fb0], R236 ;  /* 0x002fb0ec01007387 */ /* 0x0009e20000100a00 */
        /* <DEDUP_REMOVED lines=25> */
[----:B------:R-:W-:-:S04]  /*28aa0*/  IMAD.WIDE R10, R4, 0x4, R214 ;  /* 0x00000004040a7825 */ /* 0x000fc800078e02d6 */
[----:B------:R-:W-:-:S04]  /*28ab0*/  IMAD.WIDE R228, R4, 0x4, R228 ;  /* 0x0000000404e47825 */ /* 0x000fc800078e02e4 */
[C---:B------:R-:W-:Y:S01]  /*28ac0*/  IMAD.WIDE R6, R4.reuse, 0x4, R6 ;  /* 0x0000000404067825 */ /* 0x040fe200078e0206 */
[----:B------:R4:W-:Y:S03]  /*28ad0*/  STL.64 [R1+0x2fc8], R228 ;  /* 0x002fc8e401007387 */ /* 0x0009e60000100a00 */
        /* <DEDUP_REMOVED lines=24> */
[----:B------:R-:W-:-:S04]  /*28c60*/  IMAD.WIDE R84, R4, 0x4, R226 ;  /* 0x0000000404547825 */ /* 0x000fc800078e02e2 */
[C---:B------:R-:W-:Y:S01]  /*28c70*/  IMAD.WIDE R172, R4.reuse, 0x4, R76 ;  /* 0x0000000404ac7825 */ /* 0x040fe200078e024c */
[----:B------:R-:W-:Y:S03]  /*28c80*/  STL.64 [R1+0x30a8], R188 ;  /* 0x0030a8bc01007387 */ /* 0x000fe60000100a00 */
[C---:B------:R-:W-:Y:S01]  /*28c90*/  IMAD.WIDE R164, R4.reuse, 0x4, R68 ;  /* 0x0000000404a47825 */ /* 0x040fe200078e0244 */
[----:B------:R-:W-:Y:S04]  /*28ca0*/  STL.64 [R1+0x30b8], R172 ;  /* 0x0030b8ac01007387 */ /* 0x000fe80000100a00 */
[----:B------:R-:W-:Y:S04]  /*28cb0*/  STL.64 [R1+0x30c8], R164 ;  /* 0x0030c8a401007387 */ /* 0x000fe80000100a00 */
[----:B------:R-:W-:Y:S04]  /*28cc0*/  STL.64 [R1+0x30d8], R156 ;  /* 0x0030d89c01007387 */ /* 0x000fe80000100a00 */
[----:B------:R4:W-:Y:S04]  /*28cd0*/  STL.64 [R1+0x30e8], R148 ;  /* 0x0030e89401007387 */ /* 0x0009e80000100a00 */
[----:B------:R-:W-:Y:S04]  /*28ce0*/  STL.64 [R1+0x30f8], R84 ;  /* 0x0030f85401007387 */ /* 0x000fe80000100a00 */
[----:B------:R-:W-:Y:S01]  /*28cf0*/  STL.64 [R1+0x3108], R8 ;  /* 0x0031080801007387 */ /* 0x000fe20000100a00 */
[----:B------:R-:W-:-:S03]  /*28d00*/  IMAD.WIDE R76, R4, 0x4, R86 ;  /* 0x00000004044c7825 */ /* 0x000fc600078e0256 */
[----:B------:R-:W-:Y:S01]  /*28d10*/  STL.64 [R1+0x3118], R22 ;  /* 0x0031181601007387 */ /* 0x000fe20000100a00 */
        /* <DEDUP_REMOVED lines=8> */
[----:B------:R-:W-:Y:S04]  /*28da0*/  STL.64 [R1+0x3158], R62 ;  /* 0x0031583e01007387 */ /* 0x000fe80000100a00 */
[----:B------:R-:W-:Y:S01]  /*28db0*/  STL.64 [R1+0x3160], R70 ;  /* 0x0031604601007387 */ /* 0x000fe20000100a00 */
[----:B------:R-:W-:-:S03]  /*28dc0*/  IMAD.WIDE R116, R4, 0x4, R142 ;  /* 0x0000000404747825 */ /* 0x000fc600078e028e */
[----:B------:R-:W-:Y:S01]  /*28dd0*/  STL.64 [R1+0x3168], R78 ;  /* 0x0031684e01007387 */ /* 0x000fe20000100a00 */
[----:B------:R-:W-:-:S03]  /*28de0*/  IMAD.WIDE R124, R4, 0x4, R150 ;  /* 0x00000004047c7825 */ /* 0x000fc600078e0296 */
[----:B------:R-:W-:Y:S04]  /*28df0*/  STL.64 [R1+0x3170], R76 ;  /* 0x0031704c01007387 */ /* 0x000fe80000100a00 */
[----:B------:R4:W-:Y:S04]  /*28e00*/  STL.64 [R1+0x3178], R68 ;  /* 0x0031784401007387 */ /* 0x0009e80000100a00 */
[----:B------:R4:W-:Y:S04]  /*28e10*/  STL.64 [R1+0x3180], R92 ;  /* 0x0031805c01007387 */ /* 0x0009e80000100a00 */
[----:B------:R4:W-:Y:S04]  /*28e20*/  STL.64 [R1+0x3188], R100 ;  /* 0x0031886401007387 */ /* 0x0009e80000100a00 */
[----:B------:R-:W-:Y:S04]  /*28e30*/  STL.64 [R1+0x3190], R118 ;  /* 0x0031907601007387 */ /* 0x000fe80000100a00 */
[----:B------:R4:W-:Y:S04]  /*28e40*/  STL.64 [R1+0x3198], R108 ;  /* 0x0031986c01007387 */ /* 0x0009e80000100a00 */
[----:B------:R-:W-:Y:S04]  /*28e50*/  STL.64 [R1+0x31a0], R134 ;  /* 0x0031a08601007387 */ /* 0x000fe80000100a00 */
[----:B------:R4:W-:Y:S04]  /*28e60*/  STL.64 [R1+0x31a8], R116 ;  /* 0x0031a87401007387 */ /* 0x0009e80000100a00 */
[----:B------:R4:W-:Y:S04]  /*28e70*/  STL.64 [R1+0x31b0], R124 ;  /* 0x0031b07c01007387 */ /* 0x0009e80000100a00 */
[----:B------:R-:W-:Y:S04]  /*28e80*/  STL.64 [R1+0x31b8], R158 ;  /* 0x0031b89e01007387 */ /* 0x000fe80000100a00 */
[----:B------:R-:W-:Y:S04]  /*28e90*/  STL.64 [R1+0x31c0], R166 ;  /* 0x0031c0a601007387 */ /* 0x000fe80000100a00 */
[----:B------:R4:W-:Y:S04]  /*28ea0*/  STL.64 [R1+0x31c8], R132 ;  /* 0x0031c88401007387 */ /* 0x0009e80000100a00 */
[----:B------:R-:W-:Y:S04]  /*28eb0*/  STL.64 [R1+0x31d0], R180 ;  /* 0x0031d0b401007387 */ /* 0x000fe80000100a00 */
[----:B------:R4:W-:Y:S04]  /*28ec0*/  STL.64 [R1+0x31d8], R140 ;  /* 0x0031d88c01007387 */ /* 0x0009e80000100a00 */
[----:B------:R-:W-:Y:S04]  /*28ed0*/  STL.64 [R1+0x31e0], R14 ;  /* 0x0031e00e01007387 */ /* 0x000fe80000100a00 */
[----:B------:R-:W4:Y:S04]  /*28ee0*/  LDL.LU.64 R82, [R1+0x33a0] ;  /* 0x0033a00001527983 */ /* 0x000f280000300a00 */
[----:B------:R-:W-:Y:S04]  /*28ef0*/  STL.64 [R1+0x31e8], R12 ;  /* 0x0031e80c01007387 */ /* 0x000fe80000100a00 */
        /* <DEDUP_REMOVED lines=8> */
[----:B-1----:R-:W4:Y:S04]  /*28f80*/  LDL.LU.64 R146, [R1+0x3360] ;  /* 0x0033600001927983 */ /* 0x002f280000300a00 */
[----:B------:R-:W4:Y:S04]  /*28f90*/  LDL.LU.64 R154, [R1+0x3358] ;  /* 0x00335800019a7983 */ /* 0x000f280000300a00 */
[----:B------:R-:W-:Y:S04]  /*28fa0*/  LDGSTS.E [R0+-0x3b400], desc[UR4][R228.64], P0 ;  /* 0xc4c00000e4007fae */ /* 0x000fe80008121844 */
        /* <DEDUP_REMOVED lines=10> */
[----:B--2---:R-:W2:Y:S04]  /*29050*/  LDL.LU.64 R202, [R1+0x3328] ;  /* 0x0033280001ca7983 */ /* 0x004ea80000300a00 */
[----:B------:R-:W-:Y:S04]  /*29060*/  LDGSTS.E [R0+-0x39c00], desc[UR4][R52.64], P0 ;  /* 0xc640000034007fae */ /* 0x000fe80008121844 */
[----:B---3--:R-:W3:Y:S04]  /*29070*/  LDL.LU.64 R210, [R1+0x3320] ;  /* 0x0033200001d27983 */ /* 0x008ee80000300a00 */
[----:B------:R-:W-:Y:S04]  /*29080*/  LDGSTS.E [R0+-0x39800], desc[UR4][R60.64], P0 ;  /* 0xc68000003c007fae */ /* 0x000fe80008121844 */
[----:B----4-:R-:W4:Y:S04]  /*29090*/  LDL.LU.64 R218, [R1+0x3318] ;  /* 0x0033180001da7983 */ /* 0x010f280000300a00 */
[----:B------:R1:W-:Y:S04]  /*290a0*/  LDGSTS.E [R0+-0x39400], desc[UR4][R244.64], P0 ;  /* 0xc6c00000f4007fae */ /* 0x0003e80008121844 */
        /* <DEDUP_REMOVED lines=29> */
[----:B------:R-:W3:Y:S04]  /*29280*/  LDL.LU.64 R172, [R1+0x4d0] ;  /* 0x0004d00001ac7983 */ /* 0x000ee80000300a00 */
[----:B------:R-:W-:Y:S04]  /*29290*/  LDGSTS.E [R0+-0x2c400], desc[UR4][R76.64], P0 ;  /* 0xd3c000004c007fae */ /* 0x000fe80008121844 */
[----:B------:R-:W4:Y:S04]  /*292a0*/  LDL.LU.64 R164, [R1+0x410] ;  /* 0x0004100001a47983 */ /* 0x000f280000300a00 */
[----:B------:R-:W1:Y:S04]  /*292b0*/  LDL.LU.64 R156, [R1+0x3f0] ;  /* 0x0003f000019c7983 */ /* 0x000e680000300a00 */
[----:B------:R1:W-:Y:S04]  /*292c0*/  LDGSTS.E [R0+-0x2c000], desc[UR4][R68.64], P0 ;  /* 0xd400000044007fae */ /* 0x0003e80008121844 */
[----:B------:R1:W-:Y:S04]  /*292d0*/  LDGSTS.E [R0+-0x2bc00], desc[UR4][R92.64], P0 ;  /* 0xd44000005c007fae */ /* 0x0003e80008121844 */
[----:B------:R1:W-:Y:S04]  /*292e0*/  LDGSTS.E [R0+-0x2b800], desc[UR4][R100.64], P0 ;  /* 0xd480000064007fae */ /* 0x0003e80008121844 */
[----:B------:R-:W4:Y:S04]  /*292f0*/  LDL.LU.64 R68, [R1+0x3d0] ;  /* 0x0003d00001447983 */ /* 0x000f280000300a00 */
[----:B------:R-:W4:Y:S04]  /*29300*/  LDL.LU.64 R76, [R1+0x3b0] ;  /* 0x0003b000014c7983 */ /* 0x000f280000300a00 */
[----:B------:R-:W4:Y:S04]  /*29310*/  LDL.LU.64 R84, [R1+0x390] ;  /* 0x0003900001547983 */ /* 0x000f280000300a00 */
[----:B------:R-:W4:Y:S04]  /*29320*/  LDL.LU.64 R92, [R1+0x370] ;  /* 0x00037000015c7983 */ /* 0x000f280000300a00 */
[----:B------:R-:W4:Y:S04]  /*29330*/  LDL.LU.64 R100, [R1+0x350] ;  /* 0x0003500001647983 */ /* 0x000f280000300a00 */
[----:B------:R-:W-:Y:S04]  /*29340*/  LDGSTS.E [R0+-0x2b400], desc[UR4][R118.64], P0 ;  /* 0xd4c0000076007fae */ /* 0x000fe80008121844 */
[----:B------:R1:W-:Y:S04]  /*29350*/  LDGSTS.E [R0+-0x2b000], desc[UR4][R108.64], P0 ;  /* 0xd50000006c007fae */ /* 0x0003e80008121844 */
[----:B------:R-:W-:Y:S04]  /*29360*/  LDGSTS.E [R0+-0x2ac00], desc[UR4][R134.64], P0 ;  /* 0xd540000086007fae */ /* 0x000fe80008121844 */
[----:B------:R1:W-:Y:S04]  /*29370*/  LDGSTS.E [R0+-0x2a800], desc[UR4][R116.64], P0 ;  /* 0xd580000074007fae */ /* 0x0003e80008121844 */
[----:B------:R-:W4:Y:S04]  /*29380*/  LDL.LU.64 R108, [R1+0x330] ;  /* 0x00033000016c7983 */ /* 0x000f280000300a00 */
[----:B------:R1:W-:Y:S04]  /*29390*/  LDGSTS.E [R0+-0x2a400], desc[UR4][R124.64], P0 ;  /* 0xd5c000007c007fae */ /* 0x0003e80008121844 */
[----:B------:R-:W4:Y:S04]  /*293a0*/  LDL.LU.64 R116, [R1+0x310] ;  /* 0x0003100001747983 */ /* 0x000f280000300a00 */
[----:B------:R-:W-:Y:S04]  /*293b0*/  LDGSTS.E [R0+-0x2a000], desc[UR4][R158.64], P0 ;  /* 0xd60000009e007fae */ /* 0x000fe80008121844 */
[----:B------:R-:W4:Y:S04]  /*293c0*/  LDL.LU.64 R124, [R1+0x2f0] ;  /* 0x0002f000017c7983 */ /* 0x000f280000300a00 */
[----:B------:R-:W-:Y:S04]  /*293d0*/  LDGSTS.E [R0+-0x29c00], desc[UR4][R166.64], P0 ;  /* 0xd6400000a6007fae */ /* 0x000fe80008121844 */
[----:B------:R1:W-:Y:S04]  /*293e0*/  LDGSTS.E [R0+-0x29800], desc[UR4][R132.64], P0 ;  /* 0xd680000084007fae */ /* 0x0003e80008121844 */
[----:B------:R-:W-:Y:S04]  /*293f0*/  LDGSTS.E [R0+-0x29400], desc[UR4][R180.64], P0 ;  /* 0xd6c00000b4007fae */ /* 0x000fe80008121844 */
[----:B------:R1:W-:Y:S04]  /*29400*/  LDGSTS.E [R0+-0x29000], desc[UR4][R140.64], P0 ;  /* 0xd70000008c007fae */ /* 0x0003e80008121844 */
[----:B------:R-:W4:Y:S04]  /*29410*/  LDL.LU.64 R132, [R1+0x2d0] ;  /* 0x0002d00001847983 */ /* 0x000f280000300a00 */
[----:B------:R-:W-:Y:S04]  /*29420*/  LDGSTS.E [R0+-0x28c00], desc[UR4][R14.64], P0 ;  /* 0xd74000000e007fae */ /* 0x000fe80008121844 */
[----:B------:R-:W4:Y:S04]  /*29430*/  LDL.LU.64 R140, [R1+0x2b0] ;  /* 0x0002b000018c7983 */ /* 0x000f280000300a00 */
[----:B------:R-:W-:Y:S04]  /*29440*/  LDGSTS.E [R0+-0x28800], desc[UR4][R12.64], P0 ;  /* 0xd78000000c007fae */ /* 0x000fe80008121844 */
[----:B------:R1:W-:Y:S01]  /*29450*/  LDGSTS.E [R0+-0x28400], desc[UR4][R10.64], P0 ;  /* 0xd7c000000a007fae */ /* 0x0003e20008121844 */
[----:B--2---:R-:W-:-:S03]  /*29460*/  IMAD.WIDE R226, R4, 0x4, R148 ;  /* 0x0000000404e27825 */ /* 0x004fc600078e0294 */
[----:B------:R-:W2:Y:S01]  /*29470*/  LDL.LU.64 R148, [R1+0x290] ;  /* 0x0002900001947983 */ /* 0x000ea20000300a00 */
[----:B---3--:R-:W-:-:S03]  /*29480*/  IMAD.WIDE R234, R4, 0x4, R172 ;  /* 0x0000000404ea7825 */ /* 0x008fc600078e02ac */
[----:B------:R-:W-:Y:S01]  /*29490*/  LDGSTS.E [R3+-0x3ff00], desc[UR4][R226.64], P0 ;  /* 0xc0100000e2037fae */ /* 0x000fe20008121844 */
[----:B----4-:R-:W-:-:S03]  /*294a0*/  IMAD.WIDE R242, R4, 0x4, R164 ;  /* 0x0000000404f27825 */ /* 0x010fc600078e02a4 */
[----:B------:R-:W-:Y:S01]  /*294b0*/  LDGSTS.E [R3+-0x3fb00], desc[UR4][R234.64], P0 ;  /* 0xc0500000ea037fae */ /* 0x000fe20008121844 */
[----:B-1----:R-:W-:-:S03]  /*294c0*/  IMAD.WIDE R244, R4, 0x4, R156 ;  /* 0x0000000404f47825 */ /* 0x002fc600078e029c */
[----:B------:R-:W-:Y:S04]  /*294d0*/  LDGSTS.E [R3+-0x3f700], desc[UR4][R242.64], P0 ;  /* 0xc0900000f2037fae */ /* 0x000fe80008121844 */
[----:B------:R-:W3:Y:S04]  /*294e0*/  LDL.LU.64 R156, [R1+0x270] ;  /* 0x00027000019c7983 */ /* 0x000ee80000300a00 */
[----:B------:R-:W4:Y:S01]  /*294f0*/  LDL.LU.64 R164, [R1+0x250] ;  /* 0x0002500001a47983 */ /* 0x000f220000300a00 */
[----:B------:R-:W-:-:S03]  /*29500*/  IMAD.WIDE R68, R4, 0x4, R68 ;  /* 0x0000000404447825 */ /* 0x000fc600078e0244 */
[----:B------:R-:W-:Y:S01]  /*29510*/  LDGSTS.E [R3+-0x3f300], desc[UR4][R244.64], P0 ;  /* 0xc0d00000f4037fae */ /* 0x000fe20008121844 */
[----:B------:R-:W-:-:S03]  /*29520*/  IMAD.WIDE R76, R4, 0x4, R76 ;  /* 0x00000004044c7825 */ /* 0x000fc600078e024c */
[----:B------:R1:W-:Y:S01]  /*29530*/  STL.64 [R1+0x21e8], R68 ;  /* 0x0021e84401007387 */ /* 0x0003e20000100a00 */
[----:B------:R-:W-:-:S03]  /*29540*/  IMAD.WIDE R84, R4, 0x4, R84 ;  /* 0x0000000404547825 */ /* 0x000fc600078e0254 */
[----:B------:R-:W4:Y:S01]  /*29550*/  LDL.LU.64 R172, [R1+0x230] ;  /* 0x0002300001ac7983 */ /* 0x000f220000300a00 */
[----:B------:R-:W-:-:S03]  /*29560*/  IMAD.WIDE R92, R4, 0x4, R92 ;  /* 0x00000004045c7825 */ /* 0x000fc600078e025c */
[----:B------:R1:W-:Y:S01]  /*29570*/  STL.64 [R1+0x21f8], R76 ;  /* 0x0021f84c01007387 */ /* 0x0003e20000100a00 */
[----:B------:R-:W-:-:S03]  /*29580*/  IMAD.WIDE R100, R4, 0x4, R100 ;  /* 0x0000000404647825 */ /* 0x000fc600078e0264 */
[----:B------:R-:W4:Y:S04]  /*29590*/  LDL.LU.64 R180, [R1+0x210] ;  /* 0x0002100001b47983 */ /* 0x000f280000300a00 */
[----:B------:R1:W-:Y:S04]  /*295a0*/  STL.64 [R1+0x2208], R84 ;  /* 0x0022085401007387 */ /* 0x0003e80000100a00 */
[----:B------:R1:W-:Y:S04]  /*295b0*/  STL.64 [R1+0x2228], R92 ;  /* 0x0022285c01007387 */ /* 0x0003e80000100a00 */
[----:B------:R-:W4:Y:S04]  /*295c0*/  LDL.LU.64 R188, [R1+0x1f0] ;  /* 0x0001f00001bc7983 */ /* 0x000f280000300a00 */
[----:B------:R-:W4:Y:S01]  /*295d0*/  LDL.LU.64 R196, [R1+0x1d0] ;  /* 0x0001d00001c47983 */ /* 0x000f220000300a00 */
[----:B------:R-:W-:-:S03]  /*295e0*/  IMAD.WIDE R108, R4, 0x4, R108 ;  /* 0x00000004046c7825 */ /* 0x000fc600078e026c */
[----:B------:R1:W-:Y:S04]  /*295f0*/  STL.64 [R1+0x2b48], R100 ;  /* 0x002b486401007387 */ /* 0x0003e80000100a00 */
[----:B------:R-:W4:Y:S01]  /*29600*/  LDL.LU.64 R204, [R1+0x1b0] ;  /* 0x0001b00001cc7983 */ /* 0x000f220000300a00 */
[----:B------:R-:W-:-:S03]  /*29610*/  IMAD.WIDE R116, R4, 0x4, R116 ;  /* 0x0000000404747825 */ /* 0x000fc600078e0274 */
[----:B------:R-:W4:Y:S04]  /*29620*/  LDL.LU.64 R212, [R1+0x190] ;  /* 0x0001900001d47983 */ /* 0x000f280000300a00 */
[----:B------:R1:W-:Y:S01]  /*29630*/  STL.64 [R1+0x2b68], R108 ;  /* 0x002b686c01007387 */ /* 0x0003e20000100a00 */
[----:B------:R-:W-:-:S03]  /*29640*/  IMAD.WIDE R124, R4, 0x4, R124 ;  /* 0x00000004047c7825 */ /* 0x000fc600078e027c */
[----:B------:R-:W4:Y:S04]  /*29650*/  LDL.LU.64 R220, [R1+0x170] ;  /* 0x0001700001dc7983 */ /* 0x000f280000300a00 */
[----:B------:R-:W4:Y:S04]  /*29660*/  LDL.LU.64 R70, [R1+0x150] ;  /* 0x0001500001467983 */ /* 0x000f280000300a00 */
        /* <DEDUP_REMOVED lines=8> */
[----:B------:R1:W-:Y:S04]  /*296f0*/  STL.64 [R1+0x2bc8], R132 ;  /* 0x002bc88401007387 */ /* 0x0003e80000100a00 */
[----:B------:R-:W4:Y:S04]  /*29700*/  LDL.LU.64 R30, [R1+0xb0] ;  /* 0x0000b000011e7983 */ /* 0x000f280000300a00 */
[----:B------:R-:W4:Y:S04]  /*29710*/  LDL.LU.64 R22, [R1+0x90] ;  /* 0x0000900001167983 */ /* 0x000f280000300a00 */
[----:B------:R1:W-:Y:S04]  /*29720*/  STL.64 [R1+0x2be8], R140 ;  /* 0x002be88c01007387 */ /* 0x0003e80000100a00 */
[----:B------:R-:W4:Y:S04]  /*29730*/  LDL.LU.64 R8, [R1+0x70] ;  /* 0x0000700001087983 */ /* 0x000f280000300a00 */
[----:B------:R-:W4:Y:S01]  /*29740*/  LDL.LU.64 R10, [R1+0x50] ;  /* 0x00005000010a7983 */ /* 0x000f220000300a00 */
        /* <DEDUP_REMOVED lines=20> */
[----:B--2---:R-:W-:-:S05]  /*29890*/  IMAD.WIDE R148, R4, 0x4, R148 ;  /* 0x0000000404947825 */ /* 0x004fca00078e0294 */
[----:B------:R2:W-:Y:S04]  /*298a0*/  STL.64 [R1+0x2c08], R148 ;  /* 0x002c089401007387 */ /* 0x0005e80000100a00 */
[----:B------:R-:W2:Y:S04]  /*298b0*/  LDL.LU.64 R12, [R1+0x30] ;  /* 0x00003000010c7983 */ /* 0x000ea80000300a00 */
[----:B------:R-:W2:Y:S01]  /*298c0*/  LDL.LU.64 R14, [R1+0x10] ;  /* 0x00001000010e7983 */ /* 0x000ea20000300a00 */
[----:B------:R-:W-:-:S03]  /*298d0*/  IMAD.WIDE R72, R4, 0x4, R72 ;  /* 0x0000000404487825 */ /* 0x000fc600078e0248 */
[----:B------:R-:W-:Y:S01]  /*298e0*/  LDGSTS.E [R3+-0x3c700], desc[UR4][R148.64], P0 ;  /* 0xc390000094037fae */ /* 0x000fe20008121844 */
[----:B------:R-:W-:-:S04]  /*298f0*/  IMAD.WIDE R80, R4, 0x4, R80 ;  /* 0x0000000404507825 */ /* 0x000fc800078e0250 */
[----:B---3--:R-:W-:-:S04]  /*29900*/  IMAD.WIDE R156, R4, 0x4, R156 ;  /* 0x00000004049c7825 */ /* 0x008fc800078e029c */
[C---:B----4-:R-:W-:Y:S01]  /*29910*/  IMAD.WIDE R164, R4.reuse, 0x4, R164 ;  /* 0x0000000404a47825 */ /* 0x050fe200078e02a4 */
[----:B------:R3:W-:Y:S04]  /*29920*/  STL.64 [R1+0x2c28], R156 ;  /* 0x002c289c01007387 */ /* 0x0007e80000100a00 */
[----:B------:R4:W-:Y:S01]  /*29930*/  STL.64 [R1+0x2c48], R164 ;  /* 0x002c48a401007387 */ /* 0x0009e20000100a00 */
[----:B------:R-:W-:-:S03]  /*29940*/  IMAD.WIDE R88, R4, 0x4, R88 ;  /* 0x0000000404587825 */ /* 0x000fc600078e0258 */
[----:B------:R-:W-:Y:S01]  /*29950*/  LDGSTS.E [R3+-0x3c300], desc[UR4][R156.64], P0 ;  /* 0xc3d000009c037fae */ /* 0x000fe20008121844 */
[----:B------:R-:W-:-:S03]  /*29960*/  IMAD.WIDE R96, R4, 0x4, R96 ;  /* 0x0000000404607825 */ /* 0x000fc600078e0260 */
[----:B------:R-:W-:Y:S01]  /*29970*/  LDGSTS.E [R3+-0x3bf00], desc[UR4][R164.64], P0 ;  /* 0xc4100000a4037fae */ /* 0x000fe20008121844 */
[----:B------:R-:W-:-:S04]  /*29980*/  IMAD.WIDE R172, R4, 0x4, R172 ;  /* 0x0000000404ac7825 */ /* 0x000fc800078e02ac */
[C---:B------:R-:W-:Y:S01]  /*29990*/  IMAD.WIDE R180, R4.reuse, 0x4, R180 ;  /* 0x0000000404b47825 */ /* 0x040fe200078e02b4 */
[----:B------:R4:W-:Y:S04]  /*299a0*/  STL.64 [R1+0x2e20], R172 ;  /* 0x002e20ac01007387 */ /* 0x0009e80000100a00 */
[----:B------:R4:W-:Y:S01]  /*299b0*/  STL.64 [R1+0x2e38], R180 ;  /* 0x002e38b401007387 */ /* 0x0009e20000100a00 */
[----:B------:R-:W-:-:S03]  /*299c0*/  IMAD.WIDE R102, R4, 0x4, R104 ;  /* 0x0000000404667825 */ /* 0x000fc600078e0268 */
[----:B------:R-:W-:Y:S01]  /*299d0*/  LDGSTS.E [R3+-0x3bb00], desc[UR4][R172.64], P0 ;  /* 0xc4500000ac037fae */ /* 0x000fe20008121844 */
[----:B------:R-:W-:-:S03]  /*299e0*/  IMAD.WIDE R188, R4, 0x4, R188 ;  /* 0x0000000404bc7825 */ /* 0x000fc600078e02bc */
[----:B------:R-:W-:Y:S01]  /*299f0*/  LDGSTS.E [R3+-0x3b700], desc[UR4][R180.64], P0 ;  /* 0xc4900000b4037fae */ /* 0x000fe20008121844 */
[----:B------:R-:W-:-:S03]  /*29a00*/  IMAD.WIDE R196, R4, 0x4, R196 ;  /* 0x0000000404c47825 */ /* 0x000fc600078e02c4 */
[----:B------:R4:W-:Y:S01]  /*29a10*/  STL.64 [R1+0x2e50], R188 ;  /* 0x002e50bc01007387 */ /* 0x0009e20000100a00 */
        /* <DEDUP_REMOVED lines=44> */
[----:B------:R4:W-:Y:S01]  /*29ce0*/  LDGSTS.E [R3+-0x38f00], desc[UR4][R182.64], P0 ;  /* 0xc7100000b6037fae */ /* 0x0009e20008121844 */
[----:B------:R-:W-:-:S03]  /*29cf0*/  IMAD.WIDE R10, R4, 0x4, R208 ;  /* 0x00000004040a7825 */ /* 0x000fc600078e02d0 */
[----:B------:R4:W-:Y:S01]  /*29d00*/  LDGSTS.E [R3+-0x38b00], desc[UR4][R174.64], P0 ;  /* 0xc7500000ae037fae */ /* 0x0009e20008121844 */
[----:B------:R-:W-:-:S03]  /*29d10*/  IMAD.WIDE R22, R4, 0x4, R216 ;  /* 0x0000000404167825 */ /* 0x000fc600078e02d8 */
[----:B------:R-:W-:Y:S04]  /*29d20*/  LDGSTS.E [R3+-0x38700], desc[UR4][R166.64], P0 ;  /* 0xc7900000a6037fae */ /* 0x000fe80008121844 */
[----:B------:R-:W-:Y:S04]  /*29d30*/  LDGSTS.E [R3+-0x38300], desc[UR4][R158.64], P0 ;  /* 0xc7d000009e037fae */ /* 0x000fe80008121844 */
[----:B------:R-:W-:Y:S01]  /*29d40*/  LDGSTS.E [R3+-0x2ff00], desc[UR4][R150.64], P0 ;  /* 0xd010000096037fae */ /* 0x000fe20008121844 */
[----:B--2---:R-:W-:-:S04]  /*29d50*/  IMAD.WIDE R142, R4, 0x4, R12 ;  /* 0x00000004048e7825 */ /* 0x004fc800078e020c */
[C---:B------:R-:W-:Y:S01]  /*29d60*/  IMAD.WIDE R134, R4.reuse, 0x4, R14 ;  /* 0x0000000404867825 */ /* 0x040fe200078e020e */
[----:B------:R-:W-:Y:S04]  /*29d70*/  STL.64 [R1+0x2f40], R142 ;  /* 0x002f408e01007387 */ /* 0x000fe80000100a00 */
[----:B------:R-:W-:Y:S04]  /*29d80*/  STL.64 [R1+0x2f50], R134 ;  /* 0x002f508601007387 */ /* 0x000fe80000100a00 */
[----:B------:R2:W-:Y:S04]  /*29d90*/  STL.64 [R1+0x2f60], R126 ;  /* 0x002f607e01007387 */ /* 0x0005e80000100a00 */
[----:B------:R2:W-:Y:S04]  /*29da0*/  STL.64 [R1+0x2f70], R118 ;  /* 0x002f707601007387 */ /* 0x0005e80000100a00 */
        /* <DEDUP_REMOVED lines=14> */
[----:B------:R2:W-:Y:S01]  /*29e90*/  STL.64 [R1+0x3080], R94 ;  /* 0x0030805e01007387 */ /* 0x0005e20000100a00 */
[----:B------:R-:W-:-:S03]  /*29ea0*/  IMAD.WIDE R14, R4, 0x4, R192 ;  /* 0x00000004040e7825 */ /* 0x000fc600078e02c0 */
[----:B------:R2:W-:Y:S01]  /*29eb0*/  STL.64 [R1+0x3090], R86 ;  /* 0x0030905601007387 */ /* 0x0005e20000100a00 */
[----:B------:R-:W-:-:S03]  /*29ec0*/  IMAD.WIDE R12, R4, 0x4, R200 ;  /* 0x00000004040c7825 */ /* 0x000fc600078e02c8 */
[----:B------:R2:W-:Y:S04]  /*29ed0*/  STL.64 [R1+0x30a0], R78 ;  /* 0x0030a04e01007387 */ /* 0x0005e80000100a00 */
        /* <DEDUP_REMOVED lines=10> */
[----:B-1----:R-:W2:Y:S04]  /*29f80*/  LDL.LU.64 R68, [R1+0x32c8] ;  /* 0x0032c80001447983 */ /* 0x002ea80000300a00 */
[----:B------:R-:W2:Y:S04]  /*29f90*/  LDL.LU.64 R76, [R1+0x32c0] ;  /* 0x0032c000014c7983 */ /* 0x000ea80000300a00 */
[----:B------:R-:W2:Y:S04]  /*29fa0*/  LDL.LU.64 R84, [R1+0x32b8] ;  /* 0x0032b80001547983 */ /* 0x000ea80000300a00 */
[----:B------:R-:W2:Y:S04]  /*29fb0*/  LDL.LU.64 R92, [R1+0x32b0] ;  /* 0x0032b000015c7983 */ /* 0x000ea80000300a00 */
[----:B------:R-:W2:Y:S04]  /*29fc0*/  LDL.LU.64 R100, [R1+0x32a8] ;  /* 0x0032a80001647983 */ /* 0x000ea80000300a00 */
[----:B------:R-:W-:Y:S04]  /*29fd0*/  LDGSTS.E [R3+-0x2fb00], desc[UR4][R142.64], P0 ;  /* 0xd05000008e037fae */ /* 0x000fe80008121844 */
        /* <DEDUP_REMOVED lines=12> */
[----:B---3--:R-:W3:Y:S04]  /*2a0a0*/  LDL.LU.64 R156, [R1+0x3270] ;  /* 0x00327000019c7983 */ /* 0x008ee80000300a00 */
[----:B------:R-:W-:Y:S04]  /*2a0b0*/  LDGSTS.E [R3+-0x2df00], desc[UR4][R32.64], P0 ;  /* 0xd210000020037fae */ /* 0x000fe80008121844 */
[----:B----4-:R-:W4:Y:S04]  /*2a0c0*/  LDL.LU.64 R164, [R1+0x3268] ;  /* 0x0032680001a47983 */ /* 0x010f280000300a00 */
[----:B------:R-:W-:Y:S04]  /*2a0d0*/  LDGSTS.E [R3+-0x2db00], desc[UR4][R40.64], P0 ;  /* 0xd250000028037fae */ /* 0x000fe80008121844 */
[----:B------:R-:W4:Y:S04]  /*2a0e0*/  LDL.LU.64 R172, [R1+0x3260] ;  /* 0x0032600001ac7983 */ /* 0x000f280000300a00 */
[----:B------:R-:W-:Y:S04]  /*2a0f0*/  LDGSTS.E [R3+-0x2d700], desc[UR4][R48.64], P0 ;  /* 0xd290000030037fae */ /* 0x000fe80008121844 */
[----:B------:R-:W4:Y:S04]  /*2a100*/  LDL.LU.64 R180, [R1+0x3258] ;  /* 0x0032580001b47983 */ /* 0x000f280000300a00 */
[----:B------:R-:W-:Y:S04]  /*2a110*/  LDGSTS.E [R3+-0x2d300], desc[UR4][R56.64], P0 ;  /* 0xd2d0000038037fae */ /* 0x000fe80008121844 */
[----:B------:R-:W3:Y:S04]  /*2a120*/  LDL.LU.64 R188, [R1+0x3250] ;  /* 0x0032500001bc7983 */ /* 0x000ee80000300a00 */
        /* <DEDUP_REMOVED lines=8> */
[----:B------:R1:W-:Y:S04]  /*2a1b0*/  LDGSTS.E [R3+-0x2bf00], desc[UR4][R96.64], P0 ;  /* 0xd410000060037fae */ /* 0x0003e80008121844 */
[----:B------:R-:W-:Y:S04]  /*2a1c0*/  LDGSTS.E [R3+-0x2bb00], desc[UR4][R102.64], P0 ;  /* 0xd450000066037fae */ /* 0x000fe80008121844 */
[----:B--2---:R-:W2:Y:S04]  /*2a1d0*/  LDL.LU.64 R126, [R1+0x4e8] ;  /* 0x0004e800017e7983 */ /* 0x004ea80000300a00 */
[----:B------:R-:W-:Y:S04]  /*2a1e0*/  LDGSTS.E [R3+-0x2b700], desc[UR4][R8.64], P0 ;  /* 0xd490000008037fae */ /* 0x000fe80008121844 */
[----:B------:R-:W3:Y:S04]  /*2a1f0*/  LDL.LU.64 R118, [R1+0x428] ;  /* 0x0004280001767983 */ /* 0x000ee80000300a00 */
[----:B------:R-:W-:Y:S04]  /*2a200*/  LDGSTS.E [R3+-0x2b300], desc[UR4][R94.64], P0 ;  /* 0xd4d000005e037fae */ /* 0x000fe80008121844 */
[----:B------:R-:W4:Y:S04]  /*2a210*/  LDL.LU.64 R8, [R1+0x408] ;  /* 0x0004080001087983 */ /* 0x000f280000300a00 */
        /* <DEDUP_REMOVED lines=17> */
[----:B------:R1:W-:Y:S04]  /*2a330*/  LDGSTS.E [R3+-0x28f00], desc[UR4][R14.64], P0 ;  /* 0xd71000000e037fae */ /* 0x0003e80008121844 */
[----:B------:R-:W3:Y:S04]  /*2a340*/  LDL.LU.64 R38, [R1+0x2c8] ;  /* 0x0002c80001267983 */ /* 0x000ee80000300a00 */
[----:B------:R-:W3:Y:S04]  /*2a350*/  LDL.LU.64 R30, [R1+0x2a8] ;  /* 0x0002a800011e7983 */ /* 0x000ee80000300a00 */
[----:B------:R-:W3:Y:S04]  /*2a360*/  LDL.LU.64 R14, [R1+0x288] ;  /* 0x00028800010e7983 */ /* 0x000ee80000300a00 */
[----:B------:R1:W-:Y:S04]  /*2a370*/  LDGSTS.E [R3+-0x28b00], desc[UR4][R12.64], P0 ;  /* 0xd75000000c037fae */ /* 0x0003e80008121844 */
[----:B------:R1:W-:Y:S04]  /*2a380*/  LDGSTS.E [R3+-0x28700], desc[UR4][R10.64], P0 ;  /* 0xd79000000a037fae */ /* 0x0003e80008121844 */
[----:B------:R1:W-:Y:S04]  /*2a390*/  LDGSTS.E [R3+-0x28300], desc[UR4][R22.64], P0 ;  /* 0xd7d0000016037fae */ /* 0x0003e80008121844 */
[----:B------:R-:W3:Y:S04]  /*2a3a0*/  LDL.LU.64 R12, [R1+0x268] ;  /* 0x00026800010c7983 */ /* 0x000ee80000300a00 */
[----:B------:R-:W3:Y:S04]  /*2a3b0*/  LDL.LU.64 R10, [R1+0x248] ;  /* 0x00024800010a7983 */ /* 0x000ee80000300a00 */
[----:B------:R-:W3:Y:S01]  /*2a3c0*/  LDL.LU.64 R22, [R1+0x228] ;  /* 0x0002280001167983 */ /* 0x000ee20000300a00 */
[----:B----4-:R-:W-:-:S03]  /*2a3d0*/  IMAD.WIDE R182, R4, 0x4, R8 ;  /* 0x0000000404b67825 */ /* 0x010fc600078e0208 */
[----:B------:R-:W4:Y:S01]  /*2a3e0*/  LDL.LU.64 R8, [R1+0x208] ;  /* 0x0002080001087983 */ /* 0x000f220000300a00 */
[----:B--2---:R-:W-:-:S03]  /*2a3f0*/  IMAD.WIDE R168, R4, 0x4, R126 ;  /* 0x0000000404a87825 */ /* 0x004fc600078e027e */
[----:B------:R-:W2:Y:S01]  /*2a400*/  LDL.LU.64 R134, [R1+0x1e8] ;  /* 0x0001e80001867983 */ /* 0x000ea20000300a00 */
[----:B---3--:R-:W-:-:S03]  /*2a410*/  IMAD.WIDE R174, R4, 0x4, R118 ;  /* 0x0000000404ae7825 */ /* 0x008fc600078e0276 */
[----:B------:R-:W3:Y:S01]  /*2a420*/  LDL.LU.64 R126, [R1+0x1c8] ;  /* 0x0001c800017e7983 */ /* 0x000ee20000300a00 */
[----:B------:R-:W-:-:S03]  /*2a430*/  IMAD.WIDE R184, R4, 0x4, R110 ;  /* 0x0000000404b87825 */ /* 0x000fc600078e026e */
[----:B------:R-:W3:Y:S01]  /*2a440*/  LDL.LU.64 R118, [R1+0x1a8] ;  /* 0x0001a80001767983 */ /* 0x000ee20000300a00 */
[----:B------:R-:W-:-:S03]  /*2a450*/  IMAD.WIDE R190, R4, 0x4, R102 ;  /* 0x0000000404be7825 */ /* 0x000fc600078e0266 */
[----:B------:R-:W3:Y:S01]  /*2a460*/  LDL.LU.64 R110, [R1+0x188] ;  /* 0x00018800016e7983 */ /* 0x000ee20000300a00 */
[----:B------:R-:W-:-:S03]  /*2a470*/  IMAD.WIDE R198, R4, 0x4, R94 ;  /* 0x0000000404c67825 */ /* 0x000fc600078e025e */
[----:B------:R-:W3:Y:S04]  /*2a480*/  LDL.LU.64 R102, [R1+0x168] ;  /* 0x0001680001667983 */ /* 0x000ee80000300a00 */
[----:B------:R-:W3:Y:S01]  /*2a490*/  LDL.LU.64 R94, [R1+0x148] ;  /* 0x00014800015e7983 */ /* 0x000ee20000300a00 */
[----:B------:R-:W-:-:S03]  /*2a4a0*/  IMAD.WIDE R200, R4, 0x4, R86 ;  /* 0x0000000404c87825 */ /* 0x000fc600078e0256 */
[----:B------:R-:W3:Y:S01]  /*2a4b0*/  LDL.LU.64 R86, [R1+0x128] ;  /* 0x0001280001567983 */ /* 0x000ee20000300a00 */
[----:B------:R-:W-:-:S03]  /*2a4c0*/  IMAD.WIDE R206, R4, 0x4, R78 ;  /* 0x0000000404ce7825 */ /* 0x000fc600078e024e */
[----:B------:R-:W3:Y:S01]  /*2a4d0*/  LDL.LU.64 R78, [R1+0x108] ;  /* 0x00010800014e7983 */ /* 0x000ee20000300a00 */
[----:B------:R-:W-:-:S03]  /*2a4e0*/  IMAD.WIDE R208, R4, 0x4, R70 ;  /* 0x0000000404d07825 */ /* 0x000fc600078e0246 */
[----:B------:R-:W3:Y:S04]  /*2a4f0*/  LDL.LU.64 R70, [R1+0xe8] ;  /* 0x0000e80001467983 */ /* 0x000ee80000300a00 */
[----:B------:R-:W-:Y:S04]  /*2a500*/  LDGSTS.E [R5+-0x3fe00], desc[UR4][R168.64], P0 ;  /* 0xc0200000a8057fae */ /* 0x000fe80008121844 */
[----:B------:R-:W-:Y:S04]  /*2a510*/  LDGSTS.E [R5+-0x3fa00], desc[UR4][R174.64], P0 ;  /* 0xc0600000ae057fae */ /* 0x000fe80008121844 */
[----:B------:R-:W-:Y:S01]  /*2a520*/  LDGSTS.E [R5+-0x3f600], desc[UR4][R182.64], P0 ;  /* 0xc0a00000b6057fae */ /* 0x000fe20008121844 */
[----:B------:R-:W-:-:S03]  /*2a530*/  IMAD.WIDE R214, R4, 0x4, R62 ;  /* 0x0000000404d67825 */ /* 0x000fc600078e023e */
[----:B------:R-:W3:Y:S01]  /*2a540*/  LDL.LU.64 R62, [R1+0xc8] ;  /* 0x0000c800013e7983 */ /* 0x000ee20000300a00 */
[----:B------:R-:W-:-:S03]  /*2a550*/  IMAD.WIDE R216, R4, 0x4, R54 ;  /* 0x0000000404d87825 */ /* 0x000fc600078e0236 */
[----:B------:R-:W3:Y:S01]  /*2a560*/  LDL.LU.64 R54, [R1+0xa8] ;  /* 0x0000a80001367983 */ /* 0x000ee20000300a00 */
[----:B------:R-:W-:-:S03]  /*2a570*/  IMAD.WIDE R224, R4, 0x4, R46 ;  /* 0x0000000404e07825 */ /* 0x000fc600078e022e */
[----:B------:R-:W3:Y:S04]  /*2a580*/  LDL.LU.64 R46, [R1+0x88] ;  /* 0x00008800012e7983 */ /* 0x000ee80000300a00 */
[----:B------:R-:W-:Y:S01]  /*2a590*/  LDGSTS.E [R5+-0x3f200], desc[UR4][R184.64], P0 ;  /* 0xc0e00000b8057fae */ /* 0x000fe20008121844 */
[----:B-1----:R-:W-:-:S03]  /*2a5a0*/  IMAD.WIDE R96, R4, 0x4, R230 ;  /* 0x0000000404607825 */ /* 0x002fc600078e02e6 */
[----:B------:R-:W-:Y:S04]  /*2a5b0*/  LDGSTS.E [R5+-0x3ee00], desc[UR4][R190.64], P0 ;  /* 0xc1200000be057fae */ /* 0x000fe80008121844 */
[----:B------:R-:W-:Y:S01]  /*2a5c0*/  LDGSTS.E [R5+-0x3ea00], desc[UR4][R198.64], P0 ;  /* 0xc1600000c6057fae */ /* 0x000fe20008121844 */
[----:B------:R-:W-:-:S03]  /*2a5d0*/  IMAD.WIDE R232, R4, 0x4, R38 ;  /* 0x0000000404e87825 */ /* 0x000fc600078e0226 */
[----:B------:R-:W3:Y:S01]  /*2a5e0*/  LDL.LU.64 R38, [R1+0x68] ;  /* 0x0000680001267983 */ /* 0x000ee20000300a00 */
[----:B------:R-:W-:-:S03]  /*2a5f0*/  IMAD.WIDE R240, R4, 0x4, R30 ;  /* 0x0000000404f07825 */ /* 0x000fc600078e021e */
[----:B------:R-:W3:Y:S01]  /*2a600*/  LDL.LU.64 R30, [R1+0x48] ;  /* 0x00004800011e7983 */ /* 0x000ee20000300a00 */
[----:B------:R-:W-:-:S03]  /*2a610*/  IMAD.WIDE R14, R4, 0x4, R14 ;  /* 0x00000004040e7825 */ /* 0x000fc600078e020e */
[----:B------:R-:W-:Y:S04]  /*2a620*/  LDGSTS.E [R5+-0x3e600], desc[UR4][R200.64], P0 ;  /* 0xc1a00000c8057fae */ /* 0x000fe80008121844 */
        /* <DEDUP_REMOVED lines=10> */
[----:B------:R-:W3:Y:S01]  /*2a6d0*/  LDL.LU.64 R22, [R1+0x28] ;  /* 0x0000280001167983 */ /* 0x000ee20000300a00 */
[----:B------:R-:W-:-:S03]  /*2a6e0*/  IMAD.WIDE R34, R4, 0x4, R34 ;  /* 0x0000000404227825 */ /* 0x000fc600078e0222 */
[----:B------:R-:W-:Y:S01]  /*2a6f0*/  LDGSTS.E [R5+-0x3d200], desc[UR4][R224.64], P0 ;  /* 0xc2e00000e0057fae */ /* 0x000fe20008121844 */
[----:B------:R-:W-:-:S03]  /*2a700*/  IMAD.WIDE R42, R4, 0x4, R42 ;  /* 0x00000004042a7825 */ /* 0x000fc600078e022a */
[----:B------:R-:W-:Y:S04]  /*2a710*/  LDGSTS.E [R5+-0x3ce00], desc[UR4][R232.64], P0 ;  /* 0xc3200000e8057fae */ /* 0x000fe80008121844 */
[----:B------:R-:W-:Y:S01]  /*2a720*/  LDGSTS.E [R5+-0x3ca00], desc[UR4][R240.64], P0 ;  /* 0xc3600000f0057fae */ /* 0x000fe20008121844 */
[----:B------:R-:W-:-:S03]  /*2a730*/  IMAD.WIDE R82, R4, 0x4, R82 ;  /* 0x0000000404527825 */ /* 0x000fc600078e0252 */
[----:B------:R-:W-:Y:S01]  /*2a740*/  LDGSTS.E [R5+-0x3c600], desc[UR4][R14.64], P0 ;  /* 0xc3a000000e057fae */ /* 0x000fe20008121844 */
[----:B------:R-:W-:-:S03]  /*2a750*/  IMAD.WIDE R90, R4, 0x4, R90 ;  /* 0x00000004045a7825 */ /* 0x000fc600078e025a */
[----:B------:R-:W-:Y:S01]  /*2a760*/  LDGSTS.E [R5+-0x3c200], desc[UR4][R12.64], P0 ;  /* 0xc3e000000c057fae */ /* 0x000fe20008121844 */
[----:B------:R-:W-:-:S03]  /*2a770*/  IMAD.WIDE R88, R4, 0x4, R98 ;  /* 0x0000000404587825 */ /* 0x000fc600078e0262 */
[----:B------:R-:W-:Y:S04]  /*2a780*/  LDGSTS.E [R5+-0x3be00], desc[UR4][R10.64], P0 ;  /* 0xc42000000a057fae */ /* 0x000fe80008121844 */
[----:B------:R-:W-:Y:S01]  /*2a790*/  LDGSTS.E [R5+-0x3ba00], desc[UR4][R192.64], P0 ;  /* 0xc4600000c0057fae */ /* 0x000fe20008121844 */
[----:B----4-:R-:W-:-:S03]  /*2a7a0*/  IMAD.WIDE R176, R4, 0x4, R8 ;  /* 0x0000000404b07825 */ /* 0x010fc600078e0208 */
[----:B------:R-:W4:Y:S01]  /*2a7b0*/  LDL.LU.64 R8, [R1+0x8] ;  /* 0x0000080001087983 */ /* 0x000f220000300a00 */
[----:B--2---:R-:W-:-:S03]  /*2a7c0*/  IMAD.WIDE R166, R4, 0x4, R134 ;  /* 0x0000000404a67825 */ /* 0x004fc600078e0286 */
[----:B------:R2:W-:Y:S01]  /*2a7d0*/  STL.64 [R1+0x2200], R12 ;  /* 0x0022000c01007387 */ /* 0x0005e20000100a00 */
[----:B---3--:R-:W-:-:S03]  /*2a7e0*/  IMAD.WIDE R160, R4, 0x4, R126 ;  /* 0x0000000404a07825 */ /* 0x008fc600078e027e */
        /* <DEDUP_REMOVED lines=38> */
[----:B------:R-:W-:Y:S04]  /*2aa50*/  LDGSTS.E [R5+-0x3a600], desc[UR4][R152.64], P0 ;  /* 0xc5a0000098057fae */ /* 0x000fe80008121844 */
        /* <DEDUP_REMOVED lines=26> */
[----:B------:R-:W-:-:S04]  /*2ac00*/  IMAD.WIDE R24, R4, 0x4, R210 ;  /* 0x0000000404187825 */ /* 0x000fc800078e02d2 */
[----:B------:R-:W-:-:S04]  /*2ac10*/  IMAD.WIDE R16, R4, 0x4, R218 ;  /* 0x0000000404107825 */ /* 0x000fc800078e02da */
[----:B----4-:R-:W-:-:S05]  /*2ac20*/  IMAD.WIDE R104, R4, 0x4, R8 ;  /* 0x0000000404687825 */ /* 0x010fca00078e0208 */
[----:B------:R-:W-:Y:S01]  /*2ac30*/  STL.64 [R1+0x2df0], R104 ;  /* 0x002df06801007387 */ /* 0x000fe20000100a00 */
[----:B------:R-:W-:-:S03]  /*2ac40*/  IMAD.WIDE R8, R4, 0x4, R50 ;  /* 0x0000000404087825 */ /* 0x000fc600078e0232 */
        /* <DEDUP_REMOVED lines=8> */
[----:B------:R4:W-:Y:S04]  /*2acd0*/  STL.64 [R1+0x2e88], R38 ;  /* 0x002e882601007387 */ /* 0x0009e80000100a00 */
[----:B------:R4:W-:Y:S04]  /*2ace0*/  STL.64 [R1+0x2e98], R30 ;  /* 0x002e981e01007387 */ /* 0x0009e80000100a00 */
[----:B------:R4:W-:Y:S04]  /*2acf0*/  STL.64 [R1+0x2ea8], R22 ;  /* 0x002ea81601007387 */ /* 0x0009e80000100a00 */
[----:B------:R-:W-:Y:S04]  /*2ad00*/  STL.64 [R1+0x2eb8], R82 ;  /* 0x002eb85201007387 */ /* 0x000fe80000100a00 */
[----:B------:R-:W-:Y:S04]  /*2ad10*/  STL.64 [R1+0x2ec8], R90 ;  /* 0x002ec85a01007387 */ /* 0x000fe80000100a00 */
[----:B------:R-:W-:Y:S04]  /*2ad20*/  STL.64 [R1+0x2ed8], R88 ;  /* 0x002ed85801007387 */ /* 0x000fe80000100a00 */
[----:B------:R-:W-:Y:S04]  /*2ad30*/  STL.64 [R1+0x2ee8], R86 ;  /* 0x002ee85601007387 */ /* 0x000fe80000100a00 */
[----:B------:R-:W-:Y:S04]  /*2ad40*/  STL.64 [R1+0x2ef8], R80 ;  /* 0x002ef85001007387 */ /* 0x000fe80000100a00 */
[----:B------:R4:W-:Y:S04]  /*2ad50*/  STL.64 [R1+0x2f08], R78 ;  /* 0x002f084e01007387 */ /* 0x0009e80000100a00 */
[----:B------:R-:W-:Y:S04]  /*2ad60*/  STL.64 [R1+0x2f18], R72 ;  /* 0x002f184801007387 */ /* 0x000fe80000100a00 */
[----:B------:R4:W-:Y:S04]  /*2ad70*/  STL.64 [R1+0x2f28], R70 ;  /* 0x002f284601007387 */ /* 0x0009e80000100a00 */
[----:B------:R-:W-:Y:S04]  /*2ad80*/  STL.64 [R1+0x2f38], R64 ;  /* 0x002f384001007387 */ /* 0x000fe80000100a00 */
[----:B------:R4:W-:Y:S04]  /*2ad90*/  STL.64 [R1+0x2f48], R62 ;  /* 0x002f483e01007387 */ /* 0x0009e80000100a00 */
[----:B------:R-:W-:Y:S04]  /*2ada0*/  STL.64 [R1+0x2f58], R56 ;  /* 0x002f583801007387 */ /* 0x000fe80000100a00 */
[----:B------:R4:W-:Y:S04]  /*2adb0*/  STL.64 [R1+0x2f68], R54 ;  /* 0x002f683601007387 */ /* 0x0009e80000100a00 */
        /* <DEDUP_REMOVED lines=12> */
[----:B-1----:R-:W4:Y:S04]  /*2ae80*/  LDL.LU.64 R14, [R1+0x3228] ;  /* 0x00322800010e7983 */ /* 0x002f280000300a00 */
[----:B------:R-:W-:Y:S04]  /*2ae90*/  LDGSTS.E [R5+-0x2de00], desc[UR4][R34.64], P0 ;  /* 0xd220000022057fae */ /* 0x000fe80008121844 */
[----:B--2---:R-:W5:Y:S04]  /*2aea0*/  LDL.LU.64 R12, [R1+0x3220] ;  /* 0x00322000010c7983 */ /* 0x004f680000300a00 */
[----:B------:R-:W-:Y:S04]  /*2aeb0*/  LDGSTS.E [R5+-0x2da00], desc[UR4][R42.64], P0 ;  /* 0xd26000002a057fae */ /* 0x000fe80008121844 */
[----:B---3--:R-:W5:Y:S04]  /*2aec0*/  LDL.LU.64 R10, [R1+0x3218] ;  /* 0x00321800010a7983 */ /* 0x008f680000300a00 */
[----:B------:R-:W-:Y:S04]  /*2aed0*/  LDGSTS.E [R5+-0x2d600], desc[UR4][R8.64], P0 ;  /* 0xd2a0000008057fae */ /* 0x000fe80008121844 */
[----:B------:R-:W-:Y:S04]  /*2aee0*/  LDGSTS.E [R5+-0x2d200], desc[UR4][R38.64], P0 ;  /* 0xd2e0000026057fae */ /* 0x000fe80008121844 */
[----:B------:R-:W-:Y:S04]  /*2aef0*/  LDGSTS.E [R5+-0x2ce00], desc[UR4][R30.64], P0 ;  /* 0xd32000001e057fae */ /* 0x000fe80008121844 */
[----:B----4-:R-:W2:Y:S04]  /*2af00*/  LDL.LU.64 R8, [R1+0x4e0] ;  /* 0x0004e00001087983 */ /* 0x010ea80000300a00 */
[----:B------:R-:W3:Y:S04]  /*2af10*/  LDL.LU.64 R38, [R1+0x420] ;  /* 0x0004200001267983 */ /* 0x000ee80000300a00 */
[----:B------:R-:W4:Y:S04]  /*2af20*/  LDL.LU.64 R30, [R1+0x400] ;  /* 0x00040000011e7983 */ /* 0x000f280000300a00 */
        /* <DEDUP_REMOVED lines=13> */
[----:B------:R-:W-:Y:S04]  /*2b000*/  LDGSTS.E [R5+-0x29a00], desc[UR4][R54.64], P0 ;  /* 0xd660000036057fae */ /* 0x000fe80008121844 */
        /* <DEDUP_REMOVED lines=10> */
[----:B------:R3:W-:Y:S04]  /*2b0b0*/  LDGSTS.E [R5+-0x28200], desc[UR4][R16.64], P0 ;  /* 0xd7e0000010057fae */ /* 0x0007e80008121844 */
[----:B------:R-:W2:Y:S04]  /*2b0c0*/  LDL.LU.64 R54, [R1+0x320] ;  /* 0x0003200001367983 */ /* 0x000ea80000300a00 */
[----:B------:R-:W2:Y:S01]  /*2b0d0*/  LDL.LU.64 R46, [R1+0x300] ;  /* 0x00030000012e7983 */ /* 0x000ea20000300a00 */
[----:B---3--:R-:W-:-:S03]  /*2b0e0*/  IMAD.WIDE R16, R4, 0x4, R38 ;  /* 0x0000000404107825 */ /* 0x008fc600078e0226 */
[----:B------:R-:W3:Y:S01]  /*2b0f0*/  LDL.LU.64 R38, [R1+0x2e0] ;  /* 0x0002e00001267983 */ /* 0x000ee20000300a00 */
[----:B----4-:R-:W-:-:S03]  /*2b100*/  IMAD.WIDE R18, R4, 0x4, R30 ;  /* 0x0000000404127825 */ /* 0x010fc600078e021e */
        /* <DEDUP_REMOVED lines=14> */
[----:B--2---:R-:W-:-:S03]  /*2b1f0*/  IMAD.WIDE R152, R4, 0x4, R78 ;  /* 0x0000000404987825 */ /* 0x004fc600078e024e */
[----:B------:R-:W2:Y:S01]  /*2b200*/  LDL.LU.64 R78, [R1+0x100] ;  /* 0x00010000014e7983 */ /* 0x000ea20000300a00 */
[----:B------:R-:W-:-:S03]  /*2b210*/  IMAD.WIDE R154, R4, 0x4, R102 ;  /* 0x00000004049a7825 */ /* 0x000fc600078e0266 */
        /* <DEDUP_REMOVED lines=11> */
[----:B---3--:R-:W-:-:S03]  /*2b2d0*/  IMAD.WIDE R176, R4, 0x4, R38 ;  /* 0x0000000404b07825 */ /* 0x008fc600078e0226 */
[----:B------:R-:W3:Y:S01]  /*2b2e0*/  LDL.LU.64 R38, [R1+0x20] ;  /* 0x0000200001267983 */ /* 0x000ee20000300a00 */
[----:B----4-:R-:W-:-:S03]  /*2b2f0*/  IMAD.WIDE R178, R4, 0x4, R30 ;  /* 0x0000000404b27825 */ /* 0x010fc600078e021e */
[----:B------:R-:W4:Y:S01]  /*2b300*/  LDL.LU.64 R30, [R1] ;  /* 0x00000000011e7983 */ /* 0x000f220000300a00 */
[----:B------:R-:W-:-:S04]  /*2b310*/  IMAD.WIDE R186, R4, 0x4, R64 ;  /* 0x0000000404ba7825 */ /* 0x000fc800078e0240 */
[----:B------:R-:W-:-:S04]  /*2b320*/  IMAD.WIDE R192, R4, 0x4, R56 ;  /* 0x0000000404c07825 */ /* 0x000fc800078e0238 */
[----:B------:R-:W-:-:S04]  /*2b330*/  IMAD.WIDE R36, R4, 0x4, R36 ;  /* 0x0000000404247825 */ /* 0x000fc800078e0224 */
[----:B------:R-:W-:-:S04]  /*2b340*/  IMAD.WIDE R44, R4, 0x4, R44 ;  /* 0x00000004042c7825 */ /* 0x000fc800078e022c */
[----:B------:R-:W-:-:S04]  /*2b350*/  IMAD.WIDE R52, R4, 0x4, R52 ;  /* 0x0000000404347825 */ /* 0x000fc800078e0234 */
[----:B------:R-:W-:-:S04]  /*2b360*/  IMAD.WIDE R88, R4, 0x4, R126 ;  /* 0x0000000404587825 */ /* 0x000fc800078e027e */
[C---:B------:R-:W-:Y:S01]  /*2b370*/  IMAD.WIDE R86, R4.reuse, 0x4, R86 ;  /* 0x0000000404567825 */ /* 0x040fe200078e0256 */
[----:B------:R-:W-:Y:S03]  /*2b380*/  STL.64 [R1+0x2c50], R88 ;  /* 0x002c505801007387 */ /* 0x000fe60000100a00 */
[C---:B------:R-:W-:Y:S01]  /*2b390*/  IMAD.WIDE R82, R4.reuse, 0x4, R118 ;  /* 0x0000000404527825 */ /* 0x040fe200078e0276 */
[----:B------:R-:W-:Y:S03]  /*2b3a0*/  STL.64 [R1+0x2c58], R86 ;  /* 0x002c585601007387 */ /* 0x000fe60000100a00 */
[C---:B------:R-:W-:Y:S01]  /*2b3b0*/  IMAD.WIDE R80, R4.reuse, 0x4, R110 ;  /* 0x0000000404507825 */ /* 0x040fe200078e026e */
[----:B------:R-:W-:Y:S04]  /*2b3c0*/  STL.64 [R1+0x2c60], R82 ;  /* 0x002c605201007387 */ /* 0x000fe80000100a00 */
[----:B------:R-:W-:Y:S01]  /*2b3d0*/  STL.64 [R1+0x2c68], R80 ;  /* 0x002c685001007387 */ /* 0x000fe20000100a00 */
[----:B--2---:R-:W-:-:S04]  /*2b3e0*/  IMAD.WIDE R78, R4, 0x4, R78 ;  /* 0x00000004044e7825 */ /* 0x004fc800078e024e */
        /* <DEDUP_REMOVED lines=28> */
[----:B---3--:R-:W-:-:S04]  /*2b5b0*/  IMAD.WIDE R58, R4, 0x4, R38 ;  /* 0x00000004043a7825 */ /* 0x008fc800078e0226 */
[C---:B----4-:R-:W-:Y:S01]  /*2b5c0*/  IMAD.WIDE R56, R4.reuse, 0x4, R30 ;  /* 0x0000000404387825 */ /* 0x050fe200078e021e */
[----:B------:R-:W-:Y:S04]  /*2b5d0*/  STL.64 [R1+0x2ca8], R58 ;  /* 0x002ca83a01007387 */ /* 0x000fe80000100a00 */
[----:B------:R-:W-:Y:S04]  /*2b5e0*/  STL.64 [R1+0x2cb0], R56 ;  /* 0x002cb03801007387 */ /* 0x000fe80000100a00 */
[----:B------:R-:W-:Y:S04]  /*2b5f0*/  STL.64 [R1+0x2cc8], R54 ;  /* 0x002cc83601007387 */ /* 0x000fe80000100a00 */
[----:B------:R-:W-:Y:S04]  /*2b600*/  STL.64 [R1+0x2cd8], R36 ;  /* 0x002cd82401007387 */ /* 0x000fe80000100a00 */
[----:B------:R-:W-:Y:S04]  /*2b610*/  STL.64 [R1+0x2ce8], R44 ;  /* 0x002ce82c01007387 */ /* 0x000fe80000100a00 */
[----:B------:R-:W-:Y:S01]  /*2b620*/  STL.64 [R1+0x2d00], R52 ;  /* 0x002d003401007387 */ /* 0x000fe20000100a00 */
[----:B------:R-:W-:-:S03]  /*2b630*/  IMAD.WIDE R38, R4, 0x4, R100 ;  /* 0x0000000404267825 */ /* 0x000fc600078e0264 */
[----:B------:R-:W-:Y:S04]  /*2b640*/  STL.64 [R1+0x2d30], R50 ;  /* 0x002d303201007387 */ /* 0x000fe80000100a00 */
[----:B------:R-:W-:Y:S04]  /*2b650*/  STL.64 [R1+0x2d40], R48 ;  /* 0x002d403001007387 */ /* 0x000fe80000100a00 */
[----:B------:R-:W-:Y:S04]  /*2b660*/  STL.64 [R1+0x2d50], R46 ;  /* 0x002d502e01007387 */ /* 0x000fe80000100a00 */
[----:B------:R-:W-:Y:S04]  /*2b670*/  STL.64 [R1+0x2d60], R42 ;  /* 0x002d602a01007387 */ /* 0x000fe80000100a00 */
[----:B------:R-:W-:Y:S04]  /*2b680*/  STL.64 [R1+0x2d70], R40 ;  /* 0x002d702801007387 */ /* 0x000fe80000100a00 */
[----:B------:R1:W-:Y:S04]  /*2b690*/  STL.64 [R1+0x2da0], R24 ;  /* 0x002da01801007387 */ /* 0x0003e80000100a00 */
[----:B------:R-:W-:Y:S04]  /*2b6a0*/  STL.64 [R1+0x2d80], R38 ;  /* 0x002d802601007387 */ /* 0x000fe80000100a00 */
[----:B------:R2:W-:Y:S01]  /*2b6b0*/  STL.64 [R1+0x2db0], R26 ;  /* 0x002db01a01007387 */ /* 0x0005e20000100a00 */
[----:B-1----:R-:W-:-:S03]  /*2b6c0*/  IMAD.WIDE R24, R4, 0x4, R132 ;  /* 0x0000000404187825 */ /* 0x002fc600078e0284 */
[----:B------:R-:W-:Y:S04]  /*2b6d0*/  STL.64 [R1+0x2d90], R34 ;  /* 0x002d902201007387 */ /* 0x000fe80000100a00 */
[----:B------:R1:W-:Y:S01]  /*2b6e0*/  STL.64 [R1+0x2dc0], R24 ;  /* 0x002dc01801007387 */ /* 0x0003e20000100a00 */
[----:B--2---:R-:W-:-:S04]  /*2b6f0*/  IMAD.WIDE R26, R4, 0x4, R140 ;  /* 0x00000004041a7825 */ /* 0x004fc800078e028c */
[C---:B------:R-:W-:Y:S01]  /*2b700*/  IMAD.WIDE R30, R4.reuse, 0x4, R196 ;  /* 0x00000004041e7825 */ /* 0x040fe200078e02c4 */
[----:B------:R2:W-:Y:S03]  /*2b710*/  STL.64 [R1+0x2dd0], R26 ;  /* 0x002dd01a01007387 */ /* 0x0005e60000100a00 */
[----:B-1----:R-:W-:-:S05]  /*2b720*/  IMAD.WIDE R24, R4, 0x4, R148 ;  /* 0x0000000404187825 */ /* 0x002fca00078e0294 */
[----:B------:R1:W-:Y:S04]  /*2b730*/  STL.64 [R1+0x2de0], R24 ;  /* 0x002de01801007387 */ /* 0x0003e80000100a00 */
[----:B------:R-:W3:Y:S01]  /*2b740*/  LDL.64 R188, [R1+0x2de0] ;  /* 0x002de00001bc7983 */ /* 0x000ee20000100a00 */
[----:B--2---:R-:W-:-:S03]  /*2b750*/  IMAD.WIDE R26, R4, 0x4, R212 ;  /* 0x00000004041a7825 */ /* 0x004fc600078e02d4 */
[----:B------:R-:W2:Y:S04]  /*2b760*/  LDL.64 R196, [R1+0x2dd0] ;  /* 0x002dd00001c47983 */ /* 0x000ea80000100a00 */
[----:B------:R-:W-:Y:S01]  /*2b770*/  STL.64 [R1+0x2e10], R32 ;  /* 0x002e102001007387 */ /* 0x000fe20000100a00 */
[----:B-1----:R-:W-:-:S03]  /*2b780*/  IMAD.WIDE R24, R4, 0x4, R220 ;  /* 0x0000000404187825 */ /* 0x002fc600078e02dc */
[----:B------:R-:W4:Y:S04]  /*2b790*/  LDL.64 R204, [R1+0x2dc0] ;  /* 0x002dc00001cc7983 */ /* 0x000f280000100a00 */
[----:B------:R-:W-:Y:S04]  /*2b7a0*/  STL.64 [R1+0x2e28], R30 ;  /* 0x002e281e01007387 */ /* 0x000fe80000100a00 */
[----:B------:R-:W3:Y:S04]  /*2b7b0*/  LDL.64 R212, [R1+0x2db0] ;  /* 0x002db00001d47983 */ /* 0x000ee80000100a00 */
[----:B------:R1:W-:Y:S04]  /*2b7c0*/  STL.64 [R1+0x2e40], R28 ;  /* 0x002e401c01007387 */ /* 0x0003e80000100a00 */
[----:B------:R-:W2:Y:S04]  /*2b7d0*/  LDL.64 R220, [R1+0x2da0] ;  /* 0x002da00001dc7983 */ /* 0x000ea80000100a00 */
[----:B------:R1:W-:Y:S04]  /*2b7e0*/  STL.64 [R1+0x2e58], R26 ;  /* 0x002e581a01007387 */ /* 0x0003e80000100a00 */
[----:B------:R1:W-:Y:S04]  /*2b7f0*/  STL.64 [R1+0x2e70], R24 ;  /* 0x002e701801007387 */ /* 0x0003e80000100a00 */
[----:B------:R1:W-:Y:S04]  /*2b800*/  STL [R1+0x1c08], RZ ;  /* 0x001c08ff01007387 */ /* 0x0003e80000100800 */
        /* <DEDUP_REMOVED lines=1789> */
[----:B------:R1:W-:Y:S04]  /*327e0*/  STL [R1], RZ ;  /* 0x000000ff01007387 */ /* 0x0003e80000100800 */
        /* <DEDUP_REMOVED lines=58> */
[----:B------:R1:W-:Y:S01]  /*32b90*/  STL [R1+0xec], RZ ;  /* 0x0000ecff01007387 */ /* 0x0003e20000100800 */
[----:B------:R-:W-:-:S03]  /*32ba0*/  IMAD.WIDE R8, R4, 0x4, R8 ;  /* 0x0000000404087825 */ /* 0x000fc600078e0208 */
[----:B------:R1:W-:Y:S04]  /*32bb0*/  STL [R1+0xf0], RZ ;  /* 0x0000f0ff01007387 */ /* 0x0003e80000100800 */
[----:B------:R1:W-:Y:S04]  /*32bc0*/  STL [R1+0xf4], RZ ;  /* 0x0000f4ff01007387 */ /* 0x0003e80000100800 */
[----:B------:R1:W-:Y:S01]  /*32bd0*/  STL [R1+0xf8], RZ ;  /* 0x0000f8ff01007387 */ /* 0x0003e20000100800 */
[----:B------:R-:W-:-:S03]  /*32be0*/  IMAD.WIDE R22, R4, 0x4, R22 ;  /* 0x0000000404167825 */ /* 0x000fc600078e0216 */
[----:B------:R1:W-:Y:S04]  /*32bf0*/  STL [R1+0xfc], RZ ;  /* 0x0000fcff01007387 */ /* 0x0003e80000100800 */
[----:B------:R1:W-:Y:S04]  /*32c00*/  STL [R1+0x100], RZ ;  /* 0x000100ff01007387 */ /* 0x0003e80000100800 */
[----:B------:R1:W-:Y:S04]  /*32c10*/  STL [R1+0x104], RZ ;  /* 0x000104ff01007387 */ /* 0x0003e80000100800 */
[----:B------:R1:W-:Y:S04]  /*32c20*/  STL [R1+0x108], RZ ;  /* 0x000108ff01007387 */ /* 0x0003e80000100800 */
[----:B------:R1:W-:Y:S04]  /*32c30*/  STL [R1+0x10c], RZ ;  /* 0x00010cff01007387 */ /* 0x0003e80000100800 */
[----:B------:R-:W-:Y:S04]  /*32c40*/  LDGSTS.E [R15+-0x3fd00], desc[UR4][R8.64], P0 ;  /* 0xc0300000080f7fae */ /* 0x000fe80008121844 */
        /* <DEDUP_REMOVED lines=20> */
[----:B------:R1:W-:Y:S01]  /*32d90*/  STL [R1+0x138], RZ ;  /* 0x000138ff01007387 */ /* 0x0003e20000100800 */
[----:B------:R-:W-:-:S03]  /*32da0*/  IMAD.WIDE R222, R4, 0x4, R150 ;  /* 0x0000000404de7825 */ /* 0x000fc600078e0296 */
[----:B------:R-:W-:Y:S04]  /*32db0*/  LDGSTS.E [R15+-0x3d100], desc[UR4][R176.64], P0 ;  /* 0xc2f00000b00f7fae */ /* 0x000fe80008121844 */
[----:B------:R1:W-:Y:S01]  /*32dc0*/  STL [R1+0x13c], RZ ;  /* 0x00013cff01007387 */ /* 0x0003e20000100800 */
[----:B------:R-:W-:-:S03]  /*32dd0*/  IMAD.WIDE R230, R4, 0x4, R142 ;  /* 0x0000000404e67825 */ /* 0x000fc600078e028e */
[----:B------:R-:W-:Y:S04]  /*32de0*/  LDGSTS.E [R15+-0x3cd00], desc[UR4][R178.64], P0 ;  /* 0xc3300000b20f7fae */ /* 0x000fe80008121844 */
[----:B------:R1:W-:Y:S01]  /*32df0*/  STL [R1+0x140], RZ ;  /* 0x000140ff01007387 */ /* 0x0003e20000100800 */
[----:B------:R-:W-:-:S03]  /*32e00*/  IMAD.WIDE R238, R4, 0x4, R134 ;  /* 0x0000000404ee7825 */ /* 0x000fc600078e0286 */
        /* <DEDUP_REMOVED lines=82> */
[----:B--2---:R-:W-:Y:S04]  /*33330*/  LDGSTS.E [R15+-0x2b500], desc[UR4][R220.64], P0 ;  /* 0xd4b00000dc0f7fae */ /* 0x004fe80008121844 */
[----:B------:R2:W-:Y:S04]  /*33340*/  STL [R1+0x1d8], RZ ;  /* 0x0001d8ff01007387 */ /* 0x0005e80000100800 */
[----:B---3--:R-:W-:Y:S04]  /*33350*/  LDGSTS.E [R15+-0x2b100], desc[UR4][R212.64], P0 ;  /* 0xd4f00000d40f7fae */ /* 0x008fe80008121844 */
[----:B------:R2:W-:Y:S04]  /*33360*/  STL [R1+0x1dc], RZ ;  /* 0x0001dcff01007387 */ /* 0x0005e80000100800 */
[----:B----4-:R-:W-:Y:S04]  /*33370*/  LDGSTS.E [R15+-0x2ad00], desc[UR4][R204.64], P0 ;  /* 0xd5300000cc0f7fae */ /* 0x010fe80008121844 */
        /* <DEDUP_REMOVED lines=16> */
[----:B------:R1:W-:Y:S04]  /*33480*/  LDGSTS.E [R15+-0x28900], desc[UR4][R28.64], P0 ;  /* 0xd77000001c0f7fae */ /* 0x0003e80008121844 */
[----:B------:R3:W-:Y:S04]  /*33490*/  LDGSTS.E [R15+-0x28500], desc[UR4][R26.64], P0 ;  /* 0xd7b000001a0f7fae */ /* 0x0007e80008121844 */
[----:B------:R4:W-:Y:S01]  /*334a0*/  LDGSTS.E [R15+-0x28100], desc[UR4][R24.64], P0 ;  /* 0xd7f00000180f7fae */ /* 0x0009e20008121844 */
[----:B------:R-:W-:-:S03]  /*334b0*/  PLOP3.LUT P0, PT, PT, PT, UP2, 0x40, 0x0 ;  /* 0x000000000000781c */ /* 0x000fc60003f0e828 */
[----:B------:R-:W0:Y:S01]  /*334c0*/  LDGDEPBAR ;  /* 0x00000000000079af */ /* 0x000e220000000000 */
[----:B-1----:R-:W-:Y:S02]  /*334d0*/  CS2R R28, SRZ ;  /* 0x00000000001c7805 */ /* 0x002fe4000001ff00 */
[----:B------:R-:W-:Y:S02]  /*334e0*/  CS2R R30, SRZ ;  /* 0x00000000001e7805 */ /* 0x000fe4000001ff00 */
[----:B------:R-:W-:Y:S02]  /*334f0*/  CS2R R32, SRZ ;  /* 0x0000000000207805 */ /* 0x000fe4000001ff00 */
[----:B---3--:R-:W-:Y:S02]  /*33500*/  CS2R R26, SRZ ;  /* 0x00000000001a7805 */ /* 0x008fe4000001ff00 */
[----:B------:R-:W-:Y:S02]  /*33510*/  CS2R R34, SRZ ;  /* 0x0000000000227805 */ /* 0x000fe4000001ff00 */
[----:B------:R-:W-:-:S02]  /*33520*/  CS2R R36, SRZ ;  /* 0x0000000000247805 */ /* 0x000fc4000001ff00 */
[----:B------:R-:W-:Y:S02]  /*33530*/  CS2R R38, SRZ ;  /* 0x0000000000267805 */ /* 0x000fe4000001ff00 */
[----:B----4-:R-:W-:Y:S02]  /*33540*/  CS2R R24, SRZ ;  /* 0x0000000000187805 */ /* 0x010fe4000001ff00 */
[----:B------:R-:W-:Y:S02]  /*33550*/  CS2R R40, SRZ ;  /* 0x0000000000287805 */ /* 0x000fe4000001ff00 */
[----:B------:R-:W-:Y:S02]  /*33560*/  CS2R R42, SRZ ;  /* 0x00000000002a7805 */ /* 0x000fe4000001ff00 */
[----:B------:R-:W-:Y:S02]  /*33570*/  CS2R R44, SRZ ;  /* 0x00000000002c7805 */ /* 0x000fe4000001ff00 */
[----:B------:R-:W-:-:S02]  /*33580*/  CS2R R46, SRZ ;  /* 0x00000000002e7805 */ /* 0x000fc4000001ff00 */
[----:B------:R-:W-:Y:S02]  /*33590*/  CS2R R48, SRZ ;  /* 0x0000000000307805 */ /* 0x000fe4000001ff00 */
[----:B------:R-:W-:Y:S02]  /*335a0*/  CS2R R50, SRZ ;  /* 0x0000000000327805 */ /* 0x000fe4000001ff00 */
        /* <DEDUP_REMOVED lines=49> */
[----:B------:R-:W-:Y:S01]  /*338c0*/  CS2R R150, SRZ ;  /* 0x0000000000967805 */ /* 0x000fe2000001ff00 */
[----:B--2---:R-:W-:Y:S06]  /*338d0*/  @P0 BRA `(.L_x_0) ;  /* 0x000002d400400947 */ /* 0x004fec0003800000 */
[----:B------:R-:W2:Y:S04]  /*338e0*/  LDL.LU.64 R132, [R1+0x1f18] ;  /* 0x001f180001847983 */ /* 0x000ea80000300a00 */
[----:B------:R-:W3:Y:S04]  /*338f0*/  LDL.LU.64 R138, [R1+0x1f58] ;  /* 0x001f5800018a7983 */ /* 0x000ee80000300a00 */
        /* <DEDUP_REMOVED lines=9> */
[----:B--2---:R1:W-:Y:S01]  /*33990*/  STL [R1+0x2240], R132 ;  /* 0x0022408401007387 */ /* 0x0043e20000100800 */
[----:B------:R-:W-:-:S02]  /*339a0*/  IMAD.MOV.U32 R15, RZ, RZ, R133 ;  /* 0x000000ffff0f7224 */ /* 0x000fc400078e0085 */
[----:B---3--:R-:W-:Y:S01]  /*339b0*/  IMAD.MOV.U32 R0, RZ, RZ, R139 ;  /* 0x000000ffff007224 */ /* 0x008fe200078e008b */
[----:B-1----:R-:W2:Y:S04]  /*339c0*/  LDL.LU.64 R132, [R1+0x20e0] ;  /* 0x0020e00001847983 */ /* 0x002ea80000300a00 */
[----:B------:R1:W-:Y:S04]  /*339d0*/  STL [R1+0x2248], R138 ;  /* 0x0022488a01007387 */ /* 0x0003e80000100800 */
[----:B-1----:R-:W3:Y:S04]  /*339e0*/  LDL.LU.64 R138, [R1+0x21e0] ;  /* 0x0021e000018a7983 */ /* 0x002ee80000300a00 */
[----:B------:R1:W-:Y:S04]  /*339f0*/  STL [R1+0x2244], R0 ;  /* 0x0022440001007387 */ /* 0x0003e80000100800 */
[----:B----4-:R4:W-:Y:S01]  /*33a00*/  STL [R1+0x2250], R134 ;  /* 0x0022508601007387 */ /* 0x0109e20000100800 */
[----:B-1----:R-:W-:-:S03]  /*33a10*/  IMAD.MOV.U32 R0, RZ, RZ, R135 ;  /* 0x000000ffff007224 */ /* 0x002fc600078e0087 */
[----:B----4-:R-:W4:Y:S04]  /*33a20*/  LDL.LU.64 R134, [R1+0x2188] ;  /* 0x0021880001867983 */ /* 0x010f280000300a00 */
[----:B------:R1:W-:Y:S04]  /*33a30*/  STL [R1+0x224c], R0 ;  /* 0x00224c0001007387 */ /* 0x0003e80000100800 */
[----:B------:R1:W-:Y:S02]  /*33a40*/  STL [R1+0x2258], R140 ;  /* 0x0022588c01007387 */ /* 0x0003e40000100800 */
[----:B-1----:R-:W-:-:S02]  /*33a50*/  IMAD.MOV.U32 R0, RZ, RZ, R141 ;  /* 0x000000ffff007224 */ /* 0x002fc400078e008d */
[----:B------:R-:W4:Y:S04]  /*33a60*/  LDL.LU.64 R140, [R1+0x21a8] ;  /* 0x0021a800018c7983 */ /* 0x000f280000300a00 */
        /* <DEDUP_REMOVED lines=29> */
[----:B--2---:R2:W-:Y:S01]  /*33c40*/  STL [R1+0x2298], R132 ;  /* 0x0022988401007387 */ /* 0x0045e20000100800 */
[----:B-1----:R-:W-:-:S03]  /*33c50*/  IMAD.MOV.U32 R0, RZ, RZ, R133 ;  /* 0x000000ffff007224 */ /* 0x002fc600078e0085 */
[----:B--2---:R-:W2:Y:S04]  /*33c60*/  LDL.LU.64 R132, [R1+0x2098] ;  /* 0x0020980001847983 */ /* 0x004ea80000300a00 */
[----:B------:R1:W-:Y:S04]  /*33c70*/  STL [R1+0x2294], R0 ;  /* 0x0022940001007387 */ /* 0x0003e80000100800 */
[----:B---3--:R3:W-:Y:S01]  /*33c80*/  STL [R1+0x22a0], R138 ;  /* 0x0022a08a01007387 */ /* 0x0087e20000100800 */
[----:B-1----:R-:W-:-:S03]  /*33c90*/  IMAD.MOV.U32 R0, RZ, RZ, R139 ;  /* 0x000000ffff007224 */ /* 0x002fc600078e008b */
[----:B---3--:R-:W3:Y:S04]  /*33ca0*/  LDL.LU.64 R138, [R1+0x20d8] ;  /* 0x0020d800018a7983 */ /* 0x008ee80000300a00 */
        /* <DEDUP_REMOVED lines=221> */
[----:B----4-:R-:W-:Y:S04]  /*34a80*/  STL [R1+0x2460], R134 ;  /* 0x0024608601007387 */ /* 0x010fe80000100800 */
[----:B------:R-:W4:Y:S01]  /*34a90*/  LDL.LU.64 R128, [R1+0x21b8] ;  /* 0x0021b80001807983 */ /* 0x000f220000300a00 */
[----:B-1----:R-:W-:-:S05]  /*34aa0*/  IMAD.MOV.U32 R0, RZ, RZ, R135 ;  /* 0x000000ffff007224 */ /* 0x002fca00078e0087 */
[----:B------:R1:W-:Y:S04]  /*34ab0*/  STL [R1+0x245c], R0 ;  /* 0x00245c0001007387 */ /* 0x0003e80000100800 */
[----:B------:R1:W-:Y:S02]  /*34ac0*/  STL [R1+0x2468], R140 ;  /* 0x0024688c01007387 */ /* 0x0003e40000100800 */
[----:B-1----:R-:W-:Y:S02]  /*34ad0*/  IMAD.MOV.U32 R0, RZ, RZ, R141 ;  /* 0x000000ffff007224 */ /* 0x002fe400078e008d */
        /* <DEDUP_REMOVED lines=10> */
[----:B------:R-:W-:Y:S04]  /*34b80*/  STL [R1+0x2480], R136 ;  /* 0x0024808801007387 */ /* 0x000fe80000100800 */
        /* <DEDUP_REMOVED lines=11> */
[----:B------:R1:W-:Y:S04]  /*34c40*/  STL [R1+0x2498], R148 ;  /* 0x0024989401007387 */ /* 0x0003e80000100800 */
[----:B------:R-:W4:Y:S01]  /*34c50*/  LDL.LU.64 R136, [R1+0x1f28] ;  /* 0x001f280001887983 */ /* 0x000f220000300a00 */
[----:B-1----:R-:W-:-:S03]  /*34c60*/  IMAD.MOV.U32 R0, RZ, RZ, R149 ;  /* 0x000000ffff007224 */ /* 0x002fc600078e0095 */
[----:B------:R-:W-:Y:S04]  /*34c70*/  STL [R1+0x24a0], R130 ;  /* 0x0024a08201007387 */ /* 0x000fe80000100800 */
[----:B------:R1:W-:Y:S04]  /*34c80*/  STL [R1+0x2494], R0 ;  /* 0x0024940001007387 */ /* 0x0003e80000100800 */
[----:B------:R-:W4:Y:S01]  /*34c90*/  LDL.LU.64 R148, [R1+0x1f70] ;  /* 0x001f700001947983 */ /* 0x000f220000300a00 */
[----:B-1----:R-:W-:-:S03]  /*34ca0*/  IMAD.MOV.U32 R0, RZ, RZ, R131 ;  /* 0x000000ffff007224 */ /* 0x002fc600078e0083 */
[----:B--2---:R-:W-:Y:S04]  /*34cb0*/  STL [R1+0x24a8], R132 ;  /* 0x0024a88401007387 */ /* 0x004fe80000100800 */
[----:B------:R1:W-:Y:S04]  /*34cc0*/  STL [R1+0x249c], R0 ;  /* 0x00249c0001007387 */ /* 0x0003e80000100800 */
[----:B------:R-:W2:Y:S01]  /*34cd0*/  LDL.LU.64 R130, [R1+0x1fc0] ;  /* 0x001fc00001827983 */ /* 0x000ea20000300a00 */
[----:B-1----:R-:W-:-:S03]  /*34ce0*/  IMAD.MOV.U32 R0, RZ, RZ, R133 ;  /* 0x000000ffff007224 */ /* 0x002fc600078e0085 */
[----:B---3--:R-:W-:Y:S04]  /*34cf0*/  STL [R1+0x24b0], R138 ;  /* 0x0024b08a01007387 */ /* 0x008fe80000100800 */
[----:B------:R1:W-:Y:S04]  /*34d00*/  STL [R1+0x24a4], R0 ;  /* 0x0024a40001007387 */ /* 0x0003e80000100800 */
[----:B------:R-:W3:Y:S01]  /*34d10*/  LDL.LU.64 R132, [R1+0x2020] ;  /* 0x0020200001847983 */ /* 0x000ee20000300a00 */
[----:B-1----:R-:W-:-:S03]  /*34d20*/  IMAD.MOV.U32 R0, RZ, RZ, R139 ;  /* 0x000000ffff007224 */ /* 0x002fc600078e008b */
[----:B----4-:R-:W-:Y:S04]  /*34d30*/  STL [R1+0x24b8], R128 ;  /* 0x0024b88001007387 */ /* 0x010fe80000100800 */
[----:B------:R1:W-:Y:S04]  /*34d40*/  STL [R1+0x24ac], R0 ;  /* 0x0024ac0001007387 */ /* 0x0003e80000100800 */
[----:B------:R-:W4:Y:S01]  /*34d50*/  LDL.LU.64 R138, [R1+0x2070] ;  /* 0x00207000018a7983 */ /* 0x000f220000300a00 */
[----:B-1----:R-:W-:-:S03]  /*34d60*/  IMAD.MOV.U32 R0, RZ, RZ, R129 ;  /* 0x000000ffff007224 */ /* 0x002fc600078e0081 */
[----:B------:R-:W-:Y:S04]  /*34d70*/  STL [R1+0x24c0], R140 ;  /* 0x0024c08c01007387 */ /* 0x000fe80000100800 */
        /* <DEDUP_REMOVED lines=22> */
[----:B------:R-:W-:Y:S04]  /*34ee0*/  STL [R1+0x24f0], R136 ;  /* 0x0024f08801007387 */ /* 0x000fe80000100800 */
        /* <DEDUP_REMOVED lines=37> */
[----:B------:R-:W-:Y:S04]  /*35140*/  STL [R1+0x2538], R144 ;  /* 0x0025389001007387 */ /* 0x000fe80000100800 */
[----:B------:R-:W4:Y:S01]  /*35150*/  LDL.LU.64 R132, [R1+0x2018] ;  /* 0x0020180001847983 */ /* 0x000f220000300a00 */
[----:B-1----:R-:W-:-:S03]  /*35160*/  IMAD.MOV.U32 R0, RZ, RZ, R145 ;  /* 0x000000ffff007224 */ /* 0x002fc600078e0091 */
[----:B------:R-:W4:Y:S04]  /*35170*/  LDL.LU.64 R134, [R1+0x2068] ;  /* 0x0020680001867983 */ /* 0x000f280000300a00 */
[----:B------:R1:W-:Y:S04]  /*35180*/  STL [R1+0x2534], R0 ;  /* 0x0025340001007387 */ /* 0x0003e80000100800 */
[----:B------:R1:W-:Y:S02]  /*35190*/  STL [R1+0x2540], R146 ;  /* 0x0025409201007387 */ /* 0x0003e40000100800 */
[----:B-1----:R-:W-:-:S02]  /*351a0*/  IMAD.MOV.U32 R0, RZ, RZ, R147 ;  /* 0x000000ffff007224 */ /* 0x002fc400078e0093 */
[----:B------:R-:W4:Y:S04]  /*351b0*/  LDL.LU.64 R144, [R1+0x20b0] ;  /* 0x0020b00001907983 */ /* 0x000f280000300a00 */
        /* <DEDUP_REMOVED lines=14> */
[----:B------:R-:W-:Y:S01]  /*352a0*/  STL [R1+0x2568], R138 ;  /* 0x0025688a01007387 */ /* 0x000fe20000100800 */
[----:B-1----:R-:W-:-:S05]  /*352b0*/  IMAD.MOV.U32 R0, RZ, RZ, R129 ;  /* 0x000000ffff007224 */ /* 0x002fca00078e0081 */
        /* <DEDUP_REMOVED lines=16> */
[----:B------:R-:W-:Y:S01]  /*353c0*/  STL [R1+0x2588], R130 ;  /* 0x0025888201007387 */ /* 0x000fe20000100800 */
[----:B-1----:R-:W-:-:S03]  /*353d0*/  IMAD.MOV.U32 R0, RZ, RZ, R131 ;  /* 0x000000ffff007224 */ /* 0x002fc600078e0083 */
[----:B------:R-:W-:Y:S04]  /*353e0*/  STL [R1+0x2590], R132 ;  /* 0x0025908401007387 */ /* 0x000fe80000100800 */
[----:B------:R1:W-:Y:S04]  /*353f0*/  STL [R1+0x2584], R0 ;  /* 0x0025840001007387 */ /* 0x0003e80000100800 */
[----:B------:R-:W-:Y:S01]  /*35400*/  STL [R1+0x2598], R134 ;  /* 0x0025988601007387 */ /* 0x000fe20000100800 */
[----:B-1----:R-:W-:-:S05]  /*35410*/  IMAD.MOV.U32 R0, RZ, RZ, R133 ;  /* 0x000000ffff007224 */ /* 0x002fca00078e0085 */
        /* <DEDUP_REMOVED lines=10> */
[----:B------:R2:W-:Y:S02]  /*354c0*/  STL [R1+0x25a4], R0 ;  /* 0x0025a40001007387 */ /* 0x0005e40000100800 */
[----:B--2---:R-:W-:Y:S02]  /*354d0*/  IMAD.MOV.U32 R0, RZ, RZ, R137 ;  /* 0x000000ffff007224 */ /* 0x004fe400078e0089 */
[----:B------:R-:W-:Y:S04]  /*354e0*/  STL [R1+0x25b0], R136 ;  /* 0x0025b08801007387 */ /* 0x000fe80000100800 */
[----:B------:R-:W2:Y:S04]  /*354f0*/  LDL.LU.64 R134, [R1+0x1e50] ;  /* 0x001e500001867983 */ /* 0x000ea80000300a00 */
[----:B------:R3:W-:Y:S02]  /*35500*/  STL [R1+0x25ac], R0 ;  /* 0x0025ac0001007387 */ /* 0x0007e40000100800 */
[----:B---3--:R-:W-:-:S02]  /*35510*/  IMAD.MOV.U32 R0, RZ, RZ, R149 ;  /* 0x000000ffff007224 */ /* 0x008fc400078e0095 */
[----:B------:R1:W-:Y:S04]  /*35520*/  STL [R1+0x25b8], R148 ;  /* 0x0025b89401007387 */ /* 0x0003e80000100800 */
[----:B-1----:R-:W3:Y:S04]  /*35530*/  LDL.LU.64 R148, [R1+0x1e80] ;  /* 0x001e800001947983 */ /* 0x002ee80000300a00 */
[----:B------:R1:W-:Y:S04]  /*35540*/  STL [R1+0x25b4], R0 ;  /* 0x0025b40001007387 */ /* 0x0003e80000100800 */
[----:B------:R-:W-:Y:S04]  /*35550*/  STL [R1+0x25c0], R250 ;  /* 0x0025c0fa01007387 */ /* 0x000fe80000100800 */
[----:B------:R-:W-:Y:S04]  /*35560*/  STL [R1+0x25bc], R251 ;  /* 0x0025bcfb01007387 */ /* 0x000fe80000100800 */
[----:B------:R-:W3:Y:S04]  /*35570*/  LDL.LU.64 R136, [R1+0x1eb0] ;  /* 0x001eb00001887983 */ /* 0x000ee80000300a00 */
[----:B----4-:R4:W-:Y:S01]  /*35580*/  STL [R1+0x25c8], R138 ;  /* 0x0025c88a01007387 */ /* 0x0109e20000100800 */
[----:B-1----:R-:W-:-:S03]  /*35590*/  IMAD.MOV.U32 R0, RZ, RZ, R139 ;  /* 0x000000ffff007224 */ /* 0x002fc600078e008b */
[----:B----4-:R-:W4:Y:S04]  /*355a0*/  LDL.LU.64 R138, [R1+0x21b0] ;  /* 0x0021b000018a7983 */ /* 0x010f280000300a00 */
[----:B------:R1:W-:Y:S04]  /*355b0*/  STL [R1+0x25c4], R0 ;  /* 0x0025c40001007387 */ /* 0x0003e80000100800 */
[----:B------:R-:W-:Y:S04]  /*355c0*/  STL [R1+0x25d0], R140 ;  /* 0x0025d08c01007387 */ /* 0x000fe80000100800 */
[----:B------:R-:W4:Y:S01]  /*355d0*/  LDL.LU.64 R130, [R1+0x1f60] ;  /* 0x001f600001827983 */ /* 0x000f220000300a00 */
[----:B-1----:R-:W-:-:S05]  /*355e0*/  IMAD.MOV.U32 R0, RZ, RZ, R141 ;  /* 0x000000ffff007224 */ /* 0x002fca00078e008d */
[----:B------:R1:W-:Y:S04]  /*355f0*/  STL [R1+0x25cc], R0 ;  /* 0x0025cc0001007387 */ /* 0x0003e80000100800 */
[----:B------:R-:W-:Y:S01]  /*35600*/  STL [R1+0x25d8], R142 ;  /* 0x0025d88e01007387 */ /* 0x000fe20000100800 */
[----:B-1----:R-:W-:-:S03]  /*35610*/  IMAD.MOV.U32 R0, RZ, RZ, R143 ;  /* 0x000000ffff007224 */ /* 0x002fc600078e008f */
[----:B------:R-:W4:Y:S04]  /*35620*/  LDL.LU.64 R140, [R1+0x1fb0] ;  /* 0x001fb000018c7983 */ /* 0x000f280000300a00 */
[----:B------:R1:W-:Y:S02]  /*35630*/  STL [R1+0x25d4], R0 ;  /* 0x0025d40001007387 */ /* 0x0003e40000100800 */
[----:B-1----:R-:W-:Y:S02]  /*35640*/  IMAD.MOV.U32 R0, RZ, RZ, R151 ;  /* 0x000000ffff007224 */ /* 0x002fe400078e0097 */
[----:B------:R1:W-:Y:S04]  /*35650*/  STL [R1+0x25e0], R150 ;  /* 0x0025e09601007387 */ /* 0x0003e80000100800 */
[----:B-1----:R-:W4:Y:S04]  /*35660*/  LDL.LU.64 R150, [R1+0x2008] ;  /* 0x0020080001967983 */ /* 0x002f280000300a00 */
[----:B------:R1:W-:Y:S04]  /*35670*/  STL [R1+0x25dc], R0 ;  /* 0x0025dc0001007387 */ /* 0x0003e80000100800 */
[----:B------:R-:W-:Y:S04]  /*35680*/  STL [R1+0x25e8], R246 ;  /* 0x0025e8f601007387 */ /* 0x000fe80000100800 */
[----:B------:R-:W-:Y:S04]  /*35690*/  STL [R1+0x25e4], R247 ;  /* 0x0025e4f701007387 */ /* 0x000fe80000100800 */
[----:B------:R-:W4:Y:S04]  /*356a0*/  LDL.LU.64 R142, [R1+0x2640] ;  /* 0x00264000018e7983 */ /* 0x000f280000300a00 */
[----:B------:R-:W-:Y:S04]  /*356b0*/  STL [R1+0x25f0], R248 ;  /* 0x0025f0f801007387 */ /* 0x000fe80000100800 */
[----:B------:R-:W-:Y:S04]  /*356c0*/  STL [R1+0x25ec], R249 ;  /* 0x0025ecf901007387 */ /* 0x000fe80000100800 */
[----:B------:R-:W4:Y:S04]  /*356d0*/  LDL.LU.64 R132, [R1+0x2648] ;  /* 0x0026480001847983 */ /* 0x000f280000300a00 */
        /* <DEDUP_REMOVED lines=16> */
[----:B------:R1:W-:Y:S02]  /*357e0*/  STL [R1+0x2618], R136 ;  /* 0x0026188801007387 */ /* 0x0003e40000100800 */
[----:B-1----:R-:W-:-:S02]  /*357f0*/  IMAD.MOV.U32 R0, RZ, RZ, R137 ;  /* 0x000000ffff007224 */ /* 0x002fc400078e0089 */
[----:B------:R-:W3:Y:S04]  /*35800*/  LDL.LU.64 R136, [R1+0x2670] ;  /* 0x0026700001887983 */ /* 0x000ee80000300a00 */
        /* <DEDUP_REMOVED lines=252> */
[----:B------:R2:W-:Y:S02]  /*367d0*/  STL [R1+0x280c], R0 ;  /* 0x00280c0001007387 */ /* 0x0005e40000100800 */
[----:B--2---:R-:W-:Y:S02]  /*367e0*/  IMAD.MOV.U32 R0, RZ, RZ, R135 ;  /* 0x000000ffff007224 */ /* 0x004fe400078e0087 */
[----:B------:R1:W-:Y:S04]  /*367f0*/  STL [R1+0x2818], R134 ;  /* 0x0028188601007387 */ /* 0x0003e80000100800 */
[----:B-1----:R-:W2:Y:S04]  /*36800*/  LDL.LU.64 R134, [R1+0x2870] ;  /* 0x0028700001867983 */ /* 0x002ea80000300a00 */
[----:B------:R3:W-:Y:S02]  /*36810*/  STL [R1+0x2814], R0 ;  /* 0x0028140001007387 */ /* 0x0007e40000100800 */
[----:B---3--:R-:W-:-:S02]  /*36820*/  IMAD.MOV.U32 R0, RZ, RZ, R149 ;  /* 0x000000ffff007224 */ /* 0x008fc400078e0095 */
[----:B------:R1:W-:Y:S04]  /*36830*/  STL [R1+0x2820], R148 ;  /* 0x0028209401007387 */ /* 0x0003e80000100800 */
[----:B-1----:R-:W3:Y:S04]  /*36840*/  LDL.LU.64 R148, [R1+0x2878] ;  /* 0x0028780001947983 */ /* 0x002ee80000300a00 */
        /* <DEDUP_REMOVED lines=42> */
[----:B------:R-:W-:Y:S04]  /*36af0*/  STL [R1+0x2878], R148 ;  /* 0x0028789401007387 */ /* 0x000fe80000100800 */
[----:B------:R-:W3:Y:S04]  /*36b00*/  LDL.LU.64 R134, [R1+0x28d0] ;  /* 0x0028d00001867983 */ /* 0x000ee80000300a00 */
[----:B------:R1:W-:Y:S04]  /*36b10*/  STL [R1+0x2874], R0 ;  /* 0x0028740001007387 */ /* 0x0003e80000100800 */
[----:B------:R4:W-:Y:S01]  /*36b20*/  STL [R1+0x2880], R136 ;  /* 0x0028808801007387 */ /* 0x0009e20000100800 */
[----:B-1----:R-:W-:-:S03]  /*36b30*/  IMAD.MOV.U32 R0, RZ, RZ, R137 ;  /* 0x000000ffff007224 */ /* 0x002fc600078e0089 */
[----:B------:R-:W3:Y:S04]  /*36b40*/  LDL.LU.64 R148, [R1+0x28d8] ;  /* 0x0028d80001947983 */ /* 0x000ee80000300a00 */
[----:B----4-:R-:W-:Y:S04]  /*36b50*/  STL [R1+0x2888], R138 ;  /* 0x0028888a01007387 */ /* 0x010fe80000100800 */
[----:B------:R1:W-:Y:S04]  /*36b60*/  STL [R1+0x287c], R0 ;  /* 0x00287c0001007387 */ /* 0x0003e80000100800 */
[----:B------:R-:W4:Y:S01]  /*36b70*/  LDL.LU.64 R136, [R1+0x28e0] ;  /* 0x0028e00001887983 */ /* 0x000f220000300a00 */
[----:B-1----:R-:W-:-:S03]  /*36b80*/  IMAD.MOV.U32 R0, RZ, RZ, R139 ;  /* 0x000000ffff007224 */ /* 0x002fc600078e008b */
[----:B------:R-:W-:Y:S04]  /*36b90*/  STL [R1+0x2890], R128 ;  /* 0x0028908001007387 */ /* 0x000fe80000100800 */
        /* <DEDUP_REMOVED lines=31> */
[----:B------:R3:W-:Y:S02]  /*36d90*/  STL [R1+0x28c4], R0 ;  /* 0x0028c40001007387 */ /* 0x0007e40000100800 */
[----:B---3--:R-:W-:Y:S02]  /*36da0*/  IMAD.MOV.U32 R0, RZ, RZ, R135 ;  /* 0x000000ffff007224 */ /* 0x008fe400078e0087 */
[----:B------:R1:W-:Y:S04]  /*36db0*/  STL [R1+0x28d0], R134 ;  /* 0x0028d08601007387 */ /* 0x0003e80000100800 */
[----:B------:R-:W-:Y:S04]  /*36dc0*/  STL [R1+0x28d8], R148 ;  /* 0x0028d89401007387 */ /* 0x000fe80000100800 */
[----:B------:R3:W-:Y:S04]  /*36dd0*/  STL [R1+0x28cc], R0 ;  /* 0x0028cc0001007387 */ /* 0x0007e80000100800 */
[----:B-1----:R-:W2:Y:S01]  /*36de0*/  LDL.LU.64 R134, [R1+0x2928] ;  /* 0x0029280001867983 */ /* 0x002ea20000300a00 */
[----:B---3--:R-:W-:-:S03]  /*36df0*/  IMAD.MOV.U32 R0, RZ, RZ, R149 ;  /* 0x000000ffff007224 */ /* 0x008fc600078e0095 */
[----:B----4-:R-:W-:Y:S04]  /*36e00*/  STL [R1+0x28e0], R136 ;  /* 0x0028e08801007387 */ /* 0x010fe80000100800 */
[----:B------:R1:W-:Y:S04]  /*36e10*/  STL [R1+0x28d4], R0 ;  /* 0x0028d40001007387 */ /* 0x0003e80000100800 */
[----:B------:R-:W3:Y:S01]  /*36e20*/  LDL.LU.64 R148, [R1+0x2930] ;  /* 0x0029300001947983 */ /* 0x000ee20000300a00 */
[----:B-1----:R-:W-:-:S03]  /*36e30*/  IMAD.MOV.U32 R0, RZ, RZ, R137 ;  /* 0x000000ffff007224 */ /* 0x002fc600078e0089 */
[----:B------:R-:W-:Y:S04]  /*36e40*/  STL [R1+0x28e8], R138 ;  /* 0x0028e88a01007387 */ /* 0x000fe80000100800 */
[----:B------:R1:W-:Y:S04]  /*36e50*/  STL [R1+0x28dc], R0 ;  /* 0x0028dc0001007387 */ /* 0x0003e80000100800 */
[----:B------:R-:W4:Y:S04]  /*36e60*/  LDL.LU.64 R136, [R1+0x2938] ;  /* 0x0029380001887983 */ /* 0x000f280000300a00 */
        /* <DEDUP_REMOVED lines=11> */
[----:B------:R1:W-:Y:S04]  /*36f20*/  STL [R1+0x2900], R142 ;  /* 0x0029008e01007387 */ /* 0x0003e80000100800 */
[----:B------:R-:W4:Y:S01]  /*36f30*/  LDL.LU.64 R140, [R1+0x2958] ;  /* 0x00295800018c7983 */ /* 0x000f220000300a00 */
[----:B-1----:R-:W-:-:S05]  /*36f40*/  IMAD.MOV.U32 R0, RZ, RZ, R143 ;  /* 0x000000ffff007224 */ /* 0x002fca00078e008f */
        /* <DEDUP_REMOVED lines=16> */
[----:B------:R-:W2:Y:S04]  /*37050*/  LDL.LU.64 R132, [R1+0x2980] ;  /* 0x0029800001847983 */ /* 0x000ea80000300a00 */
[----:B------:R1:W-:Y:S04]  /*37060*/  STL [R1+0x291c], R0 ;  /* 0x00291c0001007387 */ /* 0x0003e80000100800 */
[----:B------:R1:W-:Y:S02]  /*37070*/  STL [R1+0x2928], R134 ;  /* 0x0029288601007387 */ /* 0x0003e40000100800 */
[----:B-1----:R-:W-:-:S02]  /*37080*/  IMAD.MOV.U32 R0, RZ, RZ, R135 ;  /* 0x000000ffff007224 */ /* 0x002fc400078e0087 */
[----:B------:R-:W2:Y:S04]  /*37090*/  LDL.LU.64 R134, [R1+0x2988] ;  /* 0x0029880001867983 */ /* 0x000ea80000300a00 */
[----:B------:R1:W-:Y:S04]  /*370a0*/  STL [R1+0x2924], R0 ;  /* 0x0029240001007387 */ /* 0x0003e80000100800 */
[----:B---3--:R3:W-:Y:S01]  /*370b0*/  STL [R1+0x2930], R148 ;  /* 0x0029309401007387 */ /* 0x0087e20000100800 */
[----:B-1----:R-:W-:-:S03]  /*370c0*/  IMAD.MOV.U32 R0, RZ, RZ, R149 ;  /* 0x000000ffff007224 */ /* 0x002fc600078e0095 */
[----:B---3--:R-:W3:Y:S04]  /*370d0*/  LDL.LU.64 R148, [R1+0x2990] ;  /* 0x0029900001947983 */ /* 0x008ee80000300a00 */
[----:B------:R1:W-:Y:S04]  /*370e0*/  STL [R1+0x292c], R0 ;  /* 0x00292c0001007387 */ /* 0x0003e80000100800 */
[----:B----4-:R4:W-:Y:S01]  /*370f0*/  STL [R1+0x2938], R136 ;  /* 0x0029388801007387 */ /* 0x0109e20000100800 */
[----:B-1----:R-:W-:-:S03]  /*37100*/  IMAD.MOV.U32 R0, RZ, RZ, R137 ;  /* 0x000000ffff007224 */ /* 0x002fc600078e0089 */
[----:B------:R-:W-:Y:S04]  /*37110*/  STL [R1+0x2940], R128 ;  /* 0x0029408001007387 */ /* 0x000fe80000100800 */
[----:B------:R1:W-:Y:S04]  /*37120*/  STL [R1+0x2934], R0 ;  /* 0x0029340001007387 */ /* 0x0003e80000100800 */
[----:B----4-:R-:W4:Y:S01]  /*37130*/  LDL.LU.64 R136, [R1+0x2998] ;  /* 0x0029980001887983 */ /* 0x010f220000300a00 */
        /* <DEDUP_REMOVED lines=24> */
[----:B------:R2:W-:Y:S02]  /*372c0*/  STL [R1+0x296c], R0 ;  /* 0x00296c0001007387 */ /* 0x0005e40000100800 */
[----:B--2---:R-:W-:-:S02]  /*372d0*/  IMAD.MOV.U32 R0, RZ, RZ, R147 ;  /* 0x000000ffff007224 */ /* 0x004fc400078e0093 */
[----:B------:R1:W-:Y:S04]  /*372e0*/  STL [R1+0x2978], R146 ;  /* 0x0029789201007387 */ /* 0x0003e80000100800 */
[----:B------:R-:W-:Y:S04]  /*372f0*/  STL [R1+0x2980], R132 ;  /* 0x0029808401007387 */ /* 0x000fe80000100800 */
[----:B------:R2:W-:Y:S04]  /*37300*/  STL [R1+0x2974], R0 ;  /* 0x0029740001007387 */ /* 0x0005e80000100800 */
[----:B-1----:R-:W4:Y:S01]  /*37310*/  LDL.LU.64 R146, [R1+0x2210] ;  /* 0x0022100001927983 */ /* 0x002f220000300a00 */
[----:B--2---:R-:W-:-:S03]  /*37320*/  IMAD.MOV.U32 R0, RZ, RZ, R133 ;  /* 0x000000ffff007224 */ /* 0x004fc600078e0085 */
[----:B------:R-:W-:Y:S04]  /*37330*/  STL [R1+0x2988], R134 ;  /* 0x0029888601007387 */ /* 0x000fe80000100800 */
[----:B------:R1:W-:Y:S04]  /*37340*/  STL [R1+0x297c], R0 ;  /* 0x00297c0001007387 */ /* 0x0003e80000100800 */
[----:B------:R-:W2:Y:S01]  /*37350*/  LDL.LU.64 R122, [R1+0x2218] ;  /* 0x00221800017a7983 */ /* 0x000ea20000300a00 */
[----:B-1----:R-:W-:-:S03]  /*37360*/  IMAD.MOV.U32 R0, RZ, RZ, R135 ;  /* 0x000000ffff007224 */ /* 0x002fc600078e0087 */
[----:B---3--:R-:W-:Y:S04]  /*37370*/  STL [R1+0x2990], R148 ;  /* 0x0029909401007387 */ /* 0x008fe80000100800 */
[----:B------:R1:W-:Y:S04]  /*37380*/  STL [R1+0x2984], R0 ;  /* 0x0029840001007387 */ /* 0x0003e80000100800 */
[----:B------:R-:W3:Y:S04]  /*37390*/  LDL.LU.64 R124, [R1+0x2220] ;  /* 0x00222000017c7983 */ /* 0x000ee80000300a00 */
[----:B------:R-:W3:Y:S01]  /*373a0*/  LDL.LU.64 R126, [R1+0x29e0] ;  /* 0x0029e000017e7983 */ /* 0x000ee20000300a00 */
[----:B-1----:R-:W-:-:S05]  /*373b0*/  IMAD.MOV.U32 R0, RZ, RZ, R149 ;  /* 0x000000ffff007224 */ /* 0x002fca00078e0095 */
[----:B------:R1:W-:Y:S04]  /*373c0*/  STL [R1+0x298c], R0 ;  /* 0x00298c0001007387 */ /* 0x0003e80000100800 */
[----:B----4-:R-:W-:Y:S04]  /*373d0*/  STL [R1+0x2998], R136 ;  /* 0x0029988801007387 */ /* 0x010fe80000100800 */
[----:B------:R-:W4:Y:S01]  /*373e0*/  LDL.LU.64 R148, [R1+0x29e8] ;  /* 0x0029e80001947983 */ /* 0x000f220000300a00 */
[----:B-1----:R-:W-:-:S03]  /*373f0*/  IMAD.MOV.U32 R0, RZ, RZ, R137 ;  /* 0x000000ffff007224 */ /* 0x002fc600078e0089 */
[----:B------:R-:W4:Y:S04]  /*37400*/  LDL.LU.64 R128, [R1+0x29f0] ;  /* 0x0029f00001807983 */ /* 0x000f280000300a00 */
[----:B------:R1:W-:Y:S04]  /*37410*/  STL [R1+0x2994], R0 ;  /* 0x0029940001007387 */ /* 0x0003e80000100800 */
[----:B------:R-:W-:Y:S01]  /*37420*/  STL [R1+0x29a0], R138 ;  /* 0x0029a08a01007387 */ /* 0x000fe20000100800 */
[----:B-1----:R-:W-:-:S03]  /*37430*/  IMAD.MOV.U32 R0, RZ, RZ, R139 ;  /* 0x000000ffff007224 */ /* 0x002fc600078e008b */
[----:B------:R-:W4:Y:S04]  /*37440*/  LDL.LU.64 R130, [R1+0x29f8] ;  /* 0x0029f80001827983 */ /* 0x000f280000300a00 */
[----:B------:R1:W-:Y:S04]  /*37450*/  STL [R1+0x299c], R0 ;  /* 0x00299c0001007387 */ /* 0x0003e80000100800 */
[----:B------:R1:W-:Y:S04]  /*37460*/  STL [R1+0x29a8], R150 ;  /* 0x0029a89601007387 */ /* 0x0003e80000100800 */
[----:B------:R-:W4:Y:S01]  /*37470*/  LDL.LU.64 R132, [R1+0x2a00] ;  /* 0x002a000001847983 */ /* 0x000f220000300a00 */
[----:B-1----:R-:W-:-:S03]  /*37480*/  IMAD.MOV.U32 R0, RZ, RZ, R151 ;  /* 0x000000ffff007224 */ /* 0x002fc600078e0097 */
[----:B------:R-:W4:Y:S04]  /*37490*/  LDL.LU.64 R134, [R1+0x2a08] ;  /* 0x002a080001867983 */ /* 0x000f280000300a00 */
[----:B------:R1:W-:Y:S04]  /*374a0*/  STL [R1+0x29a4], R0 ;  /* 0x0029a40001007387 */ /* 0x0003e80000100800 */
[----:B------:R-:W-:Y:S04]  /*374b0*/  STL [R1+0x29b0], R140 ;  /* 0x0029b08c01007387 */ /* 0x000fe80000100800 */
[----:B------:R-:W4:Y:S01]  /*374c0*/  LDL.LU.64 R150, [R1+0x2a10] ;  /* 0x002a100001967983 */ /* 0x000f220000300a00 */
        /* <DEDUP_REMOVED lines=10> */
[----:B------:R-:W4:Y:S04]  /*37570*/  LDL.LU.64 R142, [R1+0x2a30] ;  /* 0x002a3000018e7983 */ /* 0x000f280000300a00 */
[----:B------:R1:W-:Y:S02]  /*37580*/  STL [R1+0x29bc], R0 ;  /* 0x0029bc0001007387 */ /* 0x0003e40000100800 */
[----:B-1----:R-:W-:-:S02]  /*37590*/  IMAD.MOV.U32 R0, RZ, RZ, R147 ;  /* 0x000000ffff007224 */ /* 0x002fc400078e0093 */
[----:B------:R-:W-:Y:S04]  /*375a0*/  STL [R1+0x29c8], R146 ;  /* 0x0029c89201007387 */ /* 0x000fe80000100800 */
[----:B------:R-:W4:Y:S04]  /*375b0*/  LDL.LU.64 R144, [R1+0x2a38] ;  /* 0x002a380001907983 */ /* 0x000f280000300a00 */
[----:B------:R2:W-:Y:S02]  /*375c0*/  STL [R1+0x29c4], R0 ;  /* 0x0029c40001007387 */ /* 0x0005e40000100800 */
[----:B--2---:R-:W-:-:S02]  /*375d0*/  IMAD.MOV.U32 R0, RZ, RZ, R123 ;  /* 0x000000ffff007224 */ /* 0x004fc400078e007b */
[----:B------:R-:W-:Y:S04]  /*375e0*/  STL [R1+0x29d0], R122 ;  /* 0x0029d07a01007387 */ /* 0x000fe80000100800 */
[----:B------:R-:W2:Y:S04]  /*375f0*/  LDL.LU.64 R146, [R1+0x2a40] ;  /* 0x002a400001927983 */ /* 0x000ea80000300a00 */
[----:B---3--:R-:W-:Y:S04]  /*37600*/  STL [R1+0x29d8], R124 ;  /* 0x0029d87c01007387 */ /* 0x008fe80000100800 */
[----:B------:R1:W-:Y:S04]  /*37610*/  STL [R1+0x29cc], R0 ;  /* 0x0029cc0001007387 */ /* 0x0003e80000100800 */
[----:B------:R-:W-:Y:S01]  /*37620*/  STL [R1+0x29e0], R126 ;  /* 0x0029e07e01007387 */ /* 0x000fe20000100800 */
[----:B-1----:R-:W-:-:S05]  /*37630*/  IMAD.MOV.U32 R0, RZ, RZ, R125 ;  /* 0x000000ffff007224 */ /* 0x002fca00078e007d */
[----:B------:R1:W-:Y:S04]  /*37640*/  STL [R1+0x29d4], R0 ;  /* 0x0029d40001007387 */ /* 0x0003e80000100800 */
[----:B----4-:R-:W-:Y:S01]  /*37650*/  STL [R1+0x29e8], R148 ;  /* 0x0029e89401007387 */ /* 0x010fe20000100800 */
[----:B-1----:R-:W-:-:S05]  /*37660*/  IMAD.MOV.U32 R0, RZ, RZ, R127 ;  /* 0x000000ffff007224 */ /* 0x002fca00078e007f */
[----:B------:R1:W-:Y:S04]  /*37670*/  STL [R1+0x29dc], R0 ;  /* 0x0029dc0001007387 */ /* 0x0003e80000100800 */
[----:B------:R-:W-:Y:S01]  /*37680*/  STL [R1+0x29f0], R128 ;  /* 0x0029f08001007387 */ /* 0x000fe20000100800 */
[----:B-1----:R-:W-:-:S05]  /*37690*/  IMAD.MOV.U32 R0, RZ, RZ, R149 ;  /* 0x000000ffff007224 */ /* 0x002fca00078e0095 */
[----:B------:R1:W-:Y:S04]  /*376a0*/  STL [R1+0x29e4], R0 ;  /* 0x0029e40001007387 */ /* 0x0003e80000100800 */
[----:B------:R-:W3:Y:S01]  /*376b0*/  LDL.LU.64 R148, [R1+0x2a60] ;  /* 0x002a600001947983 */ /* 0x000ee20000300a00 */
        /* <DEDUP_REMOVED lines=15> */
[----:B------:R-:W-:Y:S01]  /*377b0*/  STL [R1+0x2a18], R136 ;  /* 0x002a188801007387 */ /* 0x000fe20000100800 */
[----:B-1----:R-:W-:-:S03]  /*377c0*/  IMAD.MOV.U32 R0, RZ, RZ, R137 ;  /* 0x000000ffff007224 */ /* 0x002fc600078e0089 */
[----:B------:R-:W-:Y:S04]  /*377d0*/  STL [R1+0x2a20], R138 ;  /* 0x002a208a01007387 */ /* 0x000fe80000100800 */
[----:B------:R1:W-:Y:S02]  /*377e0*/  STL [R1+0x2a14], R0 ;  /* 0x002a140001007387 */ /* 0x0003e40000100800 */
[----:B-1----:R-:W-:Y:S02]  /*377f0*/  IMAD.MOV.U32 R0, RZ, RZ, R139 ;  /* 0x000000ffff007224 */ /* 0x002fe400078e008b */
[----:B------:R-:W-:Y:S04]  /*37800*/  STL [R1+0x2a28], R140 ;  /* 0x002a288c01007387 */ /* 0x000fe80000100800 */
[----:B------:R1:W-:Y:S04]  /*37810*/  STL [R1+0x2a1c], R0 ;  /* 0x002a1c0001007387 */ /* 0x0003e80000100800 */
[----:B------:R-:W-:Y:S01]  /*37820*/  STL [R1+0x2a30], R142 ;  /* 0x002a308e01007387 */ /* 0x000fe20000100800 */
[----:B-1----:R-:W-:-:S05]  /*37830*/  IMAD.MOV.U32 R0, RZ, RZ, R141 ;  /* 0x000000ffff007224 */ /* 0x002fca00078e008d */
[----:B------:R1:W-:Y:S02]  /*37840*/  STL [R1+0x2a24], R0 ;  /* 0x002a240001007387 */ /* 0x0003e40000100800 */
[----:B-1----:R-:W-:Y:S02]  /*37850*/  IMAD.MOV.U32 R0, RZ, RZ, R143 ;  /* 0x000000ffff007224 */ /* 0x002fe400078e008f */
[----:B------:R-:W4:Y:S04]  /*37860*/  LDL.LU.64 R142, [R1+0x2aa0] ;  /* 0x002aa000018e7983 */ /* 0x000f280000300a00 */
[----:B------:R1:W-:Y:S02]  /*37870*/  STL [R1+0x2a2c], R0 ;  /* 0x002a2c0001007387 */ /* 0x0003e40000100800 */
[----:B-1----:R-:W-:-:S02]  /*37880*/  IMAD.MOV.U32 R0, RZ, RZ, R145 ;  /* 0x000000ffff007224 */ /* 0x002fc400078e0091 */
[----:B------:R-:W-:Y:S04]  /*37890*/  STL [R1+0x2a38], R144 ;  /* 0x002a389001007387 */ /* 0x000fe80000100800 */
[----:B--2---:R-:W-:Y:S04]  /*378a0*/  STL [R1+0x2a40], R146 ;  /* 0x002a409201007387 */ /* 0x004fe80000100800 */
[----:B------:R1:W-:Y:S04]  /*378b0*/  STL [R1+0x2a34], R0 ;  /* 0x002a340001007387 */ /* 0x0003e80000100800 */
[----:B------:R-:W-:Y:S01]  /*378c0*/  STL [R1+0x2a48], R226 ;  /* 0x002a48e201007387 */ /* 0x000fe20000100800 */
[----:B-1----:R-:W-:-:S05]  /*378d0*/  IMAD.MOV.U32 R0, RZ, RZ, R147 ;  /* 0x000000ffff007224 */ /* 0x002fca00078e0093 */
[----:B------:R1:W-:Y:S04]  /*378e0*/  STL [R1+0x2a3c], R0 ;  /* 0x002a3c0001007387 */ /* 0x0003e80000100800 */
[----:B------:R-:W-:Y:S04]  /*378f0*/  STL [R1+0x2a44], R227 ;  /* 0x002a44e301007387 */ /* 0x000fe80000100800 */
[----:B------:R-:W-:Y:S04]  /*37900*/  STL [R1+0x2a50], R168 ;  /* 0x002a50a801007387 */ /* 0x000fe80000100800 */
[----:B------:R-:W-:Y:S04]  /*37910*/  STL [R1+0x2a4c], R169 ;  /* 0x002a4ca901007387 */ /* 0x000fe80000100800 */
[----:B------:R-:W-:Y:S04]  /*37920*/  STL [R1+0x2a58], R8 ;  /* 0x002a580801007387 */ /* 0x000fe80000100800 */
[----:B------:R-:W2:Y:S04]  /*37930*/  LDL.LU.64 R144, [R1+0x2ac0] ;  /* 0x002ac00001907983 */ /* 0x000ea80000300a00 */
[----:B------:R-:W-:Y:S04]  /*37940*/  STL [R1+0x2a54], R9 ;  /* 0x002a540901007387 */ /* 0x000fe80000100800 */
[----:B---3--:R3:W-:Y:S01]  /*37950*/  STL [R1+0x2a60], R148 ;  /* 0x002a609401007387 */ /* 0x0087e20000100800 */
[----:B-1----:R-:W-:-:S03]  /*37960*/  IMAD.MOV.U32 R0, RZ, RZ, R149 ;  /* 0x000000ffff007224 */ /* 0x002fc600078e0095 */
[----:B------:R-:W2:Y:S04]  /*37970*/  LDL.LU.64 R146, [R1+0x21e8] ;  /* 0x0021e80001927983 */ /* 0x000ea80000300a00 */
[----:B------:R1:W-:Y:S04]  /*37980*/  STL [R1+0x2a5c], R0 ;  /* 0x002a5c0001007387 */ /* 0x0003e80000100800 */
[----:B------:R-:W-:Y:S04]  /*37990*/  STL [R1+0x2a68], R234 ;  /* 0x002a68ea01007387 */ /* 0x000fe80000100800 */
[----:B------:R-:W-:Y:S04]  /*379a0*/  STL [R1+0x2a64], R235 ;  /* 0x002a64eb01007387 */ /* 0x000fe80000100800 */
[----:B------:R-:W-:Y:S04]  /*379b0*/  STL [R1+0x2a70], R174 ;  /* 0x002a70ae01007387 */ /* 0x000fe80000100800 */
[----:B------:R-:W-:Y:S04]  /*379c0*/  STL [R1+0x2a6c], R175 ;  /* 0x002a6caf01007387 */ /* 0x000fe80000100800 */
[----:B------:R-:W-:Y:S04]  /*379d0*/  STL [R1+0x2a78], R16 ;  /* 0x002a781001007387 */ /* 0x000fe80000100800 */
[----:B------:R-:W-:Y:S04]  /*379e0*/  STL [R1+0x2a74], R17 ;  /* 0x002a741101007387 */ /* 0x000fe80000100800 */
[----:B---3--:R-:W3:Y:S04]  /*379f0*/  LDL.LU.64 R148, [R1+0x2ae0] ;  /* 0x002ae00001947983 */ /* 0x008ee80000300a00 */
[----:B----4-:R4:W-:Y:S01]  /*37a00*/  STL [R1+0x2a80], R150 ;  /* 0x002a809601007387 */ /* 0x0109e20000100800 */
[----:B-1----:R-:W-:-:S03]  /*37a10*/  IMAD.MOV.U32 R0, RZ, RZ, R151 ;  /* 0x000000ffff007224 */ /* 0x002fc600078e0097 */
[----:B----4-:R-:W4:Y:S04]  /*37a20*/  LDL.LU.64 R150, [R1+0x21f8] ;  /* 0x0021f80001967983 */ /* 0x010f280000300a00 */
[----:B------:R1:W-:Y:S04]  /*37a30*/  STL [R1+0x2a7c], R0 ;  /* 0x002a7c0001007387 */ /* 0x0003e80000100800 */
[----:B------:R-:W-:Y:S04]  /*37a40*/  STL [R1+0x2a88], R242 ;  /* 0x002a88f201007387 */ /* 0x000fe80000100800 */
[----:B------:R-:W-:Y:S04]  /*37a50*/  STL [R1+0x2a84], R243 ;  /* 0x002a84f301007387 */ /* 0x000fe80000100800 */
[----:B------:R-:W-:Y:S04]  /*37a60*/  STL [R1+0x2a90], R182 ;  /* 0x002a90b601007387 */ /* 0x000fe80000100800 */
[----:B------:R-:W-:Y:S04]  /*37a70*/  STL [R1+0x2a8c], R183 ;  /* 0x002a8cb701007387 */ /* 0x000fe80000100800 */
[----:B------:R-:W-:Y:S04]  /*37a80*/  STL [R1+0x2a98], R18 ;  /* 0x002a981201007387 */ /* 0x000fe80000100800 */
[----:B------:R-:W-:Y:S04]  /*37a90*/  STL [R1+0x2a94], R19 ;  /* 0x002a941301007387 */ /* 0x000fe80000100800 */
[----:B------:R1:W-:Y:S02]  /*37aa0*/  STL [R1+0x2aa0], R142 ;  /* 0x002aa08e01007387 */ /* 0x0003e40000100800 */
[----:B-1----:R-:W-:-:S02]  /*37ab0*/  IMAD.MOV.U32 R0, RZ, RZ, R143 ;  /* 0x000000ffff007224 */ /* 0x002fc400078e008f */
[----:B------:R-:W4:Y:S04]  /*37ac0*/  LDL.LU.64 R140, [R1+0x2b00] ;  /* 0x002b0000018c7983 */ /* 0x000f280000300a00 */
[----:B------:R-:W4:Y:S04]  /*37ad0*/  LDL.LU.64 R142, [R1+0x2208] ;  /* 0x00220800018e7983 */ /* 0x000f280000300a00 */
[----:B------:R1:W-:Y:S04]  /*37ae0*/  STL [R1+0x2a9c], R0 ;  /* 0x002a9c0001007387 */ /* 0x0003e80000100800 */
[----:B------:R-:W-:Y:S04]  /*37af0*/  STL [R1+0x2aa8], R244 ;  /* 0x002aa8f401007387 */ /* 0x000fe80000100800 */
[----:B------:R-:W-:Y:S04]  /*37b00*/  STL [R1+0x2aa4], R245 ;  /* 0x002aa4f501007387 */ /* 0x000fe80000100800 */
[----:B------:R-:W-:Y:S04]  /*37b10*/  STL [R1+0x2ab0], R184 ;  /* 0x002ab0b801007387 */ /* 0x000fe80000100800 */
[----:B------:R-:W-:Y:S04]  /*37b20*/  STL [R1+0x2aac], R185 ;  /* 0x002aacb901007387 */ /* 0x000fe80000100800 */
[----:B------:R-:W-:Y:S04]  /*37b30*/  STL [R1+0x2ab8], R22 ;  /* 0x002ab81601007387 */ /* 0x000fe80000100800 */
[----:B------:R-:W-:Y:S04]  /*37b40*/  STL [R1+0x2ab4], R23 ;  /* 0x002ab41701007387 */ /* 0x000fe80000100800 */
[----:B--2---:R2:W-:Y:S01]  /*37b50*/  STL [R1+0x2ac0], R144 ;  /* 0x002ac09001007387 */ /* 0x0045e20000100800 */
[----:B-1----:R-:W-:-:S03]  /*37b60*/  IMAD.MOV.U32 R0, RZ, RZ, R145 ;  /* 0x000000ffff007224 */ /* 0x002fc600078e0091 */
[----:B------:R-:W4:Y:S04]  /*37b70*/  LDL.LU.64 R136, [R1+0x2b20] ;  /* 0x002b200001887983 */ /* 0x000f280000300a00 */
[----:B--2---:R-:W2:Y:S04]  /*37b80*/  LDL.LU.64 R144, [R1+0x2228] ;  /* 0x0022280001907983 */ /* 0x004ea80000300a00 */
[----:B------:R1:W-:Y:S02]  /*37b90*/  STL [R1+0x2abc], R0 ;  /* 0x002abc0001007387 */ /* 0x0003e40000100800 */
[----:B-1----:R-:W-:-:S02]  /*37ba0*/  IMAD.MOV.U32 R0, RZ, RZ, R147 ;  /* 0x000000ffff007224 */ /* 0x002fc400078e0093 */
[----:B------:R1:W-:Y:S04]  /*37bb0*/  STL [R1+0x2ac8], R146 ;  /* 0x002ac89201007387 */ /* 0x0003e80000100800 */
[----:B------:R-:W-:Y:S04]  /*37bc0*/  STL [R1+0x2ad0], R190 ;  /* 0x002ad0be01007387 */ /* 0x000fe80000100800 */
[----:B------:R3:W-:Y:S04]  /*37bd0*/  STL [R1+0x2ac4], R0 ;  /* 0x002ac40001007387 */ /* 0x0007e80000100800 */
[----:B------:R-:W-:Y:S04]  /*37be0*/  STL [R1+0x2acc], R191 ;  /* 0x002accbf01007387 */ /* 0x000fe80000100800 */
[----:B------:R-:W-:Y:S04]  /*37bf0*/  STL [R1+0x2ad8], R152 ;  /* 0x002ad89801007387 */ /* 0x000fe80000100800 */
[----:B------:R-:W-:Y:S04]  /*37c00*/  STL [R1+0x2ad4], R153 ;  /* 0x002ad49901007387 */ /* 0x000fe80000100800 */
[----:B-1----:R-:W2:Y:S01]  /*37c10*/  LDL.LU.64 R146, [R1+0x2b40] ;  /* 0x002b400001927983 */ /* 0x002ea20000300a00 */
[----:B---3--:R-:W-:-:S03]  /*37c20*/  IMAD.MOV.U32 R0, RZ, RZ, R149 ;  /* 0x000000ffff007224 */ /* 0x008fc600078e0095 */
[----:B------:R-:W-:Y:S04]  /*37c30*/  STL [R1+0x2ae0], R148 ;  /* 0x002ae09401007387 */ /* 0x000fe80000100800 */
[----:B------:R-:W3:Y:S04]  /*37c40*/  LDL.LU.64 R138, [R1+0x2b48] ;  /* 0x002b4800018a7983 */ /* 0x000ee80000300a00 */
[----:B------:R4:W-:Y:S02]  /*37c50*/  STL [R1+0x2adc], R0 ;  /* 0x002adc0001007387 */ /* 0x0009e40000100800 */
[----:B----4-:R-:W-:-:S02]  /*37c60*/  IMAD.MOV.U32 R0, RZ, RZ, R151 ;  /* 0x000000ffff007224 */ /* 0x010fc400078e0097 */
[----:B------:R1:W-:Y:S04]  /*37c70*/  STL [R1+0x2ae8], R150 ;  /* 0x002ae89601007387 */ /* 0x0003e80000100800 */
[----:B------:R-:W-:Y:S04]  /*37c80*/  STL [R1+0x2af0], R198 ;  /* 0x002af0c601007387 */ /* 0x000fe80000100800 */
[----:B------:R4:W-:Y:S04]  /*37c90*/  STL [R1+0x2ae4], R0 ;  /* 0x002ae40001007387 */ /* 0x0009e80000100800 */
[----:B------:R-:W-:Y:S04]  /*37ca0*/  STL [R1+0x2aec], R199 ;  /* 0x002aecc701007387 */ /* 0x000fe80000100800 */
[----:B------:R-:W-:Y:S04]  /*37cb0*/  STL [R1+0x2af8], R154 ;  /* 0x002af89a01007387 */ /* 0x000fe80000100800 */
[----:B------:R-:W3:Y:S04]  /*37cc0*/  LDL.LU.64 R148, [R1+0x2b60] ;  /* 0x002b600001947983 */ /* 0x000ee80000300a00 */
[----:B------:R-:W-:Y:S04]  /*37cd0*/  STL [R1+0x2af4], R155 ;  /* 0x002af49b01007387 */ /* 0x000fe80000100800 */
[----:B-1----:R-:W3:Y:S01]  /*37ce0*/  LDL.LU.64 R150, [R1+0x2b68] ;  /* 0x002b680001967983 */ /* 0x002ee20000300a00 */
[----:B----4-:R-:W-:-:S03]  /*37cf0*/  IMAD.MOV.U32 R0, RZ, RZ, R141 ;  /* 0x000000ffff007224 */ /* 0x010fc600078e008d */
[----:B------:R-:W-:Y:S04]  /*37d00*/  STL [R1+0x2b00], R140 ;  /* 0x002b008c01007387 */ /* 0x000fe80000100800 */
[----:B------:R-:W-:Y:S04]  /*37d10*/  STL [R1+0x2b08], R142 ;  /* 0x002b088e01007387 */ /* 0x000fe80000100800 */
[----:B------:R1:W-:Y:S04]  /*37d20*/  STL [R1+0x2afc], R0 ;  /* 0x002afc0001007387 */ /* 0x0003e80000100800 */
[----:B------:R-:W-:Y:S01]  /*37d30*/  STL [R1+0x2b10], R200 ;  /* 0x002b10c801007387 */ /* 0x000fe20000100800 */
[----:B-1----:R-:W-:-:S05]  /*37d40*/  IMAD.MOV.U32 R0, RZ, RZ, R143 ;  /* 0x000000ffff007224 */ /* 0x002fca00078e008f */
[----:B------:R1:W-:Y:S04]  /*37d50*/  STL [R1+0x2b04], R0 ;  /* 0x002b040001007387 */ /* 0x0003e80000100800 */
[----:B------:R-:W-:Y:S04]  /*37d60*/  STL [R1+0x2b0c], R201 ;  /* 0x002b0cc901007387 */ /* 0x000fe80000100800 */
[----:B------:R-:W-:Y:S04]  /*37d70*/  STL [R1+0x2b18], R158 ;  /* 0x002b189e01007387 */ /* 0x000fe80000100800 */
[----:B------:R-:W4:Y:S04]  /*37d80*/  LDL.LU.64 R140, [R1+0x2b80] ;  /* 0x002b8000018c7983 */ /* 0x000f280000300a00 */
[----:B------:R-:W-:Y:S04]  /*37d90*/  STL [R1+0x2b14], R159 ;  /* 0x002b149f01007387 */ /* 0x000fe80000100800 */
[----:B------:R-:W4:Y:S01]  /*37da0*/  LDL.LU.64 R142, [R1+0x2b88] ;  /* 0x002b8800018e7983 */ /* 0x000f220000300a00 */
[----:B-1----:R-:W-:-:S03]  /*37db0*/  IMAD.MOV.U32 R0, RZ, RZ, R137 ;  /* 0x000000ffff007224 */ /* 0x002fc600078e0089 */
        /* <DEDUP_REMOVED lines=8> */
[----:B------:R-:W2:Y:S04]  /*37e40*/  LDL.LU.64 R144, [R1+0x2ba0] ;  /* 0x002ba00001907983 */ /* 0x000ea80000300a00 */
[----:B------:R-:W-:Y:S04]  /*37e50*/  STL [R1+0x2b34], R161 ;  /* 0x002b34a101007387 */ /* 0x000fe80000100800 */
[----:B------:R3:W-:Y:S01]  /*37e60*/  STL [R1+0x2b40], R146 ;  /* 0x002b409201007387 */ /* 0x0007e20000100800 */
[----:B-1----:R-:W-:-:S03]  /*37e70*/  IMAD.MOV.U32 R0, RZ, RZ, R147 ;  /* 0x000000ffff007224 */ /* 0x002fc600078e0093 */
[----:B---3--:R-:W3:Y:S04]  /*37e80*/  LDL.LU.64 R146, [R1+0x2ba8] ;  /* 0x002ba80001927983 */ /* 0x008ee80000300a00 */
[----:B------:R1:W-:Y:S04]  /*37e90*/  STL [R1+0x2b3c], R0 ;  /* 0x002b3c0001007387 */ /* 0x0003e80000100800 */
[----:B------:R-:W-:Y:S01]  /*37ea0*/  STL [R1+0x2b48], R138 ;  /* 0x002b488a01007387 */ /* 0x000fe20000100800 */
[----:B-1----:R-:W-:-:S03]  /*37eb0*/  IMAD.MOV.U32 R0, RZ, RZ, R139 ;  /* 0x000000ffff007224 */ /* 0x002fc600078e008b */
[----:B------:R-:W-:Y:S04]  /*37ec0*/  STL [R1+0x2b50], R208 ;  /* 0x002b50d001007387 */ /* 0x000fe80000100800 */
[----:B------:R1:W-:Y:S04]  /*37ed0*/  STL [R1+0x2b44], R0 ;  /* 0x002b440001007387 */ /* 0x0003e80000100800 */
[----:B------:R-:W-:Y:S04]  /*37ee0*/  STL [R1+0x2b4c], R209 ;  /* 0x002b4cd101007387 */ /* 0x000fe80000100800 */
[----:B------:R-:W-:Y:S04]  /*37ef0*/  STL [R1+0x2b58], R162 ;  /* 0x002b58a201007387 */ /* 0x000fe80000100800 */
[----:B------:R-:W-:Y:S01]  /*37f00*/  STL [R1+0x2b54], R163 ;  /* 0x002b54a301007387 */ /* 0x000fe20000100800 */
[----:B-1----:R-:W-:-:S03]  /*37f10*/  IMAD.MOV.U32 R0, RZ, RZ, R149 ;  /* 0x000000ffff007224 */ /* 0x002fc600078e0095 */
[----:B------:R1:W-:Y:S04]  /*37f20*/  STL [R1+0x2b60], R148 ;  /* 0x002b609401007387 */ /* 0x0003e80000100800 */
[----:B------:R-:W-:Y:S04]  /*37f30*/  STL [R1+0x2b68], R150 ;  /* 0x002b689601007387 */ /* 0x000fe80000100800 */
[----:B------:R1:W-:Y:S04]  /*37f40*/  STL [R1+0x2b5c], R0 ;  /* 0x002b5c0001007387 */ /* 0x0003e80000100800 */
[----:B-1----:R-:W3:Y:S01]  /*37f50*/  LDL.LU.64 R148, [R1+0x2bc0] ;  /* 0x002bc00001947983 */ /* 0x002ee20000300a00 */
[----:B------:R-:W-:-:S03]  /*37f60*/  IMAD.MOV.U32 R0, RZ, RZ, R151 ;  /* 0x000000ffff007224 */ /* 0x000fc600078e0097 */
[----:B------:R-:W3:Y:S04]  /*37f70*/  LDL.LU.64 R150, [R1+0x2bc8] ;  /* 0x002bc80001967983 */ /* 0x000ee80000300a00 */
[----:B------:R4:W-:Y:S04]  /*37f80*/  STL [R1+0x2b64], R0 ;  /* 0x002b640001007387 */ /* 0x0009e80000100800 */
[----:B------:R-:W-:Y:S04]  /*37f90*/  STL [R1+0x2b70], R214 ;  /* 0x002b70d601007387 */ /* 0x000fe80000100800 */
[----:B------:R-:W-:Y:S04]  /*37fa0*/  STL [R1+0x2b6c], R215 ;  /* 0x002b6cd701007387 */ /* 0x000fe80000100800 */
[----:B------:R-:W-:Y:S04]  /*37fb0*/  STL [R1+0x2b78], R166 ;  /* 0x002b78a601007387 */ /* 0x000fe80000100800 */
[----:B------:R-:W-:Y:S01]  /*37fc0*/  STL [R1+0x2b74], R167 ;  /* 0x002b74a701007387 */ /* 0x000fe20000100800 */
[----:B----4-:R-:W-:-:S03]  /*37fd0*/  IMAD.MOV.U32 R0, RZ, RZ, R141 ;  /* 0x000000ffff007224 */ /* 0x010fc600078e008d */
[----:B------:R-:W-:Y:S04]  /*37fe0*/  STL [R1+0x2b80], R140 ;  /* 0x002b808c01007387 */ /* 0x000fe80000100800 */
[----:B------:R-:W-:Y:S04]  /*37ff0*/  STL [R1+0x2b88], R142 ;  /* 0x002b888e01007387 */ /* 0x000fe80000100800 */
[----:B------:R1:W-:Y:S04]  /*38000*/  STL [R1+0x2b7c], R0 ;  /* 0x002b7c0001007387 */ /* 0x0003e80000100800 */
[----:B------:R-:W4:Y:S04]  /*38010*/  LDL.LU.64 R132, [R1+0x2be0] ;  /* 0x002be00001847983 */ /* 0x000f280000300a00 */
[----:B------:R-:W4:Y:S01]  /*38020*/  LDL.LU.64 R134, [R1+0x2be8] ;  /* 0x002be80001867983 */ /* 0x000f220000300a00 */
[----:B-1----:R-:W-:-:S05]  /*38030*/  IMAD.MOV.U32 R0, RZ, RZ, R143 ;  /* 0x000000ffff007224 */ /* 0x002fca00078e008f */
[----:B------:R1:W-:Y:S04]  /*38040*/  STL [R1+0x2b84], R0 ;  /* 0x002b840001007387 */ /* 0x0003e80000100800 */
[----:B------:R-:W-:Y:S04]  /*38050*/  STL [R1+0x2b90], R216 ;  /* 0x002b90d801007387 */ /* 0x000fe80000100800 */
[----:B------:R-:W-:Y:S04]  /*38060*/  STL [R1+0x2b8c], R217 ;  /* 0x002b8cd901007387 */ /* 0x000fe80000100800 */
[----:B------:R-:W-:Y:S04]  /*38070*/  STL [R1+0x2b98], R170 ;  /* 0x002b98aa01007387 */ /* 0x000fe80000100800 */
[----:B------:R-:W-:Y:S04]  /*38080*/  STL [R1+0x2b94], R171 ;  /* 0x002b94ab01007387 */ /* 0x000fe80000100800 */
[----:B--2---:R-:W-:Y:S01]  /*38090*/  STL [R1+0x2ba0], R144 ;  /* 0x002ba09001007387 */ /* 0x004fe20000100800 */
[----:B-1----:R-:W-:-:S03]  /*380a0*/  IMAD.MOV.U32 R0, RZ, RZ, R145 ;  /* 0x000000ffff007224 */ /* 0x002fc600078e0091 */
[----:B------:R-:W2:Y:S04]  /*380b0*/  LDL.LU.64 R136, [R1+0x2c00] ;  /* 0x002c000001887983 */ /* 0x000ea80000300a00 */
[----:B------:R-:W2:Y:S04]  /*380c0*/  LDL.LU.64 R138, [R1+0x2c08] ;  /* 0x002c0800018a7983 */ /* 0x000ea80000300a00 */
[----:B------:R1:W-:Y:S04]  /*380d0*/  STL [R1+0x2b9c], R0 ;  /* 0x002b9c0001007387 */ /* 0x0003e80000100800 */
[----:B---3--:R3:W-:Y:S01]  /*380e0*/  STL [R1+0x2ba8], R146 ;  /* 0x002ba89201007387 */ /* 0x0087e20000100800 */
[----:B-1----:R-:W-:-:S03]  /*380f0*/  IMAD.MOV.U32 R0, RZ, RZ, R147 ;  /* 0x000000ffff007224 */ /* 0x002fc600078e0093 */
[----:B------:R-:W2:Y:S04]  /*38100*/  LDL.LU.64 R140, [R1+0x21f0] ;  /* 0x0021f000018c7983 */ /* 0x000ea80000300a00 */
[----:B------:R-:W-:Y:S04]  /*38110*/  STL [R1+0x2bb0], R224 ;  /* 0x002bb0e001007387 */ /* 0x000fe80000100800 */
[----:B------:R1:W-:Y:S04]  /*38120*/  STL [R1+0x2ba4], R0 ;  /* 0x002ba40001007387 */ /* 0x0003e80000100800 */
[----:B------:R-:W-:Y:S04]  /*38130*/  STL [R1+0x2bac], R225 ;  /* 0x002bace101007387 */ /* 0x000fe80000100800 */
[----:B------:R-:W2:Y:S04]  /*38140*/  LDL.LU.64 R142, [R1+0x2c20] ;  /* 0x002c2000018e7983 */ /* 0x000ea80000300a00 */
[----:B------:R-:W-:Y:S04]  /*38150*/  STL [R1+0x2bb8], R176 ;  /* 0x002bb8b001007387 */ /* 0x000fe80000100800 */
[----:B------:R-:W2:Y:S04]  /*38160*/  LDL.LU.64 R144, [R1+0x2c28] ;  /* 0x002c280001907983 */ /* 0x000ea80000300a00 */
[----:B------:R-:W-:Y:S04]  /*38170*/  STL [R1+0x2bb4], R177 ;  /* 0x002bb4b101007387 */ /* 0x000fe80000100800 */
[----:B---3--:R-:W3:Y:S01]  /*38180*/  LDL.LU.64 R146, [R1+0x2200] ;  /* 0x0022000001927983 */ /* 0x008ee20000300a00 */
        /* <DEDUP_REMOVED lines=21> */
[----:B------:R-:W-:Y:S01]  /*382e0*/  STL [R1+0x2bf4], R187 ;  /* 0x002bf4bb01007387 */ /* 0x000fe20000100800 */
[----:B--2---:R-:W-:-:S03]  /*382f0*/  IMAD.MOV.U32 R0, RZ, RZ, R137 ;  /* 0x000000ffff007224 */ /* 0x004fc600078e0089 */
[----:B------:R-:W-:Y:S04]  /*38300*/  STL [R1+0x2c00], R136 ;  /* 0x002c008801007387 */ /* 0x000fe80000100800 */
[----:B------:R-:W-:Y:S04]  /*38310*/  STL [R1+0x2c08], R138 ;  /* 0x002c088a01007387 */ /* 0x000fe80000100800 */
[----:B------:R1:W-:Y:S02]  /*38320*/  STL [R1+0x2bfc], R0 ;  /* 0x002bfc0001007387 */ /* 0x0003e40000100800 */
[----:B-1----:R-:W-:-:S02]  /*38330*/  IMAD.MOV.U32 R0, RZ, RZ, R139 ;  /* 0x000000ffff007224 */ /* 0x002fc400078e008b */
[----:B------:R-:W-:Y:S04]  /*38340*/  STL [R1+0x2c10], R140 ;  /* 0x002c108c01007387 */ /* 0x000fe80000100800 */
[----:B------:R1:W-:Y:S04]  /*38350*/  STL [R1+0x2c04], R0 ;  /* 0x002c040001007387 */ /* 0x0003e80000100800 */
[----:B------:R-:W-:Y:S01]  /*38360*/  STL [R1+0x2c18], R192 ;  /* 0x002c18c001007387 */ /* 0x000fe20000100800 */
[----:B-1----:R-:W-:-:S05]  /*38370*/  IMAD.MOV.U32 R0, RZ, RZ, R141 ;  /* 0x000000ffff007224 */ /* 0x002fca00078e008d */
[----:B------:R1:W-:Y:S04]  /*38380*/  STL [R1+0x2c0c], R0 ;  /* 0x002c0c0001007387 */ /* 0x0003e80000100800 */
[----:B------:R-:W-:Y:S01]  /*38390*/  STL [R1+0x2c14], R193 ;  /* 0x002c14c101007387 */ /* 0x000fe20000100800 */
[----:B-1----:R-:W-:-:S03]  /*383a0*/  IMAD.MOV.U32 R0, RZ, RZ, R143 ;  /* 0x000000ffff007224 */ /* 0x002fc600078e008f */
[----:B------:R-:W-:Y:S04]  /*383b0*/  STL [R1+0x2c20], R142 ;  /* 0x002c208e01007387 */ /* 0x000fe80000100800 */
[----:B------:R-:W-:Y:S04]  /*383c0*/  STL [R1+0x2c28], R144 ;  /* 0x002c289001007387 */ /* 0x000fe80000100800 */
[----:B------:R1:W-:Y:S04]  /*383d0*/  STL [R1+0x2c1c], R0 ;  /* 0x002c1c0001007387 */ /* 0x0003e80000100800 */
[----:B---3--:R-:W-:Y:S01]  /*383e0*/  STL [R1+0x2c30], R146 ;  /* 0x002c309201007387 */ /* 0x008fe20000100800 */
[----:B-1----:R-:W-:-:S05]  /*383f0*/  IMAD.MOV.U32 R0, RZ, RZ, R145 ;  /* 0x000000ffff007224 */ /* 0x002fca00078e0091 */
        /* <DEDUP_REMOVED lines=9> */
[----:B------:R-:W2:Y:S01]  /*38490*/  LDL.LU.64 R8, [R1+0x2cb8] ;  /* 0x002cb80001087983 */ /* 0x000ea20000300a00 */
[----:B-1----:R-:W-:-:S05]  /*384a0*/  IMAD.MOV.U32 R0, RZ, RZ, R151 ;  /* 0x000000ffff007224 */ /* 0x002fca00078e0097 */
[----:B------:R-:W-:Y:S04]  /*384b0*/  STL [R1+0x2c44], R0 ;  /* 0x002c440001007387 */ /* 0x000fe80000100800 */
[----:B------:R-:W-:Y:S04]  /*384c0*/  STL.64 [R1+0x2228], R202 ;  /* 0x002228ca01007387 */ /* 0x000fe80000100a00 */
[----:B--2---:R1:W-:Y:S04]  /*384d0*/  STL.64 [R1+0x2230], R8 ;  /* 0x0022300801007387 */ /* 0x0043e80000100a00 */
[----:B-1----:R-:W2:Y:S04]  /*384e0*/  LDL.LU.64 R8, [R1+0x2f98] ;  /* 0x002f980001087983 */ /* 0x002ea80000300a00 */
[----:B------:R-:W3:Y:S04]  /*384f0*/  LDL.LU.64 R16, [R1+0x2e20] ;  /* 0x002e200001107983 */ /* 0x000ee80000300a00 */
[----:B--2---:R1:W-:Y:S04]  /*38500*/  STL.64 [R1+0x2220], R8 ;  /* 0x0022200801007387 */ /* 0x0043e80000100a00 */
[----:B-1----:R-:W2:Y:S04]  /*38510*/  LDL.LU.64 R8, [R1+0x2cc0] ;  /* 0x002cc00001087983 */ /* 0x002ea80000300a00 */
[----:B---3--:R-:W-:Y:S04]  /*38520*/  STL.64 [R1+0x2218], R16 ;  /* 0x0022181001007387 */ /* 0x008fe80000100a00 */
        /* <DEDUP_REMOVED lines=34> */
[----:B---3--:R1:W-:Y:S04]  /*38750*/  STL.64 [R1+0x2178], R16 ;  /* 0x0021781001007387 */ /* 0x0083e80000100a00 */
[----:B-1----:R-:W3:Y:S04]  /*38760*/  LDL.LU.64 R16, [R1+0x2c50] ;  /* 0x002c500001107983 */ /* 0x002ee80000300a00 */
        /* <DEDUP_REMOVED lines=117> */
[----:B------:R1:W-:Y:S04]  /*38ec0*/  STL.64 [R1+0x1f88], R6 ;  /* 0x001f880601007387 */ /* 0x0003e80000100a00 */
[----:B--2---:R2:W-:Y:S04]  /*38ed0*/  STL.64 [R1+0x1f90], R8 ;  /* 0x001f900801007387 */ /* 0x0045e80000100a00 */
[----:B-1----:R-:W3:Y:S04]  /*38ee0*/  LDL.LU.64 R6, [R1+0x3108] ;  /* 0x0031080001067983 */ /* 0x002ee80000300a00 */
[----:B--2---:R-:W2:Y:S04]  /*38ef0*/  LDL.LU.64 R8, [R1+0x2f90] ;  /* 0x002f900001087983 */ /* 0x004ea80000300a00 */
[----:B---3--:R1:W-:Y:S04]  /*38f00*/  STL.64 [R1+0x1f80], R6 ;  /* 0x001f800601007387 */ /* 0x0083e80000100a00 */
[----:B-1----:R-:W3:Y:S04]  /*38f10*/  LDL.LU.64 R6, [R1+0x2e18] ;  /* 0x002e180001067983 */ /* 0x002ee80000300a00 */
[----:B--2---:R-:W-:Y:S04]  /*38f20*/  STL.64 [R1+0x1f78], R8 ;  /* 0x001f780801007387 */ /* 0x004fe80000100a00 */
[----:B------:R-:W-:Y:S04]  /*38f30*/  STL.64 [R1+0x1f68], R20 ;  /* 0x001f681401007387 */ /* 0x000fe80000100a00 */
[----:B---3--:R1:W-:Y:S04]  /*38f40*/  STL.64 [R1+0x1f70], R6 ;  /* 0x001f700601007387 */ /* 0x0083e80000100a00 */
        /* <DEDUP_REMOVED lines=89> */
[----:B------:R3:W5:Y:S01]  /*394e0*/  LDL.LU.64 R250, [R1+0x3070] ;  /* 0x0030700001fa7983 */ /* 0x0007620000300a00 */
[----:B------:R-:W-:-:S02]  /*394f0*/  IMAD.MOV.U32 R246, RZ, RZ, R220 ;  /* 0x000000fffff67224 */ /* 0x000fc400078e00dc */
[----:B------:R-:W-:Y:S02]  /*39500*/  IMAD.MOV.U32 R247, RZ, RZ, R221 ;  /* 0x000000fffff77224 */ /* 0x000fe400078e00dd */
[----:B------:R-:W-:Y:S02]  /*39510*/  IMAD.MOV.U32 R238, RZ, RZ, R212 ;  /* 0x000000ffffee7224 */ /* 0x000fe400078e00d4 */
[----:B------:R-:W-:Y:S02]  /*39520*/  IMAD.MOV.U32 R239, RZ, RZ, R213 ;  /* 0x000000ffffef7224 */ /* 0x000fe400078e00d5 */
[----:B------:R-:W-:Y:S02]  /*39530*/  IMAD.MOV.U32 R230, RZ, RZ, R204 ;  /* 0x000000ffffe67224 */ /* 0x000fe400078e00cc */
[----:B------:R-:W-:Y:S02]  /*39540*/  IMAD.MOV.U32 R231, RZ, RZ, R205 ;  /* 0x000000ffffe77224 */ /* 0x000fe400078e00cd */
        /* <DEDUP_REMOVED lines=11> */
[----:B------:R-:W-:Y:S01]  /*39600*/  IMAD.MOV.U32 R207, RZ, RZ, R157 ;  /* 0x000000ffffcf7224 */ /* 0x000fe200078e009d */
[----:B--2---:R-:W-:Y:S04]  /*39610*/  STL.64 [R1+0x1e00], R6 ;  /* 0x001e000601007387 */ /* 0x004fe80000100a00 */
[----:B------:R3:W5:Y:S04]  /*39620*/  LDL.LU.64 R248, [R1+0x2ef8] ;  /* 0x002ef80001f87983 */ /* 0x0007680000300a00 */
        /* <DEDUP_REMOVED lines=43> */
[----:B-1----:R3:W5:Y:S04]  /*398e0*/  LDL.LU.64 R8, [R1+0x2e70] ;  /* 0x002e700001087983 */ /* 0x0027680000300a00 */
[----:B------:R-:W-:Y:S04]  /*398f0*/  STL [R1+0x1c00], RZ ;  /* 0x001c00ff01007387 */ /* 0x000fe80000100800 */
        /* <DEDUP_REMOVED lines=1791> */
[----:B------:R-:W-:Y:S04]  /*408f0*/  STL [R1], RZ ;  /* 0x000000ff01007387 */ /* 0x000fe80000100800 */
        /* <DEDUP_REMOVED lines=44> */
[----:B------:R-:W-:Y:S01]  /*40bc0*/  STL [R1+0xb4], RZ ;  /* 0x0000b4ff01007387 */ /* 0x000fe20000100800 */
[----:B------:R-:W-:-:S03]  /*40bd0*/  USHF.R.S32.HI UR8, URZ, 0x1f, UR6 ;  /* 0x0000001f3f087899 */ /* 0x000fc60008011406 */
[----:B------:R-:W-:Y:S04]  /*40be0*/  STL [R1+0xb8], RZ ;  /* 0x0000b8ff01007387 */ /* 0x000fe80000100800 */
[----:B------:R-:W-:Y:S04]  /*40bf0*/  STL [R1+0xbc], RZ ;  /* 0x0000bcff01007387 */ /* 0x000fe80000100800 */
[----:B------:R-:W-:Y:S04]  /*40c00*/  STL [R1+0xc0], RZ ;  /* 0x0000c0ff01007387 */ /* 0x000fe80000100800 */
[----:B------:R-:W-:Y:S01]  /*40c10*/  STL [R1+0xc4], RZ ;  /* 0x0000c4ff01007387 */ /* 0x000fe20000100800 */
[----:B------:R-:W-:-:S03]  /*40c20*/  ULEA.HI UR8, UR8, UR6, URZ, 0x6 ;  /* 0x0000000608087291 */ /* 0x000fc6000f8f303f */
        /* <DEDUP_REMOVED lines=8> */
[----:B------:R-:W-:Y:S04]  /*40cb0*/  STL [R1+0xe4], RZ ;  /* 0x0000e4ff01007387 */ /* 0x000fe80000100800 */
[----:B------:R-:W-:Y:S04]  /*40cc0*/  STL [R1+0xe8], RZ ;  /* 0x0000e8ff01007387 */ /* 0x000fe80000100800 */
[----:B------:R-:W-:Y:S01]  /*40cd0*/  STL [R1+0xec], RZ ;  /* 0x0000ecff01007387 */ /* 0x000fe20000100800 */
[----:B------:R-:W-:-:S03]  /*40ce0*/  IMAD.U32 R5, RZ, RZ, UR9 ;  /* 0x00000009ff057e24 */ /* 0x000fc6000f8e00ff */
[----:B------:R-:W-:Y:S01]  /*40cf0*/  STL [R1+0xf0], RZ ;  /* 0x0000f0ff01007387 */ /* 0x000fe20000100800 */
[----:B------:R-:W-:-:S03]  /*40d00*/  UIADD3 UR6, UR9, -0x3, URZ ;  /* 0xfffffffd09067890 */ /* 0x000fc6000fffe03f */
[----:B------:R-:W-:Y:S04]  /*40d10*/  STL [R1+0xf4], RZ ;  /* 0x0000f4ff01007387 */ /* 0x000fe80000100800 */
[----:B------:R-:W-:Y:S04]  /*40d20*/  STL [R1+0xf8], RZ ;  /* 0x0000f8ff01007387 */ /* 0x000fe80000100800 */
[----:B------:R-:W-:Y:S04]  /*40d30*/  STL [R1+0xfc], RZ ;  /* 0x0000fcff01007387 */ /* 0x000fe80000100800 */
[----:B------:R-:W-:Y:S04]  /*40d40*/  STL [R1+0x100], RZ ;  /* 0x000100ff01007387 */ /* 0x000fe80000100800 */
[----:B------:R-:W-:Y:S04]  /*40d50*/  STL [R1+0x104], RZ ;  /* 0x000104ff01007387 */ /* 0x000fe80000100800 */
[----:B------:R-:W-:Y:S04]  /*40d60*/  STL [R1+0x108], RZ ;  /* 0x000108ff01007387 */ /* 0x000fe80000100800 */
[----:B------:R-:W-:Y:S04]  /*40d70*/  STL [R1+0x10c], RZ ;  /* 0x00010cff01007387 */ /* 0x000fe80000100800 */
[----:B------:R1:W-:Y:S04]  /*40d80*/  STL [R1+0x2d04], R5 ;  /* 0x002d040501007387 */ /* 0x0003e80000100800 */
[----:B------:R3:W-:Y:S01]  /*40d90*/  STL [R1+0x110], RZ ;  /* 0x000110ff01007387 */ /* 0x0007e20000100800 */
[----:B-1----:R-:W-:-:S03]  /*40da0*/  IMAD.U32 R5, RZ, RZ, UR6 ;  /* 0x00000006ff057e24 */ /* 0x002fc6000f8e00ff */
[----:B------:R3:W-:Y:S04]  /*40db0*/  STL [R1+0x114], RZ ;  /* 0x000114ff01007387 */ /* 0x0007e80000100800 */
[----:B------:R3:W-:Y:S04]  /*40dc0*/  STL [R1+0x118], RZ ;  /* 0x000118ff01007387 */ /* 0x0007e80000100800 */
[----:B------:R3:W-:Y:S04]  /*40dd0*/  STL [R1+0x2d00], R5 ;  /* 0x002d000501007387 */ /* 0x0007e80000100800 */
        /* <DEDUP_REMOVED lines=57> */
[----:B------:R-:W-:-:S02]  /*41170*/  SHF.R.S32.HI R0, RZ, 0x1f, R2 ;  /* 0x0000001fff007819 */ /* 0x000fc40000011402 */
[----:B------:R-:W-:Y:S02]  /*41180*/  SHF.R.S32.HI R3, RZ, 0x1f, R4 ;  /* 0x0000001fff037819 */ /* 0x000fe40000011404 */
[----:B------:R-:W-:Y:S02]  /*41190*/  CS2R R24, SRZ ;  /* 0x0000000000187805 */ /* 0x000fe4000001ff00 */
[C---:B------:R-:W-:Y:S01]  /*411a0*/  SHF.L.U64.HI R0, R2.reuse, 0x2, R0 ;  /* 0x0000000202007819 */ /* 0x040fe20000010200 */
[----:B------:R-:W-:Y:S01]  /*411b0*/  IMAD.SHL.U32 R2, R2, 0x4, RZ ;  /* 0x0000000402027824 */ /* 0x000fe200078e00ff */
[C---:B------:R-:W-:Y:S01]  /*411c0*/  SHF.L.U64.HI R3, R4.reuse, 0x2, R3 ;  /* 0x0000000204037819 */ /* 0x040fe20000010203 */
[----:B------:R-:W-:Y:S01]  /*411d0*/  IMAD.SHL.U32 R4, R4, 0x4, RZ ;  /* 0x0000000404047824 */ /* 0x000fe200078e00ff */
        /* <DEDUP_REMOVED lines=62> */
[----:B------:R-:W-:Y:S01]  /*415c0*/  CS2R R150, SRZ ;  /* 0x0000000000967805 */ /* 0x000fe2000001ff00 */
[----:B------:R-:W-:Y:S01]  /*415d0*/  UMOV UR7, 0x2 ;  /* 0x0000000200077882 */ /* 0x000fe20000000000 */
[----:B------:R-:W-:Y:S01]  /*415e0*/  UMOV UR60, 0xffffffff ;  /* 0xffffffff003c7882 */ /* 0x000fe20000000000 */
[----:B---3--:R-:W-:-:S05]  /*415f0*/  UMOV UR6, URZ ;  /* 0x0000003f00067c82 */ /* 0x008fca0008000000 */
.L_x_1:
[----:B-----5:R-:W-:Y:S01]  /*41600*/  STL.64 [R1+0x3560], R250 ;  /* 0x003560fa01007387 */ /* 0x020fe20000100a00 */
[----:B------:R-:W-:Y:S01]  /*41610*/  UIADD3 UR60, UR60, 0x1, URZ ;  /* 0x000000013c3c7890 */ /* 0x000fe2000fffe03f */
[----:B------:R-:W-:-:S04]  /*41620*/  DEPBAR.LE SB0, 0x4 ;  /* 0x000081000000791a */ /* 0x000fc80000000000 */
        /* <DEDUP_REMOVED lines=63> */
[----:B-1----:R-:W2:Y:S04]  /*41a20*/  LDL.LU.64 R124, [R1+0x1c00] ;  /* 0x001c0000017c7983 */ /* 0x002ea80000300a00 */
[----:B------:R-:W2:Y:S04]  /*41a30*/  LDL.LU.64 R126, [R1+0x1c08] ;  /* 0x001c0800017e7983 */ /* 0x000ea80000300a00 */
        /* <DEDUP_REMOVED lines=61> */
[----:B------:R-:W2:Y:S01]  /*41e10*/  LDL.LU.64 R250, [R1+0x1df8] ;  /* 0x001df80001fa7983 */ /* 0x000ea20000300a00 */
[----:B------:R-:W-:Y:S01]  /*41e20*/  UISETP.GT.AND UP0, UPT, UR60, 0x3, UPT ;  /* 0x000000033c00788c */ /* 0x000fe2000bf04270 */
[----:B------:R-:W-:Y:S01]  /*41e30*/  MOV R6, UR5 ;  /* 0x0000000500067c02 */ /* 0x000fe20008000f00 */
[----:B------:R-:W-:Y:S01]  /*41e40*/  UMOV UR45, 0x40000040 ;  /* 0x40000040002d7882 */ /* 0x000fe20000000000 */
[----:B------:R-:W-:Y:S01]  /*41e50*/  BAR.SYNC.DEFER_BLOCKING 0x0 ;  /* 0x0000000000007b1d */ /* 0x000fe20000010000 */
[----:B------:R-:W-:Y:S01]  /*41e60*/  USEL UR60, UR60, URZ, !UP0 ;  /* 0x0000003f3c3c7287 */ /* 0x000fe2000c000000 */
[----:B------:R-:W-:-:S03]  /*41e70*/  MOV R5, UR4 ;  /* 0x0000000400057c02 */ /* 0x000fc60008000f00 */
[----:B------:R-:W-:Y:S01]  /*41e80*/  ULEA UR8, UR60, UR61, 0x11 ;  /* 0x0000003d3c087291 */ /* 0x000fe2000f8e883f */
[----:B------:R-:W-:Y:S01]  /*41e90*/  UMOV UR47, 0x40000040 ;  /* 0x40000040002f7882 */ /* 0x000fe20000000000 */
[----:B------:R1:W-:Y:S02]  /*41ea0*/  STL [R1+0x3360], R9 ;  /* 0x0033600901007387 */ /* 0x0003e40000100800 */
[----:B------:R-:W-:Y:S02]  /*41eb0*/  UIADD3 UR9, UR8, 0x80000, URZ ;  /* 0x0008000008097890 */ /* 0x000fe4000fffe03f */
[----:B------:R-:W-:Y:S01]  /*41ec0*/  USHF.R.U32.HI UR44, URZ, 0x4, UR8 ;  /* 0x000000043f2c7899 */ /* 0x000fe20008011608 */
[----:B------:R-:W-:Y:S01]  /*41ed0*/  STL [R1+0x3320], R14 ;  /* 0x0033200e01007387 */ /* 0x000fe20000100800 */
[----:B------:R-:W-:Y:S02]  /*41ee0*/  USHF.R.U32.HI UR9, URZ, 0x4, UR9 ;  /* 0x000000043f097899 */ /* 0x000fe40008011609 */
[----:B------:R-:W-:Y:S01]  /*41ef0*/  USGXT.U32 UR44, UR44, 0xe ;  /* 0x0000000e2c2c789a */ /* 0x000fe20008000000 */
[----:B------:R-:W-:Y:S01]  /*41f00*/  STL.64 [R1+0x3220], R12 ;  /* 0x0032200c01007387 */ /* 0x000fe20000100a00 */
[----:B------:R-:W-:-:S02]  /*41f10*/  USGXT.U32 UR46, UR9, 0xe ;  /* 0x0000000e092e789a */ /* 0x000fc40008000000 */
[----:B------:R-:W-:Y:S01]  /*41f20*/  UIADD3 UR10, UP0, UR44, 0x2, URZ ;  /* 0x000000022c0a7890 */ /* 0x000fe2000ff1e03f */
[----:B------:R-:W-:Y:S01]  /*41f30*/  STL.64 [R1+0x3218], R10 ;  /* 0x0032180a01007387 */ /* 0x000fe20000100a00 */
[----:B------:R-:W-:Y:S01]  /*41f40*/  UIADD3 UR12, UP1, UR46, 0x2, URZ ;  /* 0x000000022e0c7890 */ /* 0x000fe2000ff3e03f */
[----:B------:R-:W-:Y:S01]  /*41f50*/  UMOV UR8, URZ ;  /* 0x0000003f00087c82 */ /* 0x000fe20008000000 */
[----:B------:R-:W-:Y:S01]  /*41f60*/  UMOV UR9, URZ ;  /* 0x0000003f00097c82 */ /* 0x000fe20008000000 */
[----:B------:R-:W-:Y:S01]  /*41f70*/  UIADD3.X UR11, UR8, 0x40000040, URZ, UP0, !UPT ;  /* 0x40000040080b7890 */ /* 0x000fe200087fe43f */
[----:B-1----:R-:W3:Y:S01]  /*41f80*/  LDL R9, [R1+0x3200] ;  /* 0x0032000001097983 */ /* 0x002ee20000100800 */
[----:B------:R-:W-:Y:S01]  /*41f90*/  UIADD3.X UR13, UR9, 0x40000040, URZ, UP1, !UPT ;  /* 0x40000040090d7890 */ /* 0x000fe20008ffe43f */
[----:B------:R-:W-:Y:S01]  /*41fa0*/  UMOV UR8, UR10 ;  /* 0x0000000a00087c82 */ /* 0x000fe20008000000 */
[----:B------:R-:W-:Y:S01]  /*41fb0*/  UMOV UR10, UR12 ;  /* 0x0000000c000a7c82 */ /* 0x000fe20008000000 */
[----:B------:R-:W4:Y:S02]  /*41fc0*/  LDL R7, [R1+0x2d00] ;  /* 0x002d000001077983 */ /* 0x000f240000100800 */
[----:B------:R-:W-:-:S02]  /*41fd0*/  UMOV UR9, UR11 ;  /* 0x0000000b00097c82 */ /* 0x000fc40008000000 */
[----:B------:R-:W-:Y:S01]  /*41fe0*/  UMOV UR11, UR13 ;  /* 0x0000000d000b7c82 */ /* 0x000fe20008000000 */
[----:B------:R-:W-:Y:S02]  /*41ff0*/  UIADD3.64 UR16, UR8, 0x2, URZ ;  /* 0x0000000208107897 */ /* 0x000fe4000fffe03f */
[----:B------:R-:W-:Y:S02]  /*42000*/  UIADD3.64 UR18, UR10, 0x2, URZ ;  /* 0x000000020a127897 */ /* 0x000fe4000fffe03f */
[----:B------:R-:W-:Y:S02]  /*42010*/  UIADD3.64 UR12, UR8, 0x4, URZ ;  /* 0x00000004080c7897 */ /* 0x000fe4000fffe03f */
[----:B------:R-:W-:Y:S02]  /*42020*/  UIADD3.64 UR14, UR10, 0x4, URZ ;  /* 0x000000040a0e7897 */ /* 0x000fe4000fffe03f */
[----:B------:R-:W-:Y:S02]  /*42030*/  UIADD3.64 UR36, UR8, 0xffe, URZ ;  /* 0x00000ffe08247897 */ /* 0x000fe4000fffe03f */
[----:B------:R-:W-:-:S02]  /*42040*/  UIADD3.64 UR38, UR10, 0x7fe, URZ ;  /* 0x000007fe0a267897 */ /* 0x000fc4000fffe03f */
[----:B------:R-:W-:Y:S02]  /*42050*/  UIADD3.64 UR32, UR8, 0x1000, URZ ;  /* 0x0000100008207897 */ /* 0x000fe4000fffe03f */
[----:B------:R-:W-:Y:S02]  /*42060*/  UIADD3.64 UR34, UR10, 0x800, URZ ;  /* 0x000008000a227897 */ /* 0x000fe4000fffe03f */
[----:B------:R-:W-:Y:S02]  /*42070*/  UIADD3.64 UR28, UR8, 0x1002, URZ ;  /* 0x00001002081c7897 */ /* 0x000fe4000fffe03f */
[----:B------:R-:W-:Y:S02]  /*42080*/  UIADD3.64 UR30, UR10, 0x802, URZ ;  /* 0x000008020a1e7897 */ /* 0x000fe4000fffe03f */
[----:B------:R-:W-:Y:S02]  /*42090*/  UIADD3.64 UR24, UR8, 0x1004, URZ ;  /* 0x0000100408187897 */ /* 0x000fe4000fffe03f */
[----:B------:R-:W-:Y:S01]  /*420a0*/  UIADD3.64 UR26, UR10, 0x804, URZ ;  /* 0x000008040a1a7897 */ /* 0x000fe2000fffe03f */
[----:B--2---:R-:W-:-:S06]  /*420b0*/  WARPGROUP.ARRIVE ;  /* 0x00000000000079c5 */ /* 0x004fcc0000000000 */
[----:B------:R-:W-:Y:S03]  /*420c0*/  HGMMA.64x256x8.F32.TF32 R124, gdesc[UR44], R124, gsb0 ;  /* 0x07e000002c7c79f0 */ /* 0x000fe6000800287c */
[----:B------:R-:W-:Y:S02]  /*420d0*/  WARPGROUP.DEPBAR.LE gsb0, 0x0 ;  /* 0x00008000000079c5 */ /* 0x000fe40000010000 */
[----:B------:R-:W-:-:S15]  /*420e0*/  WARPGROUP.ARRIVE ;  /* 0x00000000000079c5 */ /* 0x000fde0000000000 */
[----:B------:R-:W-:-:S08]  /*420f0*/  NOP ;  /* 0x0000000000007918 */ /* 0x000fd00000000000 */
        /* <DEDUP_REMOVED lines=90> */
[----:B-1----:R-:W4:Y:S04]  /*426a0*/  LDL.LU.64 R124, [R1+0x1800] ;  /* 0x00180000017c7983 */ /* 0x002f280000300a00 */
[----:B--2---:R-:W2:Y:S04]  /*426b0*/  LDL.LU.64 R126, [R1+0x1808] ;  /* 0x00180800017e7983 */ /* 0x004ea80000300a00 */
[----:B---3--:R-:W3:Y:S04]  /*426c0*/  LDL.LU.64 R128, [R1+0x1810] ;  /* 0x0018100001807983 */ /* 0x008ee80000300a00 */
[----:B----4-:R-:W4:Y:S04]  /*426d0*/  LDL.LU.64 R130, [R1+0x1818] ;  /* 0x0018180001827983 */ /* 0x010f280000300a00 */
[----:B------:R-:W2:Y:S04]  /*426e0*/  LDL.LU.64 R132, [R1+0x1820] ;  /* 0x0018200001847983 */ /* 0x000ea80000300a00 */
[----:B------:R-:W3:Y:S04]  /*426f0*/  LDL.LU.64 R134, [R1+0x1828] ;  /* 0x0018280001867983 */ /* 0x000ee80000300a00 */
[----:B------:R-:W4:Y:S04]  /*42700*/  LDL.LU.64 R136, [R1+0x1830] ;  /* 0x0018300001887983 */ /* 0x000f280000300a00 */
[----:B------:R-:W2:Y:S04]  /*42710*/  LDL.LU.64 R138, [R1+0x1838] ;  /* 0x00183800018a7983 */ /* 0x000ea80000300a00 */
[----:B------:R-:W3:Y:S04]  /*42720*/  LDL.LU.64 R140, [R1+0x1840] ;  /* 0x00184000018c7983 */ /* 0x000ee80000300a00 */
[----:B------:R-:W4:Y:S04]  /*42730*/  LDL.LU.64 R142, [R1+0x1848] ;  /* 0x00184800018e7983 */ /* 0x000f280000300a00 */
[----:B------:R-:W2:Y:S04]  /*42740*/  LDL.LU.64 R144, [R1+0x1850] ;  /* 0x0018500001907983 */ /* 0x000ea80000300a00 */
[----:B------:R-:W3:Y:S04]  /*42750*/  LDL.LU.64 R146, [R1+0x1858] ;  /* 0x0018580001927983 */ /* 0x000ee80000300a00 */
[----:B------:R-:W4:Y:S04]  /*42760*/  LDL.LU.64 R148, [R1+0x1860] ;  /* 0x0018600001947983 */ /* 0x000f280000300a00 */
[----:B------:R-:W2:Y:S04]  /*42770*/  LDL.LU.64 R150, [R1+0x1868] ;  /* 0x0018680001967983 */ /* 0x000ea80000300a00 */
[----:B--2---:R-:W-:Y:S04]  /*42780*/  STL.64 [R1+0x4360], R150 ;  /* 0x0043609601007387 */ /* 0x004fe80000100a00 */
[----:B----4-:R-:W-:Y:S04]  /*42790*/  STL.64 [R1+0x4358], R148 ;  /* 0x0043589401007387 */ /* 0x010fe80000100a00 */
[----:B---3--:R-:W-:Y:S04]  /*427a0*/  STL.64 [R1+0x4350], R146 ;  /* 0x0043509201007387 */ /* 0x008fe80000100a00 */
        /* <DEDUP_REMOVED lines=125> */
[----:B------:R-:W-:Y:S01]  /*42f80*/  UIADD3.64 UR22, UR10, 0xffe, URZ ;  /* 0x00000ffe0a167897 */ /* 0x000fe2000fffe03f */
[----:B------:R-:W-:Y:S01]  /*42f90*/  UMOV UR20, UR44 ;  /* 0x0000002c00147c82 */ /* 0x000fe20008000000 */
[----:B------:R-:W-:Y:S01]  /*42fa0*/  UMOV UR21, UR45 ;  /* 0x0000002d00157c82 */ /* 0x000fe20008000000 */
[----:B------:R-:W-:Y:S01]  /*42fb0*/  UIADD3.64 UR50, UR10, 0x1004, URZ ;  /* 0x000010040a327897 */ /* 0x000fe2000fffe03f */
[----:B------:R-:W3:Y:S03]  /*42fc0*/  LDL.LU.64 R152, [R1+0x1870] ;  /* 0x0018700001987983 */ /* 0x000ee60000300a00 */
[----:B------:R-:W-:Y:S01]  /*42fd0*/  UMOV UR4, UR22 ;  /* 0x0000001600047c82 */ /* 0x000fe20008000000 */
[----:B------:R-:W-:Y:S01]  /*42fe0*/  UMOV UR5, UR23 ;  /* 0x0000001700057c82 */ /* 0x000fe20008000000 */
[----:B------:R-:W-:Y:S01]  /*42ff0*/  UMOV UR48, UR12 ;  /* 0x0000000c00307c82 */ /* 0x000fe20008000000 */
[----:B------:R-:W-:Y:S01]  /*43000*/  UMOV UR49, UR13 ;  /* 0x0000000d00317c82 */ /* 0x000fe20008000000 */
[----:B------:R-:W-:Y:S01]  /*43010*/  UIADD3.64 UR54, UR10, 0x17fe, URZ ;  /* 0x000017fe0a367897 */ /* 0x000fe2000fffe03f */
[----:B------:R-:W3:Y:S01]  /*43020*/  LDL.LU.64 R154, [R1+0x1878] ;  /* 0x00187800019a7983 */ /* 0x000ee20000300a00 */
[----:B------:R-:W-:Y:S01]  /*43030*/  UMOV UR52, UR36 ;  /* 0x0000002400347c82 */ /* 0x000fe20008000000 */
[----:B------:R-:W-:Y:S01]  /*43040*/  UMOV UR53, UR37 ;  /* 0x0000002500357c82 */ /* 0x000fe20008000000 */
[----:B------:R-:W-:Y:S01]  /*43050*/  UIADD3.64 UR58, UR10, 0x1800, URZ ;  /* 0x000018000a3a7897 */ /* 0x000fe2000fffe03f */
[----:B------:R-:W3:Y:S01]  /*43060*/  LDL.LU.64 R156, [R1+0x1880] ;  /* 0x00188000019c7983 */ /* 0x000ee20000300a00 */
[----:B------:R-:W-:Y:S01]  /*43070*/  UMOV UR56, UR32 ;  /* 0x0000002000387c82 */ /* 0x000fe20008000000 */
[----:B------:R-:W-:-:S02]  /*43080*/  UMOV UR57, UR33 ;  /* 0x0000002100397c82 */ /* 0x000fc40008000000 */
        /* <DEDUP_REMOVED lines=47> */
[----:B--2---:R-:W-:-:S06]  /*43380*/  WARPGROUP.ARRIVE ;  /* 0x00000000000079c5 */ /* 0x004fcc0000000000 */
[----:B------:R-:W-:Y:S01]  /*43390*/  HGMMA.64x256x8.F32.TF32 R24, gdesc[UR20], R24, gsb0 ;  /* 0x07e00000141879f0 */ /* 0x000fe20008002818 */
[----:B------:R-:W-:Y:S01]  /*433a0*/  UIADD3.64 UR22, UR10, 0x1000, URZ ;  /* 0x000010000a167897 */ /* 0x000fe2000fffe03f */
[----:B------:R-:W-:Y:S01]  /*433b0*/  UMOV UR20, UR8 ;  /* 0x0000000800147c82 */ /* 0x000fe20008000000 */
[----:B------:R-:W-:Y:S01]  /*433c0*/  UMOV UR21, UR9 ;  /* 0x0000000900157c82 */ /* 0x000fe20008000000 */
[----:B------:R-:W-:Y:S02]  /*433d0*/  WARPGROUP.DEPBAR.LE gsb0, 0x0 ;  /* 0x00008000000079c5 */ /* 0x000fe40000010000 */
[----:B------:R-:W-:-:S15]  /*433e0*/  WARPGROUP.ARRIVE ;  /* 0x00000000000079c5 */ /* 0x000fde0000000000 */
[----:B------:R-:W-:-:S07]  /*433f0*/  NOP ;  /* 0x0000000000007918 */ /* 0x000fce0000000000 */
[----:B------:R-:W-:Y:S01]  /*43400*/  HGMMA.64x256x8.F32.TF32 R24, gdesc[UR20], R24, gsb0 ;  /* 0x07e00000141879f0 */ /* 0x000fe20008002818 */
[----:B------:R-:W-:Y:S01]  /*43410*/  UIADD3.64 UR22, UR10, 0x1002, URZ ;  /* 0x000010020a167897 */ /* 0x000fe2000fffe03f */
[----:B------:R-:W-:Y:S01]  /*43420*/  UMOV UR20, UR16 ;  /* 0x0000001000147c82 */ /* 0x000fe20008000000 */
[----:B------:R-:W-:Y:S01]  /*43430*/  UMOV UR21, UR17 ;  /* 0x0000001100157c82 */ /* 0x000fe20008000000 */
[----:B------:R-:W-:Y:S02]  /*43440*/  WARPGROUP.DEPBAR.LE gsb0, 0x0 ;  /* 0x00008000000079c5 */ /* 0x000fe40000010000 */
[----:B------:R-:W-:-:S15]  /*43450*/  WARPGROUP.ARRIVE ;  /* 0x00000000000079c5 */ /* 0x000fde0000000000 */
[----:B------:R-:W-:-:S07]  /*43460*/  NOP ;  /* 0x0000000000007918 */ /* 0x000fce0000000000 */
        /* <DEDUP_REMOVED lines=8> */
[----:B------:R-:W-:Y:S01]  /*434f0*/  HGMMA.64x256x8.F32.TF32 R24, gdesc[UR52], R24, gsb0 ;  /* 0x07e00000341879f0 */ /* 0x000fe20008002818 */
[----:B------:R-:W-:Y:S01]  /*43500*/  UMOV UR44, UR22 ;  /* 0x00000016002c7c82 */ /* 0x000fe20008000000 */
[----:B------:R-:W-:Y:S01]  /*43510*/  UMOV UR45, UR23 ;  /* 0x00000017002d7c82 */ /* 0x000fe20008000000 */
[----:B------:R-:W-:Y:S01]  /*43520*/  UIADD3.64 UR22, UR10, 0x1802, URZ ;  /* 0x000018020a167897 */ /* 0x000fe2000fffe03f */
[----:B------:R-:W-:Y:S01]  /*43530*/  UMOV UR20, UR28 ;  /* 0x0000001c00147c82 */ /* 0x000fe20008000000 */
[----:B------:R-:W-:Y:S01]  /*43540*/  UMOV UR21, UR29 ;  /* 0x0000001d00157c82 */ /* 0x000fe20008000000 */
[----:B------:R-:W-:Y:S02]  /*43550*/  WARPGROUP.DEPBAR.LE gsb0, 0x0 ;  /* 0x00008000000079c5 */ /* 0x000fe40000010000 */
[----:B------:R-:W-:-:S15]  /*43560*/  WARPGROUP.ARRIVE ;  /* 0x00000000000079c5 */ /* 0x000fde0000000000 */
[----:B------:R-:W-:-:S05]  /*43570*/  NOP ;  /* 0x0000000000007918 */ /* 0x000fca0000000000 */
[----:B------:R-:W-:Y:S01]  /*43580*/  HGMMA.64x256x8.F32.TF32 R24, gdesc[UR56], R24, gsb0 ;  /* 0x07e00000381879f0 */ /* 0x000fe20008002818 */
[----:B------:R-:W-:Y:S01]  /*43590*/  UMOV UR56, UR22 ;  /* 0x0000001600387c82 */ /* 0x000fe20008000000 */
[----:B------:R-:W-:Y:S01]  /*435a0*/  UMOV UR57, UR23 ;  /* 0x0000001700397c82 */ /* 0x000fe20008000000 */
[----:B------:R-:W-:Y:S02]  /*435b0*/  WARPGROUP.DEPBAR.LE gsb0, 0x0 ;  /* 0x00008000000079c5 */ /* 0x000fe40000010000 */
[----:B------:R-:W-:-:S15]  /*435c0*/  WARPGROUP.ARRIVE ;  /* 0x00000000000079c5 */ /* 0x000fde0000000000 */
[----:B------:R-:W-:-:S08]  /*435d0*/  NOP ;  /* 0x0000000000007918 */ /* 0x000fd00000000000 */
        /* <DEDUP_REMOVED lines=73> */
[----:B-1----:R-:W3:Y:S04]  /*43a70*/  LDL.LU.64 R150, [R1+0x4360] ;  /* 0x0043600001967983 */ /* 0x002ee80000300a00 */
        /* <DEDUP_REMOVED lines=13> */
[----:B------:R-:W-:Y:S01]  /*43b50*/  UIADD3.64 UR40, UR8, 0x1fe, URZ ;  /* 0x000001fe08287897 */ /* 0x000fe2000fffe03f */
[----:B------:R-:W-:Y:S01]  /*43b60*/  UMOV UR42, UR46 ;  /* 0x0000002e002a7c82 */ /* 0x000fe20008000000 */
[----:B------:R-:W-:Y:S01]  /*43b70*/  UMOV UR43, UR47 ;  /* 0x0000002f002b7c82 */ /* 0x000fe20008000000 */
[----:B------:R-:W-:Y:S01]  /*43b80*/  UIADD3.64 UR20, UR8, 0x200, URZ ;  /* 0x0000020008147897 */ /* 0x000fe2000fffe03f */
[----:B------:R-:W2:Y:S01]  /*43b90*/  LDL.LU.64 R122, [R1+0x42f0] ;  /* 0x0042f000017a7983 */ /* 0x000ea20000300a00 */
[----:B------:R-:W-:Y:S01]  /*43ba0*/  UMOV UR48, UR22 ;  /* 0x0000001600307c82 */ /* 0x000fe20008000000 */
[----:B------:R-:W-:Y:S01]  /*43bb0*/  UMOV UR49, UR23 ;  /* 0x0000001700317c82 */ /* 0x000fe20008000000 */
[----:B------:R-:W-:Y:S01]  /*43bc0*/  UMOV UR22, UR10 ;  /* 0x0000000a00167c82 */ /* 0x000fe20008000000 */
[----:B------:R-:W-:Y:S01]  /*43bd0*/  UMOV UR23, UR11 ;  /* 0x0000000b00177c82 */ /* 0x000fe20008000000 */
[----:B------:R-:W-:Y:S01]  /*43be0*/  UIADD3.64 UR16, UR8, 0x202, URZ ;  /* 0x0000020208107897 */ /* 0x000fe2000fffe03f */
[----:B------:R-:W4:Y:S01]  /*43bf0*/  LDL.LU.64 R120, [R1+0x42e8] ;  /* 0x0042e80001787983 */ /* 0x000f220000300a00 */
[----:B------:R-:W-:-:S02]  /*43c00*/  UIADD3.64 UR12, UR8, 0x204, URZ ;  /* 0x00000204080c7897 */ /* 0x000fc4000fffe03f */
[----:B------:R-:W-:Y:S01]  /*43c10*/  UIADD3.64 UR36, UR8, 0x11fe, URZ ;  /* 0x000011fe08247897 */ /* 0x000fe2000fffe03f */
[----:B------:R-:W4:Y:S01]  /*43c20*/  LDL.LU.64 R118, [R1+0x42e0] ;  /* 0x0042e00001767983 */ /* 0x000f220000300a00 */
[----:B------:R-:W-:Y:S02]  /*43c30*/  UIADD3.64 UR32, UR8, 0x1200, URZ ;  /* 0x0000120008207897 */ /* 0x000fe4000fffe03f */
[----:B------:R-:W-:Y:S01]  /*43c40*/  UIADD3.64 UR28, UR8, 0x1202, URZ ;  /* 0x00001202081c7897 */ /* 0x000fe2000fffe03f */
[----:B------:R-:W4:Y:S01]  /*43c50*/  LDL.LU.64 R116, [R1+0x42d8] ;  /* 0x0042d80001747983 */ /* 0x000f220000300a00 */
[----:B------:R-:W-:-:S03]  /*43c60*/  UIADD3.64 UR24, UR8, 0x1204, URZ ;  /* 0x0000120408187897 */ /* 0x000fc6000fffe03f */
        /* <DEDUP_REMOVED lines=46> */
[----:B---3--:R-:W-:-:S06]  /*43f50*/  WARPGROUP.ARRIVE ;  /* 0x00000000000079c5 */ /* 0x008fcc0000000000 */
        /* <DEDUP_REMOVED lines=95> */
[----:B---3--:R-:W3:Y:S04]  /*44550*/  LDL.LU.64 R126, [R1+0x1408] ;  /* 0x00140800017e7983 */ /* 0x008ee80000300a00 */
[----:B--2---:R-:W2:Y:S04]  /*44560*/  LDL.LU.64 R128, [R1+0x1410] ;  /* 0x0014100001807983 */ /* 0x004ea80000300a00 */
[----:B----4-:R-:W4:Y:S04]  /*44570*/  LDL.LU.64 R130, [R1+0x1418] ;  /* 0x0014180001827983 */ /* 0x010f280000300a00 */
[----:B------:R-:W3:Y:S04]  /*44580*/  LDL.LU.64 R132, [R1+0x1420] ;  /* 0x0014200001847983 */ /* 0x000ee80000300a00 */
[----:B------:R-:W2:Y:S04]  /*44590*/  LDL.LU.64 R134, [R1+0x1428] ;  /* 0x0014280001867983 */ /* 0x000ea80000300a00 */
[----:B------:R-:W4:Y:S04]  /*445a0*/  LDL.LU.64 R136, [R1+0x1430] ;  /* 0x0014300001887983 */ /* 0x000f280000300a00 */
[----:B------:R-:W3:Y:S04]  /*445b0*/  LDL.LU.64 R138, [R1+0x1438] ;  /* 0x00143800018a7983 */ /* 0x000ee80000300a00 */
[----:B------:R-:W2:Y:S04]  /*445c0*/  LDL.LU.64 R140, [R1+0x1440] ;  /* 0x00144000018c7983 */ /* 0x000ea80000300a00 */
[----:B------:R-:W4:Y:S04]  /*445d0*/  LDL.LU.64 R142, [R1+0x1448] ;  /* 0x00144800018e7983 */ /* 0x000f280000300a00 */
[----:B------:R-:W3:Y:S04]  /*445e0*/  LDL.LU.64 R144, [R1+0x1450] ;  /* 0x0014500001907983 */ /* 0x000ee80000300a00 */
[----:B------:R-:W2:Y:S04]  /*445f0*/  LDL.LU.64 R146, [R1+0x1458] ;  /* 0x0014580001927983 */ /* 0x000ea80000300a00 */
[----:B------:R-:W4:Y:S04]  /*44600*/  LDL.LU.64 R148, [R1+0x1460] ;  /* 0x0014600001947983 */ /* 0x000f280000300a00 */
[----:B------:R-:W3:Y:S04]  /*44610*/  LDL.LU.64 R150, [R1+0x1468] ;  /* 0x0014680001967983 */ /* 0x000ee80000300a00 */
[----:B---3--:R-:W-:Y:S04]  /*44620*/  STL.64 [R1+0x4160], R150 ;  /* 0x0041609601007387 */ /* 0x008fe80000100a00 */
[----:B----4-:R-:W-:Y:S04]  /*44630*/  STL.64 [R1+0x4158], R148 ;  /* 0x0041589401007387 */ /* 0x010fe80000100a00 */
[----:B--2---:R-:W-:Y:S04]  /*44640*/  STL.64 [R1+0x4150], R146 ;  /* 0x0041509201007387 */ /* 0x004fe80000100a00 */
        /* <DEDUP_REMOVED lines=125> */
[----:B------:R-:W-:Y:S01]  /*44e20*/  UMOV UR42, UR4 ;  /* 0x00000004002a7c82 */ /* 0x000fe20008000000 */
[----:B------:R-:W-:Y:S01]  /*44e30*/  UMOV UR43, UR5 ;  /* 0x00000005002b7c82 */ /* 0x000fe20008000000 */
[----:B------:R-:W-:Y:S01]  /*44e40*/  UIADD3.64 UR22, UR10, 0x1000, URZ ;  /* 0x000010000a167897 */ /* 0x000fe2000fffe03f */
        /* <DEDUP_REMOVED lines=51> */
[----:B------:R-:W-:Y:S03]  /*45180*/  HGMMA.64x256x8.F32.TF32 R24, gdesc[UR40], R24, gsb0 ;  /* 0x07e00000281879f0 */ /* 0x000fe60008002818 */
[----:B------:R-:W-:Y:S02]  /*45190*/  WARPGROUP.DEPBAR.LE gsb0, 0x0 ;  /* 0x00008000000079c5 */ /* 0x000fe40000010000 */
[----:B------:R-:W-:-:S15]  /*451a0*/  WARPGROUP.ARRIVE ;  /* 0x00000000000079c5 */ /* 0x000fde0000000000 */
[----:B------:R-:W-:-:S08]  /*451b0*/  NOP ;  /* 0x0000000000007918 */ /* 0x000fd00000000000 */
[----:B------:R-:W-:Y:S01]  /*451c0*/  HGMMA.64x256x8.F32.TF32 R24, gdesc[UR20], R24, gsb0 ;  /* 0x07e00000141879f0 */ /* 0x000fe20008002818 */
[----:B------:R-:W-:Y:S01]  /*451d0*/  UMOV UR20, UR16 ;  /* 0x0000001000147c82 */ /* 0x000fe20008000000 */
[----:B------:R-:W-:Y:S01]  /*451e0*/  UMOV UR21, UR17 ;  /* 0x0000001100157c82 */ /* 0x000fe20008000000 */
[----:B------:R-:W-:Y:S01]  /*451f0*/  UMOV UR22, UR44 ;  /* 0x0000002c00167c82 */ /* 0x000fe20008000000 */
[----:B------:R-:W-:Y:S01]  /*45200*/  UMOV UR23, UR45 ;  /* 0x0000002d00177c82 */ /* 0x000fe20008000000 */
[----:B------:R-:W-:Y:S02]  /*45210*/  WARPGROUP.DEPBAR.LE gsb0, 0x0 ;  /* 0x00008000000079c5 */ /* 0x000fe40000010000 */
[----:B------:R-:W-:-:S15]  /*45220*/  WARPGROUP.ARRIVE ;  /* 0x00000000000079c5 */ /* 0x000fde0000000000 */
[----:B------:R-:W-:-:S06]  /*45230*/  NOP ;  /* 0x0000000000007918 */ /* 0x000fcc0000000000 */
        /* <DEDUP_REMOVED lines=2217> */
[----:B-1----:R-:W4:Y:S04]  /*4dcd0*/  LDL.LU.64 R124, [R1] ;  /* 0x00000000017c7983 */ /* 0x002f280000300a00 */
        /* <DEDUP_REMOVED lines=195> */
[----:B------:R-:W-:-:S07]  /*4e910*/  UIADD3.64 UR40, UR10, 0x1000, URZ ;  /* 0x000010000a287897 */ /* 0x000fce000fffe03f */
[----:B------:R-:W-:Y:S01]  /*4e920*/  UMOV UR22, UR40 ;  /* 0x0000002800167c82 */ /* 0x000fe20008000000 */
[----:B------:R-:W-:Y:S01]  /*4e930*/  UMOV UR23, UR41 ;  /* 0x0000002900177c82 */ /* 0x000fe20008000000 */
[----:B------:R-:W-:Y:S01]  /*4e940*/  UIADD3.64 UR42, UR10, 0x1002, URZ ;  /* 0x000010020a2a7897 */ /* 0x000fe2000fffe03f */
[----:B------:R-:W-:Y:S02]  /*4e950*/  WARPGROUP.DEPBAR.LE gsb0, 0x0 ;  /* 0x00008000000079c5 */ /* 0x000fe40000010000 */
[----:B------:R-:W-:-:S15]  /*4e960*/  WARPGROUP.ARRIVE ;  /* 0x00000000000079c5 */ /* 0x000fde0000000000 */
        /* <DEDUP_REMOVED lines=128> */
[----:B------:R-:W-:-:S02]  /*4f170*/  UIADD3.64 UR44, UR8, 0xdfe, URZ ;  /* 0x00000dfe082c7897 */ /* 0x000fc4000fffe03f */
[----:B------:R-:W-:Y:S01]  /*4f180*/  UIADD3.64 UR20, UR8, 0xe00, URZ ;  /* 0x00000e0008147897 */ /* 0x000fe2000fffe03f */
[----:B------:R-:W2:Y:S01]  /*4f190*/  LDL.LU.64 R122, [R1+0x36f0] ;  /* 0x0036f000017a7983 */ /* 0x000ea20000300a00 */
[----:B------:R-:W-:Y:S01]  /*4f1a0*/  UMOV UR22, UR10 ;  /* 0x0000000a00167c82 */ /* 0x000fe20008000000 */
[----:B------:R-:W-:Y:S01]  /*4f1b0*/  UMOV UR23, UR11 ;  /* 0x0000000b00177c82 */ /* 0x000fe20008000000 */
[----:B---3--:R-:W-:Y:S01]  /*4f1c0*/  WARPGROUP.ARRIVE ;  /* 0x00000000000079c5 */ /* 0x008fe20000000000 */
[----:B------:R-:W-:Y:S01]  /*4f1d0*/  UIADD3.64 UR16, UR8, 0xe02, URZ ;  /* 0x00000e0208107897 */ /* 0x000fe2000fffe03f */
[----:B------:R-:W2:Y:S04]  /*4f1e0*/  LDL.LU.64 R120, [R1+0x36e8] ;  /* 0x0036e80001787983 */ /* 0x000ea80000300a00 */
[----:B------:R-:W-:Y:S01]  /*4f1f0*/  HGMMA.64x256x8.F32.TF32 R124, gdesc[UR44], R124, gsb0 ;  /* 0x07e000002c7c79f0 */ /* 0x000fe2000800287c */
[----:B------:R-:W-:Y:S01]  /*4f200*/  UIADD3.64 UR12, UR8, 0xe04, URZ ;  /* 0x00000e04080c7897 */ /* 0x000fe2000fffe03f */
[----:B------:R-:W2:Y:S01]  /*4f210*/  LDL.LU.64 R118, [R1+0x36e0] ;  /* 0x0036e00001767983 */ /* 0x000ea20000300a00 */
[----:B------:R-:W-:-:S02]  /*4f220*/  UIADD3.64 UR36, UR8, 0x1dfe, URZ ;  /* 0x00001dfe08247897 */ /* 0x000fc4000fffe03f */
[----:B------:R-:W-:Y:S01]  /*4f230*/  UIADD3.64 UR32, UR8, 0x1e00, URZ ;  /* 0x00001e0008207897 */ /* 0x000fe2000fffe03f */
[----:B------:R-:W2:Y:S01]  /*4f240*/  LDL.LU.64 R116, [R1+0x36d8] ;  /* 0x0036d80001747983 */ /* 0x000ea20000300a00 */
[----:B------:R-:W-:Y:S01]  /*4f250*/  UIADD3.64 UR28, UR8, 0x1e02, URZ ;  /* 0x00001e02081c7897 */ /* 0x000fe2000fffe03f */
[----:B------:R-:W-:Y:S02]  /*4f260*/  WARPGROUP.DEPBAR.LE gsb0, 0x0 ;  /* 0x00008000000079c5 */ /* 0x000fe40000010000 */
[----:B------:R-:W-:Y:S01]  /*4f270*/  WARPGROUP.ARRIVE ;  /* 0x00000000000079c5 */ /* 0x000fe20000000000 */
[----:B------:R-:W-:Y:S01]  /*4f280*/  UMOV UR10, UR26 ;  /* 0x0000001a000a7c82 */ /* 0x000fe20008000000 */
[----:B------:R-:W-:Y:S01]  /*4f290*/  UMOV UR11, UR27 ;  /* 0x0000001b000b7c82 */ /* 0x000fe20008000000 */
[----:B------:R-:W2:-:S15]  /*4f2a0*/  LDL.LU.64 R114, [R1+0x36d0] ;  /* 0x0036d00001727983 */ /* 0x000e9e0000300a00 */
[----:B------:R-:W-:Y:S01]  /*4f2b0*/  HGMMA.64x256x8.F32.TF32 R124, gdesc[UR20], R124, gsb0 ;  /* 0x07e00000147c79f0 */ /* 0x000fe2000800287c */
[----:B------:R-:W-:Y:S01]  /*4f2c0*/  UIADD3.64 UR8, UR8, 0x1e04, URZ ;  /* 0x00001e0408087897 */ /* 0x000fe2000fffe03f */
        /* <DEDUP_REMOVED lines=45> */
[----:B------:R-:W-:-:S02]  /*4f5a0*/  WARPGROUP.DEPBAR.LE gsb0, 0x0 ;  /* 0x00008000000079c5 */ /* 0x000fc40000010000 */
[----:B------:R-:W-:-:S06]  /*4f5b0*/  WARPGROUP.ARRIVE ;  /* 0x00000000000079c5 */ /* 0x000fcc0000000000 */
        /* <DEDUP_REMOVED lines=22> */
[----:B------:R-:W-:Y:S04]  /*4f720*/  STL.64 [R1], R124 ;  /* 0x0000007c01007387 */ /* 0x000fe80000100a00 */
        /* <DEDUP_REMOVED lines=64> */
[----:B------:R-:W4:Y:S04]  /*4fb30*/  LDL.LU.64 R248, [R1+0x3558] ;  /* 0x0035580001f87983 */ /* 0x000f280000300a00 */
[----:B------:R-:W4:Y:S04]  /*4fb40*/  LDL.LU.64 R246, [R1+0x3550] ;  /* 0x0035500001f67983 */ /* 0x000f280000300a00 */
        /* <DEDUP_REMOVED lines=63> */
[----:B------:R-:W-:Y:S01]  /*4ff40*/  UMOV UR22, UR40 ;  /* 0x0000002800167c82 */ /* 0x000fe20008000000 */
[----:B------:R-:W-:Y:S01]  /*4ff50*/  UMOV UR23, UR41 ;  /* 0x0000002900177c82 */ /* 0x000fe20008000000 */
[----:B--2---:R-:W-:-:S06]  /*4ff60*/  WARPGROUP.ARRIVE ;  /* 0x00000000000079c5 */ /* 0x004fcc0000000000 */
[----:B------:R-:W-:Y:S01]  /*4ff70*/  HGMMA.64x256x8.F32.TF32 R24, gdesc[UR44], R24, gsb0 ;  /* 0x07e000002c1879f0 */ /* 0x000fe20008002818 */
[----:B------:R-:W-:Y:S01]  /*4ff80*/  UMOV UR18, UR42 ;  /* 0x0000002a00127c82 */ /* 0x000fe20008000000 */
[----:B------:R-:W-:Y:S01]  /*4ff90*/  UMOV UR19, UR43 ;  /* 0x0000002b00137c82 */ /* 0x000fe20008000000 */
[----:B------:R-:W-:Y:S02]  /*4ffa0*/  WARPGROUP.DEPBAR.LE gsb0, 0x0 ;  /* 0x00008000000079c5 */ /* 0x000fe40000010000 */
[----:B------:R-:W-:-:S15]  /*4ffb0*/  WARPGROUP.ARRIVE ;  /* 0x00000000000079c5 */ /* 0x000fde0000000000 */
[----:B------:R-:W-:-:S08]  /*4ffc0*/  NOP ;  /* 0x0000000000007918 */ /* 0x000fd00000000000 */
        /* <DEDUP_REMOVED lines=21> */
[----:B------:R-:W-:Y:S02]  /*50120*/  R2UR UR53, R9 ;  /* 0x00000000093572ca */ /* 0x000fe400000e0000 */
[----:B------:R-:W-:Y:S01]  /*50130*/  R2UR UR52, R7 ;  /* 0x00000000073472ca */ /* 0x000fe200000e0000 */
[----:B------:R-:W2:Y:S04]  /*50140*/  LDL R9, [R1+0x2d04] ;  /* 0x002d040001097983 */ /* 0x000ea80000100800 */
[----:B------:R-:W3:Y:S01]  /*50150*/  LDL.LU R7, [R1+0x2240] ;  /* 0x0022400001077983 */ /* 0x000ee20000300800 */
[----:B------:R-:W-:-:S02]  /*50160*/  WARPGROUP.DEPBAR.LE gsb0, 0x0 ;  /* 0x00008000000079c5 */ /* 0x000fc40000010000 */
[----:B------:R-:W-:-:S15]  /*50170*/  WARPGROUP.ARRIVE ;  /* 0x00000000000079c5 */ /* 0x000fde0000000000 */
[----:B------:R-:W-:Y:S01]  /*50180*/  HGMMA.64x256x8.F32.TF32 R24, gdesc[UR32], R24, gsb0 ;  /* 0x07e00000201879f0 */ /* 0x000fe20008002818 */
[----:B------:R-:W-:-:S04]  /*50190*/  UIMAD UR12, UR6, -0x40, UR53 ;  /* 0xffffffc0060c78a4 */ /* 0x000fc8000f8e0235 */
[----:B------:R-:W-:Y:S02]  /*501a0*/  UISETP.GT.AND UP1, UPT, UR12, URZ, UPT ;  /* 0x0000003f0c00728c */ /* 0x000fe4000bf24270 */
[----:B------:R-:W-:Y:S02]  /*501b0*/  UISETP.GE.AND UP0, UPT, UR6, UR52, UPT ;  /* 0x000000340600728c */ /* 0x000fe4000bf06270 */
[----:B------:R-:W-:-:S04]  /*501c0*/  USEL UR10, URZ, 0x4, !UP1 ;  /* 0x000000043f0a7887 */ /* 0x000fc8000c800000 */
[----:B------:R-:W-:Y:S01]  /*501d0*/  USEL UR10, UR10, URZ, !UP0 ;  /* 0x0000003f0a0a7287 */ /* 0x000fe2000c000000 */
[----:B------:R-:W-:-:S05]  /*501e0*/  UMOV UR11, UR49 ;  /* 0x00000031000b7c82 */ /* 0x000fca0008000000 */
[----:B------:R-:W-:Y:S01]  /*501f0*/  ISETP.NE.U32.AND P0, PT, RZ, UR10, PT ;  /* 0x0000000aff007c0c */ /* 0x000fe2000bf05070 */
[----:B------:R-:W-:Y:S01]  /*50200*/  UMOV UR10, UR48 ;  /* 0x00000030000a7c82 */ /* 0x000fe20008000000 */
[----:B------:R-:W-:Y:S02]  /*50210*/  WARPGROUP.DEPBAR.LE gsb0, 0x0 ;  /* 0x00008000000079c5 */ /* 0x000fe40000010000 */
[----:B------:R-:W-:-:S06]  /*50220*/  WARPGROUP.ARRIVE ;  /* 0x00000000000079c5 */ /* 0x000fcc0000000000 */
[----:B------:R-:W-:Y:S01]  /*50230*/  HGMMA.64x256x8.F32.TF32 R24, gdesc[UR28], R24, gsb0 ;  /* 0x07e000001c1879f0 */ /* 0x000fe20008002818 */
[----:B------:R-:W-:Y:S01]  /*50240*/  UIADD3 UR7, UR7, 0x1, URZ ;  /* 0x0000000107077890 */ /* 0x000fe2000fffe03f */
[----:B---3--:R-:W-:-:S03]  /*50250*/  IADD3 R7, P1, R7, R2, RZ ;  /* 0x0000000207077210 */ /* 0x008fc60007f3e0ff */
[----:B------:R-:W-:-:S04]  /*50260*/  UISETP.GT.AND UP1, UPT, UR7, 0x3, UPT ;  /* 0x000000030700788c */ /* 0x000fc8000bf24270 */
[----:B------:R-:W-:Y:S01]  /*50270*/  USEL UR7, UR7, URZ, !UP1 ;  /* 0x0000003f07077287 */ /* 0x000fe2000c800000 */
[----:B------:R-:W-:Y:S03]  /*50280*/  STL [R1+0x2240], R7 ;  /* 0x0022400701007387 */ /* 0x000fe60000100800 */
[----:B------:R-:W-:Y:S01]  /*50290*/  ULEA UR13, UR7, UR61, 0x11 ;  /* 0x0000003d070d7291 */ /* 0x000fe2000f8e883f */
[----:B------:R-:W3:Y:S01]  /*502a0*/  LDL.LU R14, [R1+0x224c] ;  /* 0x00224c00010e7983 */ /* 0x000ee20000300800 */
[----:B--2---:R-:W-:-:S03]  /*502b0*/  R2UR UR14, R9 ;  /* 0x00000000090e72ca */ /* 0x004fc600000e0000 */
[----:B------:R-:W2:Y:S01]  /*502c0*/  LDL.LU R10, [R1+0x2250] ;  /* 0x00225000010a7983 */ /* 0x000ea20000300800 */
[----:B------:R-:W-:-:S03]  /*502d0*/  R2UR UR4, R5 ;  /* 0x00000000050472ca */ /* 0x000fc600000e0000 */
[----:B------:R-:W4:Y:S01]  /*502e0*/  LDL.LU R13, [R1+0x2254] ;  /* 0x00225400010d7983 */ /* 0x000f220000300800 */
[----:B------:R-:W-:-:S03]  /*502f0*/  VIADD R5, R252, UR13 ;  /* 0x0000000dfc057c36 */ /* 0x000fc60008000000 */
[----:B------:R-:W4:Y:S04]  /*50300*/  LDL.LU R11, [R1+0x2258] ;  /* 0x00225800010b7983 */ /* 0x000f280000300800 */
[----:B------:R-:W4:Y:S04]  /*50310*/  LDL.LU R9, [R1+0x2268] ;  /* 0x0022680001097983 */ /* 0x000f280000300800 */
[----:B------:R1:W-:Y:S04]  /*50320*/  STL [R1+0x3324], R252 ;  /* 0x003324fc01007387 */ /* 0x0003e80000100800 */
[----:B-1----:R-:W4:Y:S01]  /*50330*/  LDL.LU R252, [R1+0x2260] ;  /* 0x0022600001fc7983 */ /* 0x002f220000300800 */
[----:B------:R-:W-:-:S02]  /*50340*/  WARPGROUP.DEPBAR.LE gsb0, 0x0 ;  /* 0x00008000000079c5 */ /* 0x000fc40000010000 */
[----:B------:R-:W-:-:S06]  /*50350*/  WARPGROUP.ARRIVE ;  /* 0x00000000000079c5 */ /* 0x000fcc0000000000 */
[----:B------:R-:W-:Y:S03]  /*50360*/  HGMMA.64x256x8.F32.TF32 R24, gdesc[UR8], R24, gsb0 ;  /* 0x07e00000081879f0 */ /* 0x000fe60008002818 */
[----:B------:R-:W-:Y:S02]  /*50370*/  WARPGROUP.DEPBAR.LE gsb0, 0x0 ;  /* 0x00008000000079c5 */ /* 0x000fe40000010000 */
[----:B------:R1:W-:Y:S04]  /*50380*/  STL [R1+0x335c], R76 ;  /* 0x00335c4c01007387 */ /* 0x0003e80000100800 */
[----:B-1----:R-:W4:Y:S04]  /*50390*/  LDL.LU R76, [R1+0x2248] ;  /* 0x00224800014c7983 */ /* 0x002f280000300800 */
[----:B------:R1:W-:Y:S04]  /*503a0*/  STL [R1+0x3358], R77 ;  /* 0x0033584d01007387 */ /* 0x0003e80000100800 */
[----:B-1----:R-:W4:Y:S04]  /*503b0*/  LDL.LU R77, [R1+0x2244] ;  /* 0x00224400014d7983 */ /* 0x002f280000300800 */
[----:B------:R-:W-:Y:S04]  /*503c0*/  STL [R1+0x3354], R78 ;  /* 0x0033544e01007387 */ /* 0x000fe80000100800 */
[----:B------:R-:W-:Y:S04]  /*503d0*/  STL [R1+0x3350], R79 ;  /* 0x0033504f01007387 */ /* 0x000fe80000100800 */
[----:B------:R-:W-:Y:S04]  /*503e0*/  STL [R1+0x334c], R80 ;  /* 0x00334c5001007387 */ /* 0x000fe80000100800 */
[----:B------:R-:W-:Y:S04]  /*503f0*/  STL [R1+0x3348], R81 ;  /* 0x0033485101007387 */ /* 0x000fe80000100800 */
[----:B------:R1:W-:Y:S04]  /*50400*/  STL [R1+0x3344], R82 ;  /* 0x0033445201007387 */ /* 0x0003e80000100800 */
[----:B------:R-:W-:Y:S04]  /*50410*/  STL [R1+0x3340], R83 ;  /* 0x0033405301007387 */ /* 0x000fe80000100800 */
[----:B------:R-:W-:Y:S04]  /*50420*/  STL [R1+0x333c], R84 ;  /* 0x00333c5401007387 */ /* 0x000fe80000100800 */
[----:B------:R-:W-:Y:S04]  /*50430*/  STL [R1+0x3338], R85 ;  /* 0x0033385501007387 */ /* 0x000fe80000100800 */
[----:B------:R-:W-:Y:S04]  /*50440*/  STL [R1+0x3334], R86 ;  /* 0x0033345601007387 */ /* 0x000fe80000100800 */
[----:B------:R-:W-:Y:S04]  /*50450*/  STL [R1+0x3330], R87 ;  /* 0x0033305701007387 */ /* 0x000fe80000100800 */
[----:B------:R-:W-:Y:S04]  /*50460*/  STL [R1+0x332c], R88 ;  /* 0x00332c5801007387 */ /* 0x000fe80000100800 */
[----:B------:R-:W-:Y:S04]  /*50470*/  STL [R1+0x3328], R89 ;  /* 0x0033285901007387 */ /* 0x000fe80000100800 */
        /* <DEDUP_REMOVED lines=31> */
[----:B-1----:R-:W4:Y:S04]  /*50670*/  LDL.LU R82, [R1+0x225c] ;  /* 0x00225c0001527983 */ /* 0x002f280000300800 */
[----:B------:R-:W4:Y:S01]  /*50680*/  LDL.LU R12, [R1+0x2264] ;  /* 0x00226400010c7983 */ /* 0x000f220000300800 */
[----:B------:R-:W-:Y:S01]  /*50690*/  R2UR UR5, R6 ;  /* 0x00000000060572ca */ /* 0x000fe200000e0000 */
[----:B------:R-:W-:Y:S01]  /*506a0*/  IMAD.X R15, R15, 0x1, R0, P1 ;  /* 0x000000010f0f7824 */ /* 0x000fe200008e0600 */
[----:B------:R-:W-:Y:S01]  /*506b0*/  BAR.SYNC.DEFER_BLOCKING 0x0 ;  /* 0x0000000000007b1d */ /* 0x000fe20000010000 */
[----:B------:R-:W-:Y:S01]  /*506c0*/  IMAD.MOV.U32 R6, RZ, RZ, R7 ;  /* 0x000000ffff067224 */ /* 0x000fe200078e0007 */
[----:B--2---:R-:W-:Y:S01]  /*506d0*/  IADD3 R10, P2, R10, R2, RZ ;  /* 0x000000020a0a7210 */ /* 0x004fe20007f5e0ff */
[----:B------:R-:W-:-:S04]  /*506e0*/  IMAD.MOV.U32 R7, RZ, RZ, R15 ;  /* 0x000000ffff077224 */ /* 0x000fc800078e000f */
[----:B---3--:R-:W-:-:S04]  /*506f0*/  IMAD.X R14, R14, 0x1, R0, P2 ;  /* 0x000000010e0e7824 */ /* 0x008fc800010e0600 */
[----:B------:R-:W-:Y:S01]  /*50700*/  @!PT LDS RZ, [RZ] ;  /* 0x00000000fffff984 */ /* 0x000fe20000000800 */
[----:B------:R-:W-:Y:S01]  /*50710*/  @!PT LDS RZ, [RZ] ;  /* 0x00000000fffff984 */ /* 0x000fe20000000800 */
[----:B------:R-:W-:Y:S01]  /*50720*/  @!PT LDS RZ, [RZ] ;  /* 0x00000000fffff984 */ /* 0x000fe20000000800 */
[----:B------:R1:W-:Y:S01]  /*50730*/  LDGSTS.E [R5], desc[UR4][R6.64], P0 ;  /* 0x0000000006057fae */ /* 0x0003e20008121844 */
[----:B----4-:R-:W-:-:S05]  /*50740*/  IADD3 R76, P1, R76, R2, RZ ;  /* 0x000000024c4c7210 */ /* 0x010fca0007f3e0ff */
[----:B------:R-:W-:Y:S01]  /*50750*/  STL [R1+0x2248], R76 ;  /* 0x0022484c01007387 */ /* 0x000fe20000100800 */
[----:B-1----:R-:W-:Y:S02]  /*50760*/  IMAD.MOV.U32 R6, RZ, RZ, R76 ;  /* 0x000000ffff067224 */ /* 0x002fe400078e004c */
[----:B------:R-:W-:-:S04]  /*50770*/  IMAD.X R77, R77, 0x1, R0, P1 ;  /* 0x000000014d4d7824 */ /* 0x000fc800008e0600 */
[----:B------:R-:W-:Y:S01]  /*50780*/  IMAD.MOV.U32 R7, RZ, RZ, R77 ;  /* 0x000000ffff077224 */ /* 0x000fe200078e004d */
[----:B------:R-:W-:Y:S04]  /*50790*/  STL [R1+0x2244], R77 ;  /* 0x0022444d01007387 */ /* 0x000fe80000100800 */
[----:B------:R1:W-:Y:S04]  /*507a0*/  STL [R1+0x2250], R10 ;  /* 0x0022500a01007387 */ /* 0x0003e80000100800 */
[----:B------:R-:W2:Y:S04]  /*507b0*/  LDL.LU R80, [R1+0x2270] ;  /* 0x0022700001507983 */ /* 0x000ea80000300800 */
[----:B------:R-:W-:Y:S04]  /*507c0*/  STL [R1+0x224c], R14 ;  /* 0x00224c0e01007387 */ /* 0x000fe80000100800 */
[----:B------:R3:W-:Y:S04]  /*507d0*/  LDGSTS.E [R5+0x4000], desc[UR4][R6.64], P0 ;  /* 0x0400000006057fae */ /* 0x0007e80008121844 */
[----:B------:R-:W4:Y:S04]  /*507e0*/  LDL.LU R81, [R1+0x226c] ;  /* 0x00226c0001517983 */ /* 0x000f280000300800 */
[----:B------:R-:W4:Y:S01]  /*507f0*/  LDL.LU R78, [R1+0x2274] ;  /* 0x00227400014e7983 */ /* 0x000f220000300800 */
[----:B---3--:R-:W-:-:S03]  /*50800*/  IMAD.MOV.U32 R6, RZ, RZ, R10 ;  /* 0x000000ffff067224 */ /* 0x008fc600078e000a */
[----:B-1----:R-:W3:Y:S01]  /*50810*/  LDL.LU R10, [R1+0x2278] ;  /* 0x00227800010a7983 */ /* 0x002ee20000300800 */
[----:B------:R-:W-:Y:S01]  /*50820*/  IADD3 R11, P1, R11, R2, RZ ;  /* 0x000000020b0b7210 */ /* 0x000fe20007f3e0ff */
[----:B------:R-:W-:Y:S02]  /*50830*/  IMAD.MOV.U32 R7, RZ, RZ, R14 ;  /* 0x000000ffff077224 */ /* 0x000fe400078e000e */
[----:B------:R-:W3:Y:S02]  /*50840*/  LDL.LU R79, [R1+0x227c] ;  /* 0x00227c00014f7983 */ /* 0x000ee40000300800 */
[----:B------:R-:W-:Y:S02]  /*50850*/  IMAD.X R13, R13, 0x1, R0, P1 ;  /* 0x000000010d0d7824 */ /* 0x000fe400008e0600 */
[----:B------:R-:W3:Y:S04]  /*50860*/  LDL.LU R77, [R1+0x2280] ;  /* 0x00228000014d7983 */ /* 0x000ee80000300800 */
[----:B------:R1:W-:Y:S04]  /*50870*/  STL [R1+0x2258], R11 ;  /* 0x0022580b01007387 */ /* 0x0003e80000100800 */
[----:B------:R1:W-:Y:S04]  /*50880*/  LDGSTS.E [R5+0x8000], desc[UR4][R6.64], P0 ;  /* 0x0800000006057fae */ /* 0x0003e80008121844 */
[----:B------:R1:W-:Y:S04]  /*50890*/  STL [R1+0x2254], R13 ;  /* 0x0022540d01007387 */ /* 0x0003e80000100800 */
[----:B------:R-:W3:Y:S01]  /*508a0*/  LDL.LU R76, [R1+0x2284] ;  /* 0x00228400014c7983 */ /* 0x000ee20000300800 */
[----:B-1----:R-:W-:-:S03]  /*508b0*/  IMAD.MOV.U32 R6, RZ, RZ, R11 ;  /* 0x000000ffff067224 */ /* 0x002fc600078e000b */
[----:B------:R-:W3:Y:S01]  /*508c0*/  LDL.LU R11, [R1+0x2288] ;  /* 0x00228800010b7983 */ /* 0x000ee20000300800 */
[----:B------:R-:W-:-:S03]  /*508d0*/  IMAD.MOV.U32 R7, RZ, RZ, R13 ;  /* 0x000000ffff077224 */ /* 0x000fc600078e000d */
[----:B------:R-:W3:Y:S04]  /*508e0*/  LDL.LU R14, [R1+0x228c] ;  /* 0x00228c00010e7983 */ /* 0x000ee80000300800 */
[----:B------:R-:W3:Y:S01]  /*508f0*/  LDL.LU R13, [R1+0x2290] ;  /* 0x00229000010d7983 */ /* 0x000ee20000300800 */
[----:B------:R-:W-:Y:S01]  /*50900*/  UISETP.GT.AND UP1, UPT, UR12, 0x1, UPT ;  /* 0x000000010c00788c */ /* 0x000fe2000bf24270 */
[----:B------:R-:W-:Y:S02]  /*50910*/  IADD3 R252, P1, R252, R2, RZ ;  /* 0x00000002fcfc7210 */ /* 0x000fe40007f3e0ff */
[----:B------:R1:W-:Y:S01]  /*50920*/  LDGSTS.E [R5+0xc000], desc[UR4][R6.64], P0 ;  /* 0x0c00000006057fae */ /* 0x0003e20008121844 */
[----:B------:R-:W-:-:S04]  /*50930*/  USEL UR8, URZ, 0x4, !UP1 ;  /* 0x000000043f087887 */ /* 0x000fc8000c800000 */
[----:B------:R-:W-:Y:S01]  /*50940*/  USEL UR8, UR8, URZ, !UP0 ;  /* 0x0000003f08087287 */ /* 0x000fe2000c000000 */
[----:B------:R-:W-:-:S05]  /*50950*/  IADD3 R9, P2, R9, R2, RZ ;  /* 0x0000000209097210 */ /* 0x000fca0007f5e0ff */
[----:B------:R-:W-:Y:S01]  /*50960*/  ISETP.NE.U32.AND P0, PT, RZ, UR8, PT ;  /* 0x00000008ff007c0c */ /* 0x000fe2000bf05070 */
[----:B-1----:R-:W-:Y:S01]  /*50970*/  IMAD.MOV.U32 R6, RZ, RZ, R252 ;  /* 0x000000ffff067224 */ /* 0x002fe200078e00fc */
[----:B------:R-:W-:Y:S01]  /*50980*/  STL [R1+0x2260], R252 ;  /* 0x002260fc01007387 */ /* 0x000fe20000100800 */
[----:B------:R-:W-:-:S04]  /*50990*/  UISETP.GT.AND UP1, UPT, UR12, 0x2, UPT ;  /* 0x000000020c00788c */ /* 0x000fc8000bf24270 */
[----:B------:R-:W-:-:S04]  /*509a0*/  USEL UR8, URZ, 0x4, !UP1 ;  /* 0x000000043f087887 */ /* 0x000fc8000c800000 */
[----:B------:R-:W-:Y:S01]  /*509b0*/  USEL UR8, UR8, URZ, !UP0 ;  /* 0x0000003f08087287 */ /* 0x000fe2000c000000 */
[----:B------:R-:W-:-:S04]  /*509c0*/  IMAD.X R82, R82, 0x1, R0, P1 ;  /* 0x0000000152527824 */ /* 0x000fc800008e0600 */
[----:B------:R-:W-:Y:S02]  /*509d0*/  IMAD.MOV.U32 R7, RZ, RZ, R82 ;  /* 0x000000ffff077224 */ /* 0x000fe400078e0052 */
[----:B------:R-:W-:Y:S01]  /*509e0*/  IMAD.X R12, R12, 0x1, R0, P2 ;  /* 0x000000010c0c7824 */ /* 0x000fe200010e0600 */
[----:B------:R-:W-:Y:S04]  /*509f0*/  STL [R1+0x225c], R82 ;  /* 0x00225c5201007387 */ /* 0x000fe80000100800 */
[----:B------:R-:W-:Y:S04]  /*50a00*/  STL [R1+0x2268], R9 ;  /* 0x0022680901007387 */ /* 0x000fe80000100800 */
[----:B------:R1:W-:Y:S04]  /*50a10*/  LDGSTS.E [R5+0x4], desc[UR4][R6.64], P0 ;  /* 0x0000400006057fae */ /* 0x0003e80008121844 */
[----:B------:R1:W-:Y:S02]  /*50a20*/  STL [R1+0x2264], R12 ;  /* 0x0022640c01007387 */ /* 0x0003e40000100800 */
[----:B-1----:R-:W-:-:S02]  /*50a30*/  IMAD.MOV.U32 R7, RZ, RZ, R12 ;  /* 0x000000ffff077224 */ /* 0x002fc400078e000c */
[----:B------:R-:W-:Y:S01]  /*50a40*/  IMAD.MOV.U32 R6, RZ, RZ, R9 ;  /* 0x000000ffff067224 */ /* 0x000fe200078e0009 */
[----:B------:R-:W3:Y:S04]  /*50a50*/  LDL.LU R12, [R1+0x2294] ;  /* 0x00229400010c7983 */ /* 0x000ee80000300800 */
[----:B------:R-:W3:Y:S04]  /*50a60*/  LDL.LU R9, [R1+0x2298] ;  /* 0x0022980001097983 */ /* 0x000ee80000300800 */
[----:B------:R1:W-:Y:S01]  /*50a70*/  LDGSTS.E [R5+0x4004], desc[UR4][R6.64], P0 ;  /* 0x0400400006057fae */ /* 0x0003e20008121844 */
[----:B--2---:R-:W-:-:S05]  /*50a80*/  IADD3 R80, P1, R80, R2, RZ ;  /* 0x0000000250507210 */ /* 0x004fca0007f3e0ff */
[----:B-1----:R-:W-:Y:S02]  /*50a90*/  IMAD.MOV.U32 R6, RZ, RZ, R80 ;  /* 0x000000ffff067224 */ /* 0x002fe400078e0050 */
[----:B----4-:R-:W-:-:S04]  /*50aa0*/  IMAD.X R81, R81, 0x1, R0, P1 ;  /* 0x0000000151517824 */ /* 0x010fc800008e0600 */
[----:B------:R-:W-:Y:S01]  /*50ab0*/  IMAD.MOV.U32 R7, RZ, RZ, R81 ;  /* 0x000000ffff077224 */ /* 0x000fe200078e0051 */
[----:B---3--:R-:W-:-:S04]  /*50ac0*/  IADD3 R10, P2, R10, R2, RZ ;  /* 0x000000020a0a7210 */ /* 0x008fc80007f5e0ff */
[----:B------:R1:W-:Y:S01]  /*50ad0*/  LDGSTS.E [R5+0x8004], desc[UR4][R6.64], P0 ;  /* 0x0800400006057fae */ /* 0x0003e20008121844 */
[----:B------:R-:W-:Y:S01]  /*50ae0*/  IMAD.X R78, R78, 0x1, R0, P2 ;  /* 0x000000014e4e7824 */ /* 0x000fe200010e0600 */
[----:B------:R-:W-:Y:S02]  /*50af0*/  ISETP.NE.U32.AND P1, PT, RZ, UR8, PT ;  /* 0x00000008ff007c0c */ /* 0x000fe4000bf25070 */
[----:B------:R-:W-:Y:S01]  /*50b00*/  IADD3 R77, P3, R77, R2, RZ ;  /* 0x000000024d4d7210 */ /* 0x000fe20007f7e0ff */
[----:B------:R-:W-:Y:S01]  /*50b10*/  STL [R1+0x2270], R80 ;  /* 0x0022705001007387 */ /* 0x000fe20000100800 */
[----:B-1----:R-:W-:Y:S02]  /*50b20*/  IMAD.MOV.U32 R6, RZ, RZ, R10 ;  /* 0x000000ffff067224 */ /* 0x002fe400078e000a */
[----:B------:R-:W-:Y:S01]  /*50b30*/  IMAD.MOV.U32 R7, RZ, RZ, R78 ;  /* 0x000000ffff077224 */ /* 0x000fe200078e004e */
[----:B------:R-:W-:Y:S01]  /*50b40*/  STL [R1+0x226c], R81 ;  /* 0x00226c5101007387 */ /* 0x000fe20000100800 */
[----:B------:R-:W-:-:S03]  /*50b50*/  IMAD.X R79, R79, 0x1, R0, P3 ;  /* 0x000000014f4f7824 */ /* 0x000fc600018e0600 */
[----:B------:R-:W-:Y:S04]  /*50b60*/  STL [R1+0x2278], R10 ;  /* 0x0022780a01007387 */ /* 0x000fe80000100800 */
[----:B------:R1:W-:Y:S04]  /*50b70*/  LDGSTS.E [R5+0xc004], desc[UR4][R6.64], P0 ;  /* 0x0c00400006057fae */ /* 0x0003e80008121844 */
[----:B------:R2:W-:Y:S01]  /*50b80*/  STL [R1+0x2274], R78 ;  /* 0x0022744e01007387 */ /* 0x0005e20000100800 */
[----:B------:R-:W-:-:S03]  /*50b90*/  IADD3 R11, P0, R11, R2, RZ ;  /* 0x000000020b0b7210 */ /* 0x000fc60007f1e0ff */
[----:B------:R-:W-:Y:S02]  /*50ba0*/  STL [R1+0x2280], R77 ;  /* 0x0022804d01007387 */ /* 0x000fe40000100800 */
[----:B------:R-:W-:Y:S02]  /*50bb0*/  IMAD.X R76, R76, 0x1, R0, P0 ;  /* 0x000000014c4c7824 */ /* 0x000fe400000e0600 */
[----:B--2---:R-:W2:Y:S01]  /*50bc0*/  LDL.LU R78, [R1+0x22a0] ;  /* 0x0022a000014e7983 */ /* 0x004ea20000300800 */
[----:B-1----:R-:W-:Y:S02]  /*50bd0*/  IMAD.MOV.U32 R6, RZ, RZ, R77 ;  /* 0x000000ffff067224 */ /* 0x002fe400078e004d */
[----:B------:R-:W-:Y:S01]  /*50be0*/  IMAD.MOV.U32 R7, RZ, RZ, R79 ;  /* 0x000000ffff077224 */ /* 0x000fe200078e004f */
[----:B------:R1:W-:Y:S01]  /*50bf0*/  STL [R1+0x227c], R79 ;  /* 0x00227c4f01007387 */ /* 0x0003e20000100800 */
[----:B------:R-:W-:-:S03]  /*50c00*/  IADD3 R13, P2, R13, R2, RZ ;  /* 0x000000020d0d7210 */ /* 0x000fc60007f5e0ff */
[----:B------:R-:W3:Y:S02]  /*50c10*/  LDL.LU R10, [R1+0x22a8] ;  /* 0x0022a800010a7983 */ /* 0x000ee40000300800 */
[----:B------:R-:W-:Y:S02]  /*50c20*/  IMAD.X R14, R14, 0x1, R0, P2 ;  /* 0x000000010e0e7824 */ /* 0x000fe400010e0600 */
[----:B------:R4:W-:Y:S04]  /*50c30*/  LDGSTS.E [R5+0x8], desc[UR4][R6.64], P1 ;  /* 0x0000800006057fae */ /* 0x0009e80008921844 */
[----:B-1----:R-:W3:Y:S04]  /*50c40*/  LDL.LU R79, [R1+0x229c] ;  /* 0x00229c00014f7983 */ /* 0x002ee80000300800 */
[----:B------:R-:W3:Y:S04]  /*50c50*/  LDL.LU R77, [R1+0x22a4] ;  /* 0x0022a400014d7983 */ /* 0x000ee80000300800 */
[----:B------:R1:W-:Y:S01]  /*50c60*/  STL [R1+0x2288], R11 ;  /* 0x0022880b01007387 */ /* 0x0003e20000100800 */
[----:B----4-:R-:W-:-:S02]  /*50c70*/  IMAD.MOV.U32 R6, RZ, RZ, R11 ;  /* 0x000000ffff067224 */ /* 0x010fc400078e000b */
[----:B------:R-:W-:Y:S01]  /*50c80*/  IMAD.MOV.U32 R7, RZ, RZ, R76 ;  /* 0x000000ffff077224 */ /* 0x000fe200078e004c */
[----:B------:R-:W-:Y:S04]  /*50c90*/  STL [R1+0x2284], R76 ;  /* 0x0022844c01007387 */ /* 0x000fe80000100800 */
[----:B------:R4:W-:Y:S04]  /*50ca0*/  STL [R1+0x2290], R13 ;  /* 0x0022900d01007387 */ /* 0x0009e80000100800 */
[----:B-1----:R-:W3:Y:S04]  /*50cb0*/  LDL.LU R11, [R1+0x22b0] ;  /* 0x0022b000010b7983 */ /* 0x002ee80000300800 */
[----:B------:R1:W-:Y:S04]  /*50cc0*/  LDGSTS.E [R5+0x4008], desc[UR4][R6.64], P1 ;  /* 0x0400800006057fae */ /* 0x0003e80008921844 */
[----:B------:R4:W-:Y:S01]  /*50cd0*/  STL [R1+0x228c], R14 ;  /* 0x00228c0e01007387 */ /* 0x0009e20000100800 */
[----:B-1----:R-:W-:-:S03]  /*50ce0*/  IMAD.MOV.U32 R6, RZ, RZ, R13 ;  /* 0x000000ffff067224 */ /* 0x002fc600078e000d */
[----:B----4-:R-:W4:Y:S01]  /*50cf0*/  LDL.LU R13, [R1+0x22ac] ;  /* 0x0022ac00010d7983 */ /* 0x010f220000300800 */
[----:B------:R-:W-:-:S05]  /*50d00*/  IMAD.MOV.U32 R7, RZ, RZ, R14 ;  /* 0x000000ffff077224 */ /* 0x000fca00078e000e */
[----:B------:R1:W-:Y:S01]  /*50d10*/  LDGSTS.E [R5+0x8008], desc[UR4][R6.64], P1 ;  /* 0x0800800006057fae */ /* 0x0003e20008921844 */
[----:B------:R-:W-:-:S04]  /*50d20*/  UISETP.GT.AND UP1, UPT, UR12, 0x3, UPT ;  /* 0x000000030c00788c */ /* 0x000fc8000bf24270 */
[----:B------:R-:W-:-:S04]  /*50d30*/  USEL UR8, URZ, 0x4, !UP1 ;  /* 0x000000043f087887 */ /* 0x000fc8000c800000 */
[----:B------:R-:W-:Y:S01]  /*50d40*/  USEL UR8, UR8, URZ, !UP0 ;  /* 0x0000003f08087287 */ /* 0x000fe2000c000000 */
[----:B------:R-:W-:-:S05]  /*50d50*/  IADD3 R9, P0, R9, R2, RZ ;  /* 0x0000000209097210 */ /* 0x000fca0007f1e0ff */
[----:B------:R-:W-:Y:S01]  /*50d60*/  IMAD.X R12, R12, 0x1, R0, P0 ;  /* 0x000000010c0c7824 */ /* 0x000fe200000e0600 */
[----:B------:R-:W-:Y:S04]  /*50d70*/  STL [R1+0x2298], R9 ;  /* 0x0022980901007387 */ /* 0x000fe80000100800 */
[----:B------:R1:W-:Y:S04]  /*50d80*/  STL [R1+0x2294], R12 ;  /* 0x0022940c01007387 */ /* 0x0003e80000100800 */
[----:B------:R-:W4:Y:S04]  /*50d90*/  LDL.LU R83, [R1+0x22b4] ;  /* 0x0022b40001537983 */ /* 0x000f280000300800 */
[----:B------:R-:W4:Y:S04]  /*50da0*/  LDL.LU R82, [R1+0x22b8] ;  /* 0x0022b80001527983 */ /* 0x000f280000300800 */
[----:B------:R-:W4:Y:S04]  /*50db0*/  LDL.LU R81, [R1+0x263c] ;  /* 0x00263c0001517983 */ /* 0x000f280000300800 */
[----:B------:R-:W4:Y:S04]  /*50dc0*/  LDL.LU R80, [R1+0x2640] ;  /* 0x0026400001507983 */ /* 0x000f280000300800 */
[----:B------:R-:W4:Y:S04]  /*50dd0*/  LDL.LU R76, [R1+0x2644] ;  /* 0x00264400014c7983 */ /* 0x000f280000300800 */
[----:B------:R-:W4:Y:S01]  /*50de0*/  LDL.LU R14, [R1+0x2648] ;  /* 0x00264800010e7983 */ /* 0x000f220000300800 */
[----:B-1----:R-:W-:-:S02]  /*50df0*/  IMAD.MOV.U32 R7, RZ, RZ, R12 ;  /* 0x000000ffff077224 */ /* 0x002fc400078e000c */
[----:B------:R-:W-:Y:S01]  /*50e00*/  IMAD.MOV.U32 R6, RZ, RZ, R9 ;  /* 0x000000ffff067224 */ /* 0x000fe200078e0009 */
[----:B------:R-:W4:Y:S04]  /*50e10*/  LDL.LU R12, [R1+0x264c] ;  /* 0x00264c00010c7983 */ /* 0x000f280000300800 */
[----:B------:R-:W4:Y:S01]  /*50e20*/  LDL.LU R9, [R1+0x2650] ;  /* 0x0026500001097983 */ /* 0x000f220000300800 */
[----:B------:R-:W-:-:S03]  /*50e30*/  ISETP.NE.U32.AND P0, PT, RZ, UR8, PT ;  /* 0x00000008ff007c0c */ /* 0x000fc6000bf05070 */
[----:B------:R1:W-:Y:S01]  /*50e40*/  LDGSTS.E [R5+0xc008], desc[UR4][R6.64], P1 ;  /* 0x0c00800006057fae */ /* 0x0003e20008921844 */
[-C--:B--2---:R-:W-:Y:S02]  /*50e50*/  IADD3 R78, P1, R78, R2.reuse, RZ ;  /* 0x000000024e4e7210 */ /* 0x084fe40007f3e0ff */
[----:B---3--:R-:W-:-:S03]  /*50e60*/  IADD3 R10, P2, R10, R2, RZ ;  /* 0x000000020a0a7210 */ /* 0x008fc60007f5e0ff */
[----:B-1----:R-:W-:Y:S02]  /*50e70*/  IMAD.MOV.U32 R6, RZ, RZ, R78 ;  /* 0x000000ffff067224 */ /* 0x002fe400078e004e */
[--C-:B------:R-:W-:Y:S01]  /*50e80*/  IMAD.X R79, R79, 0x1, R0.reuse, P1 ;  /* 0x000000014f4f7824 */ /* 0x100fe200008e0600 */
[----:B------:R-:W-:Y:S03]  /*50e90*/  STL [R1+0x22a0], R78 ;  /* 0x0022a04e01007387 */ /* 0x000fe60000100800 */
[----:B------:R-:W-:Y:S02]  /*50ea0*/  IMAD.MOV.U32 R7, RZ, RZ, R79 ;  /* 0x000000ffff077224 */ /* 0x000fe400078e004f */
[----:B------:R-:W-:Y:S01]  /*50eb0*/  IMAD.X R77, R77, 0x1, R0, P2 ;  /* 0x000000014d4d7824 */ /* 0x000fe200010e0600 */
[----:B------:R-:W-:Y:S04]  /*50ec0*/  STL [R1+0x229c], R79 ;  /* 0x00229c4f01007387 */ /* 0x000fe80000100800 */
[----:B------:R1:W-:Y:S04]  /*50ed0*/  STL [R1+0x22a8], R10 ;  /* 0x0022a80a01007387 */ /* 0x0003e80000100800 */
[----:B------:R2:W-:Y:S01]  /*50ee0*/  LDGSTS.E [R5+0xc], desc[UR4][R6.64], P0 ;  /* 0x0000c00006057fae */ /* 0x0005e20008121844 */
[----:B------:R-:W-:-:S03]  /*50ef0*/  IADD3 R11, P1, R11, R2, RZ ;  /* 0x000000020b0b7210 */ /* 0x000fc60007f3e0ff */
[----:B------:R3:W-:Y:S01]  /*50f00*/  STL [R1+0x22a4], R77 ;  /* 0x0022a44d01007387 */ /* 0x0007e20000100800 */
[----:B--2---:R-:W-:-:S03]  /*50f10*/  IMAD.MOV.U32 R6, RZ, RZ, R10 ;  /* 0x000000ffff067224 */ /* 0x004fc600078e000a */
[----:B-1----:R-:W2:Y:S01]  /*50f20*/  LDL.LU R10, [R1+0x2658] ;  /* 0x00265800010a7983 */ /* 0x002ea20000300800 */
[----:B------:R-:W-:-:S03]  /*50f30*/  IMAD.MOV.U32 R7, RZ, RZ, R77 ;  /* 0x000000ffff077224 */ /* 0x000fc600078e004d */
[----:B------:R-:W-:Y:S01]  /*50f40*/  STL [R1+0x22b0], R11 ;  /* 0x0022b00b01007387 */ /* 0x000fe20000100800 */
[----:B------:R-:W-:-:S03]  /*50f50*/  UISETP.GT.AND UP1, UPT, UR12, 0x20, UPT ;  /* 0x000000200c00788c */ /* 0x000fc6000bf24270 */
[----:B------:R1:W-:Y:S01]  /*50f60*/  LDGSTS.E [R5+0x400c], desc[UR4][R6.64], P0 ;  /* 0x0400c00006057fae */ /* 0x0003e20008121844 */
[----:B----4-:R-:W-:-:S05]  /*50f70*/  IMAD.X R13, R13, 0x1, R0, P1 ;  /* 0x000000010d0d7824 */ /* 0x010fca00008e0600 */
[----:B------:R4:W-:Y:S04]  /*50f80*/  STL [R1+0x22ac], R13 ;  /* 0x0022ac0d01007387 */ /* 0x0009e80000100800 */
[----:B---3--:R-:W3:Y:S01]  /*50f90*/  LDL.LU R77, [R1+0x2654] ;  /* 0x00265400014d7983 */ /* 0x008ee20000300800 */
[----:B------:R-:W-:Y:S01]  /*50fa0*/  USEL UR8, URZ, 0x4, !UP1 ;  /* 0x000000043f087887 */ /* 0x000fe2000c800000 */
[----:B-1----:R-:W-:Y:S02]  /*50fb0*/  IMAD.MOV.U32 R6, RZ, RZ, R11 ;  /* 0x000000ffff067224 */ /* 0x002fe400078e000b */
[----:B------:R-:W-:Y:S01]  /*50fc0*/  IMAD.MOV.U32 R7, RZ, RZ, R13 ;  /* 0x000000ffff077224 */ /* 0x000fe200078e000d */
[----:B------:R-:W-:Y:S01]  /*50fd0*/  USEL UR8, UR8, URZ, !UP0 ;  /* 0x0000003f08087287 */ /* 0x000fe2000c000000 */
[----:B------:R-:W3:Y:S04]  /*50fe0*/  LDL.LU R79, [R1+0x265c] ;  /* 0x00265c00014f7983 */ /* 0x000ee80000300800 */
[----:B------:R1:W-:Y:S01]  /*50ff0*/  LDGSTS.E [R5+0x800c], desc[UR4][R6.64], P0 ;  /* 0x0800c00006057fae */ /* 0x0003e20008121844 */
[----:B------:R-:W-:-:S03]  /*51000*/  ISETP.NE.U32.AND P1, PT, RZ, UR8, PT ;  /* 0x00000008ff007c0c */ /* 0x000fc6000bf25070 */
[----:B----4-:R-:W4:Y:S04]  /*51010*/  LDL.LU R13, [R1+0x2660] ;  /* 0x00266000010d7983 */ /* 0x010f280000300800 */
[----:B------:R-:W4:Y:S04]  /*51020*/  LDL.LU R78, [R1+0x2664] ;  /* 0x00266400014e7983 */ /* 0x000f280000300800 */
[----:B------:R-:W4:Y:S01]  /*51030*/  LDL.LU R11, [R1+0x2668] ;  /* 0x00266800010b7983 */ /* 0x000f220000300800 */
[----:B------:R-:W-:-:S05]  /*51040*/  IADD3 R82, P2, R82, R2, RZ ;  /* 0x0000000252527210 */ /* 0x000fca0007f5e0ff */
[----:B------:R-:W-:Y:S02]  /*51050*/  IMAD.X R83, R83, 0x1, R0, P2 ;  /* 0x0000000153537824 */ /* 0x000fe400010e0600 */
[----:B-1----:R-:W-:Y:S02]  /*51060*/  IMAD.MOV.U32 R6, RZ, RZ, R82 ;  /* 0x000000ffff067224 */ /* 0x002fe400078e0052 */
[----:B------:R-:W-:Y:S01]  /*51070*/  IMAD.MOV.U32 R7, RZ, RZ, R83 ;  /* 0x000000ffff077224 */ /* 0x000fe200078e0053 */
[----:B------:R-:W-:-:S04]  /*51080*/  IADD3 R80, P3, R80, R2, RZ ;  /* 0x0000000250507210 */ /* 0x000fc80007f7e0ff */
[----:B------:R1:W-:Y:S01]  /*51090*/  LDGSTS.E [R5+0xc00c], desc[UR4][R6.64], P0 ;  /* 0x0c00c00006057fae */ /* 0x0003e20008121844 */
[--C-:B------:R-:W-:Y:S01]  /*510a0*/  IMAD.X R81, R81, 0x1, R0.reuse, P3 ;  /* 0x0000000151517824 */ /* 0x100fe200018e0600 */
[-C--:B------:R-:W-:Y:S02]  /*510b0*/  IADD3 R14, P0, R14, R2.reuse, RZ ;  /* 0x000000020e0e7210 */ /* 0x080fe40007f1e0ff */
[----:B------:R-:W-:Y:S03]  /*510c0*/  STL [R1+0x22b8], R82 ;  /* 0x0022b85201007387 */ /* 0x000fe60000100800 */
[----:B------:R-:W-:Y:S01]  /*510d0*/  IMAD.X R76, R76, 0x1, R0, P0 ;  /* 0x000000014c4c7824 */ /* 0x000fe200000e0600 */
[----:B------:R-:W-:Y:S01]  /*510e0*/  STL [R1+0x22b4], R83 ;  /* 0x0022b45301007387 */ /* 0x000fe20000100800 */
[----:B------:R-:W-:Y:S01]  /*510f0*/  IADD3 R9, P2, R9, R2, RZ ;  /* 0x0000000209097210 */ /* 0x000fe20007f5e0ff */
[----:B-1----:R-:W-:-:S02]  /*51100*/  IMAD.MOV.U32 R6, RZ, RZ, R80 ;  /* 0x000000ffff067224 */ /* 0x002fc400078e0050 */
[----:B------:R-:W-:Y:S01]  /*51110*/  IMAD.MOV.U32 R7, RZ, RZ, R81 ;  /* 0x000000ffff077224 */ /* 0x000fe200078e0051 */
[----:B------:R-:W-:Y:S01]  /*51120*/  STL [R1+0x2640], R80 ;  /* 0x0026405001007387 */ /* 0x000fe20000100800 */
[----:B------:R-:W-:-:S03]  /*51130*/  IMAD.X R12, R12, 0x1, R0, P2 ;  /* 0x000000010c0c7824 */ /* 0x000fc600010e0600 */
[----:B------:R-:W-:Y:S04]  /*51140*/  STL [R1+0x263c], R81 ;  /* 0x00263c5101007387 */ /* 0x000fe80000100800 */
[----:B------:R1:W-:Y:S04]  /*51150*/  STL [R1+0x2648], R14 ;  /* 0x0026480e01007387 */ /* 0x0003e80000100800 */
[----:B------:R1:W-:Y:S04]  /*51160*/  LDGSTS.E [R5+0x10000], desc[UR4][R6.64], P1 ;  /* 0x1000000006057fae */ /* 0x0003e80008921844 */
[----:B------:R1:W-:Y:S04]  /*51170*/  STL [R1+0x2644], R76 ;  /* 0x0026444c01007387 */ /* 0x0003e80000100800 */
[----:B------:R-:W-:Y:S01]  /*51180*/  STL [R1+0x2650], R9 ;  /* 0x0026500901007387 */ /* 0x000fe20000100800 */
[----:B-1----:R-:W-:-:S03]  /*51190*/  IMAD.MOV.U32 R6, RZ, RZ, R14 ;  /* 0x000000ffff067224 */ /* 0x002fc600078e000e */
[----:B------:R-:W4:Y:S01]  /*511a0*/  LDL.LU R14, [R1+0x2670] ;  /* 0x00267000010e7983 */ /* 0x000f220000300800 */
[----:B------:R-:W-:-:S03]  /*511b0*/  IMAD.MOV.U32 R7, RZ, RZ, R76 ;  /* 0x000000ffff077224 */ /* 0x000fc600078e004c */
[----:B------:R1:W-:Y:S04]  /*511c0*/  STL [R1+0x264c], R12 ;  /* 0x00264c0c01007387 */ /* 0x0003e80000100800 */
[----:B------:R-:W4:Y:S04]  /*511d0*/  LDL.LU R76, [R1+0x266c] ;  /* 0x00266c00014c7983 */ /* 0x000f280000300800 */
[----:B------:R1:W-:Y:S02]  /*511e0*/  LDGSTS.E [R5+0x14000], desc[UR4][R6.64], P1 ;  /* 0x1400000006057fae */ /* 0x0003e40008921844 */
[----:B-1----:R-:W-:-:S02]  /*511f0*/  IMAD.MOV.U32 R6, RZ, RZ, R9 ;  /* 0x000000ffff067224 */ /* 0x002fc400078e0009 */
[----:B------:R-:W-:Y:S02]  /*51200*/  IMAD.MOV.U32 R7, RZ, RZ, R12 ;  /* 0x000000ffff077224 */ /* 0x000fe400078e000c */
[----:B------:R-:W4:Y:S04]  /*51210*/  LDL.LU R12, [R1+0x2678] ;  /* 0x00267800010c7983 */ /* 0x000f280000300800 */
[----:B------:R-:W4:Y:S04]  /*51220*/  LDL.LU R9, [R1+0x2680] ;  /* 0x0026800001097983 */ /* 0x000f280000300800 */
[----:B------:R1:W-:Y:S01]  /*51230*/  LDGSTS.E [R5+0x18000], desc[UR4][R6.64], P1 ;  /* 0x1800000006057fae */ /* 0x0003e20008921844 */
[----:B--2---:R-:W-:-:S05]  /*51240*/  IADD3 R10, P0, R10, R2, RZ ;  /* 0x000000020a0a7210 */ /* 0x004fca0007f1e0ff */
[----:B------:R-:W-:Y:S01]  /*51250*/  STL [R1+0x2658], R10 ;  /* 0x0026580a01007387 */ /* 0x000fe20000100800 */
[----:B-1----:R-:W-:Y:S02]  /*51260*/  IMAD.MOV.U32 R6, RZ, RZ, R10 ;  /* 0x000000ffff067224 */ /* 0x002fe400078e000a */
[----:B---3--:R-:W-:-:S04]  /*51270*/  IMAD.X R77, R77, 0x1, R0, P0 ;  /* 0x000000014d4d7824 */ /* 0x008fc800000e0600 */
[----:B------:R-:W-:Y:S01]  /*51280*/  IMAD.MOV.U32 R7, RZ, RZ, R77 ;  /* 0x000000ffff077224 */ /* 0x000fe200078e004d */
[----:B------:R1:W-:Y:S01]  /*51290*/  STL [R1+0x2654], R77 ;  /* 0x0026544d01007387 */ /* 0x0003e20000100800 */
[----:B------:R-:W-:-:S03]  /*512a0*/  UISETP.GT.AND UP1, UPT, UR12, 0x21, UPT ;  /* 0x000000210c00788c */ /* 0x000fc6000bf24270 */
[----:B------:R2:W-:Y:S04]  /*512b0*/  LDGSTS.E [R5+0x1c000], desc[UR4][R6.64], P1 ;  /* 0x1c00000006057fae */ /* 0x0005e80008921844 */
[----:B-1----:R-:W3:Y:S04]  /*512c0*/  LDL.LU R77, [R1+0x2674] ;  /* 0x00267400014d7983 */ /* 0x002ee80000300800 */
[----:B------:R-:W3:Y:S01]  /*512d0*/  LDL.LU R10, [R1+0x267c] ;  /* 0x00267c00010a7983 */ /* 0x000ee20000300800 */
[----:B------:R-:W-:Y:S01]  /*512e0*/  USEL UR8, URZ, 0x4, !UP1 ;  /* 0x000000043f087887 */ /* 0x000fe2000c800000 */
[----:B----4-:R-:W-:-:S03]  /*512f0*/  IADD3 R13, P1, R13, R2, RZ ;  /* 0x000000020d0d7210 */ /* 0x010fc60007f3e0ff */
[----:B------:R-:W-:Y:S01]  /*51300*/  USEL UR8, UR8, URZ, !UP0 ;  /* 0x0000003f08087287 */ /* 0x000fe2000c000000 */
[----:B------:R-:W-:Y:S01]  /*51310*/  IADD3 R11, P2, R11, R2, RZ ;  /* 0x000000020b0b7210 */ /* 0x000fe20007f5e0ff */
[--C-:B------:R-:W-:Y:S01]  /*51320*/  IMAD.X R79, R79, 0x1, R0.reuse, P1 ;  /* 0x000000014f4f7824 */ /* 0x100fe200008e0600 */
[----:B------:R1:W-:Y:S03]  /*51330*/  STL [R1+0x2660], R13 ;  /* 0x0026600d01007387 */ /* 0x0003e60000100800 */
[----:B------:R-:W-:Y:S01]  /*51340*/  ISETP.NE.U32.AND P0, PT, RZ, UR8, PT ;  /* 0x00000008ff007c0c */ /* 0x000fe2000bf05070 */
[----:B------:R-:W-:Y:S01]  /*51350*/  IMAD.X R78, R78, 0x1, R0, P2 ;  /* 0x000000014e4e7824 */ /* 0x000fe200010e0600 */
[----:B------:R-:W-:Y:S01]  /*51360*/  STL [R1+0x265c], R79 ;  /* 0x00265c4f01007387 */ /* 0x000fe20000100800 */
[----:B--2---:R-:W-:-:S03]  /*51370*/  IMAD.MOV.U32 R6, RZ, RZ, R13 ;  /* 0x000000ffff067224 */ /* 0x004fc600078e000d */
[----:B------:R-:W-:Y:S01]  /*51380*/  STL [R1+0x2668], R11 ;  /* 0x0026680b01007387 */ /* 0x000fe20000100800 */
[----:B------:R-:W-:-:S03]  /*51390*/  IMAD.MOV.U32 R7, RZ, RZ, R79 ;  /* 0x000000ffff077224 */ /* 0x000fc600078e004f */
[----:B------:R-:W2:Y:S04]  /*513a0*/  LDL.LU R82, [R1+0x2688] ;  /* 0x0026880001527983 */ /* 0x000ea80000300800 */
[----:B------:R4:W-:Y:S04]  /*513b0*/  STL [R1+0x2664], R78 ;  /* 0x0026644e01007387 */ /* 0x0009e80000100800 */
[----:B-1----:R-:W2:Y:S04]  /*513c0*/  LDL.LU R13, [R1+0x2690] ;  /* 0x00269000010d7983 */ /* 0x002ea80000300800 */
[----:B------:R-:W2:Y:S04]  /*513d0*/  LDL.LU R83, [R1+0x2684] ;  /* 0x0026840001537983 */ /* 0x000ea80000300800 */
[----:B------:R1:W-:Y:S02]  /*513e0*/  LDGSTS.E [R5+0x10004], desc[UR4][R6.64], P0 ;  /* 0x1000400006057fae */ /* 0x0003e40008121844 */
[----:B-1----:R-:W-:-:S02]  /*513f0*/  IMAD.MOV.U32 R6, RZ, RZ, R11 ;  /* 0x000000ffff067224 */ /* 0x002fc400078e000b */
[----:B------:R-:W-:Y:S02]  /*51400*/  IMAD.MOV.U32 R7, RZ, RZ, R78 ;  /* 0x000000ffff077224 */ /* 0x000fe400078e004e */
[----:B----4-:R-:W4:Y:S04]  /*51410*/  LDL.LU R78, [R1+0x268c] ;  /* 0x00268c00014e7983 */ /* 0x010f280000300800 */
[----:B------:R-:W4:Y:S04]  /*51420*/  LDL.LU R11, [R1+0x2698] ;  /* 0x00269800010b7983 */ /* 0x000f280000300800 */
[----:B------:R1:W-:Y:S01]  /*51430*/  LDGSTS.E [R5+0x14004], desc[UR4][R6.64], P0 ;  /* 0x1400400006057fae */ /* 0x0003e20008121844 */
[----:B------:R-:W-:-:S05]  /*51440*/  IADD3 R14, P1, R14, R2, RZ ;  /* 0x000000020e0e7210 */ /* 0x000fca0007f3e0ff */
[----:B------:R-:W-:Y:S01]  /*51450*/  IMAD.X R76, R76, 0x1, R0, P1 ;  /* 0x000000014c4c7824 */ /* 0x000fe200008e0600 */
[----:B------:R-:W-:Y:S03]  /*51460*/  STL [R1+0x2670], R14 ;  /* 0x0026700e01007387 */ /* 0x000fe60000100800 */
[----:B-1----:R-:W-:Y:S01]  /*51470*/  IMAD.MOV.U32 R7, RZ, RZ, R76 ;  /* 0x000000ffff077224 */ /* 0x002fe200078e004c */
[----:B------:R1:W-:Y:S04]  /*51480*/  STL [R1+0x266c], R76 ;  /* 0x00266c4c01007387 */ /* 0x0003e80000100800 */
[----:B-1----:R-:W4:Y:S01]  /*51490*/  LDL.LU R76, [R1+0x2694] ;  /* 0x00269400014c7983 */ /* 0x002f220000300800 */
[----:B------:R-:W-:Y:S01]  /*514a0*/  IADD3 R12, P2, R12, R2, RZ ;  /* 0x000000020c0c7210 */ /* 0x000fe20007f5e0ff */
[----:B------:R-:W-:-:S02]  /*514b0*/  IMAD.MOV.U32 R6, RZ, RZ, R14 ;  /* 0x000000ffff067224 */ /* 0x000fc400078e000e */
[----:B------:R-:W4:Y:S01]  /*514c0*/  LDL.LU R14, [R1+0x26a0] ;  /* 0x0026a000010e7983 */ /* 0x000f220000300800 */
[----:B------:R-:W-:-:S03]  /*514d0*/  IADD3 R9, P3, R9, R2, RZ ;  /* 0x0000000209097210 */ /* 0x000fc60007f7e0ff */
[----:B------:R-:W4:Y:S04]  /*514e0*/  LDL.LU R80, [R1+0x26a8] ;  /* 0x0026a80001507983 */ /* 0x000f280000300800 */
[----:B------:R-:W-:Y:S04]  /*514f0*/  STL [R1+0x2678], R12 ;  /* 0x0026780c01007387 */ /* 0x000fe80000100800 */
[----:B------:R1:W-:Y:S02]  /*51500*/  LDGSTS.E [R5+0x18004], desc[UR4][R6.64], P0 ;  /* 0x1800400006057fae */ /* 0x0003e40008121844 */
[----:B-1----:R-:W-:-:S02]  /*51510*/  IMAD.MOV.U32 R6, RZ, RZ, R12 ;  /* 0x000000ffff067224 */ /* 0x002fc400078e000c */
[--C-:B---3--:R-:W-:Y:S02]  /*51520*/  IMAD.X R77, R77, 0x1, R0.reuse, P2 ;  /* 0x000000014d4d7824 */ /* 0x108fe400010e0600 */
[----:B------:R-:W-:-:S03]  /*51530*/  IMAD.X R10, R10, 0x1, R0, P3 ;  /* 0x000000010a0a7824 */ /* 0x000fc600018e0600 */
[----:B------:R1:W-:Y:S01]  /*51540*/  STL [R1+0x2674], R77 ;  /* 0x0026744d01007387 */ /* 0x0003e20000100800 */
[----:B------:R-:W-:-:S03]  /*51550*/  IMAD.MOV.U32 R7, RZ, RZ, R77 ;  /* 0x000000ffff077224 */ /* 0x000fc600078e004d */
[----:B------:R-:W-:Y:S04]  /*51560*/  STL [R1+0x2680], R9 ;  /* 0x0026800901007387 */ /* 0x000fe80000100800 */
[----:B------:R3:W-:Y:S04]  /*51570*/  LDGSTS.E [R5+0x1c004], desc[UR4][R6.64], P0 ;  /* 0x1c00400006057fae */ /* 0x0007e80008121844 */
[----:B-1----:R-:W4:Y:S04]  /*51580*/  LDL.LU R77, [R1+0x269c] ;  /* 0x00269c00014d7983 */ /* 0x002f280000300800 */
[----:B------:R1:W-:Y:S04]  /*51590*/  STL [R1+0x267c], R10 ;  /* 0x00267c0a01007387 */ /* 0x0003e80000100800 */
[----:B------:R-:W4:Y:S01]  /*515a0*/  LDL.LU R81, [R1+0x26a4] ;  /* 0x0026a40001517983 */ /* 0x000f220000300800 */
[----:B---3--:R-:W-:-:S03]  /*515b0*/  IMAD.MOV.U32 R7, RZ, RZ, R10 ;  /* 0x000000ffff077224 */ /* 0x008fc600078e000a */
[----:B------:R-:W3:Y:S01]  /*515c0*/  LDL.LU R79, [R1+0x26ac] ;  /* 0x0026ac00014f7983 */ /* 0x000ee20000300800 */
[----:B------:R-:W-:-:S03]  /*515d0*/  IMAD.MOV.U32 R6, RZ, RZ, R9 ;  /* 0x000000ffff067224 */ /* 0x000fc600078e0009 */
[----:B------:R-:W3:Y:S04]  /*515e0*/  LDL.LU R12, [R1+0x26b0] ;  /* 0x0026b000010c7983 */ /* 0x000ee80000300800 */
[----:B-1----:R-:W3:Y:S04]  /*515f0*/  LDL.LU R10, [R1+0x26b4] ;  /* 0x0026b400010a7983 */ /* 0x002ee80000300800 */
[----:B------:R-:W3:Y:S01]  /*51600*/  LDL.LU R9, [R1+0x26b8] ;  /* 0x0026b80001097983 */ /* 0x000ee20000300800 */
[----:B------:R-:W-:-:S04]  /*51610*/  UISETP.GT.AND UP1, UPT, UR12, 0x22, UPT ;  /* 0x000000220c00788c */ /* 0x000fc8000bf24270 */
[----:B------:R-:W-:-:S04]  /*51620*/  USEL UR8, URZ, 0x4, !UP1 ;  /* 0x000000043f087887 */ /* 0x000fc8000c800000 */
[----:B------:R-:W-:Y:S01]  /*51630*/  USEL UR8, UR8, URZ, !UP0 ;  /* 0x0000003f08087287 */ /* 0x000fe2000c000000 */
[----:B--2---:R-:W-:-:S05]  /*51640*/  IADD3 R82, P0, R82, R2, RZ ;  /* 0x0000000252527210 */ /* 0x004fca0007f1e0ff */
[----:B------:R-:W-:Y:S01]  /*51650*/  ISETP.NE.U32.AND P1, PT, RZ, UR8, PT ;  /* 0x00000008ff007c0c */ /* 0x000fe2000bf25070 */
[----:B------:R-:W-:Y:S01]  /*51660*/  IMAD.X R83, R83, 0x1, R0, P0 ;  /* 0x0000000153537824 */ /* 0x000fe200000e0600 */
[-C--:B------:R-:W-:Y:S01]  /*51670*/  IADD3 R13, P2, R13, R2.reuse, RZ ;  /* 0x000000020d0d7210 */ /* 0x080fe20007f5e0ff */
[----:B------:R-:W-:Y:S01]  /*51680*/  STL [R1+0x2688], R82 ;  /* 0x0026885201007387 */ /* 0x000fe20000100800 */
[----:B----4-:R-:W-:-:S03]  /*51690*/  IADD3 R11, P0, R11, R2, RZ ;  /* 0x000000020b0b7210 */ /* 0x010fc60007f1e0ff */
[----:B------:R-:W-:Y:S01]  /*516a0*/  IMAD.X R78, R78, 0x1, R0, P2 ;  /* 0x000000014e4e7824 */ /* 0x000fe200010e0600 */
[----:B------:R-:W-:Y:S05]  /*516b0*/  STL [R1+0x2684], R83 ;  /* 0x0026845301007387 */ /* 0x000fea0000100800 */
[----:B------:R1:W-:Y:S04]  /*516c0*/  LDGSTS.E [R5+0x10008], desc[UR4][R6.64], P1 ;  /* 0x1000800006057fae */ /* 0x0003e80008921844 */
[----:B------:R2:W-:Y:S01]  /*516d0*/  STL [R1+0x2690], R13 ;  /* 0x0026900d01007387 */ /* 0x0005e20000100800 */
[----:B-1----:R-:W-:-:S02]  /*516e0*/  IMAD.MOV.U32 R6, RZ, RZ, R82 ;  /* 0x000000ffff067224 */ /* 0x002fc400078e0052 */
[----:B------:R-:W-:Y:S01]  /*516f0*/  IMAD.MOV.U32 R7, RZ, RZ, R83 ;  /* 0x000000ffff077224 */ /* 0x000fe200078e0053 */
[----:B------:R1:W-:Y:S04]  /*51700*/  STL [R1+0x268c], R78 ;  /* 0x00268c4e01007387 */ /* 0x0003e80000100800 */
[----:B------:R4:W-:Y:S02]  /*51710*/  LDGSTS.E [R5+0x14008], desc[UR4][R6.64], P1 ;  /* 0x1400800006057fae */ /* 0x0009e40008921844 */
[----:B----4-:R-:W-:Y:S02]  /*51720*/  IMAD.MOV.U32 R6, RZ, RZ, R13 ;  /* 0x000000ffff067224 */ /* 0x010fe400078e000d */
[----:B--2---:R-:W2:Y:S01]  /*51730*/  LDL.LU R13, [R1+0x22c0] ;  /* 0x0022c000010d7983 */ /* 0x004ea20000300800 */
[----:B------:R-:W-:-:S03]  /*51740*/  IMAD.MOV.U32 R7, RZ, RZ, R78 ;  /* 0x000000ffff077224 */ /* 0x000fc600078e004e */
[----:B------:R-:W-:Y:S01]  /*51750*/  STL [R1+0x2698], R11 ;  /* 0x0026980b01007387 */ /* 0x000fe20000100800 */
[----:B------:R-:W-:-:S03]  /*51760*/  UISETP.GT.AND UP1, UPT, UR12, 0x23, UPT ;  /* 0x000000230c00788c */ /* 0x000fc6000bf24270 */
[----:B------:R4:W-:Y:S01]  /*51770*/  LDGSTS.E [R5+0x18008], desc[UR4][R6.64], P1 ;  /* 0x1800800006057fae */ /* 0x0009e20008921844 */
[----:B------:R-:W-:-:S04]  /*51780*/  USEL UR8, URZ, 0x4, !UP1 ;  /* 0x000000043f087887 */ /* 0x000fc8000c800000 */
[----:B------:R-:W-:Y:S01]  /*51790*/  USEL UR8, UR8, URZ, !UP0 ;  /* 0x0000003f08087287 */ /* 0x000fe2000c000000 */
[----:B----4-:R-:W-:Y:S02]  /*517a0*/  IMAD.MOV.U32 R6, RZ, RZ, R11 ;  /* 0x000000ffff067224 */ /* 0x010fe400078e000b */
[----:B------:R-:W-:-:S05]  /*517b0*/  IMAD.X R76, R76, 0x1, R0, P0 ;  /* 0x000000014c4c7824 */ /* 0x000fca00000e0600 */
[----:B------:R4:W-:Y:S04]  /*517c0*/  STL [R1+0x2694], R76 ;  /* 0x0026944c01007387 */ /* 0x0009e80000100800 */
[----:B-1----:R-:W2:Y:S01]  /*517d0*/  LDL.LU R78, [R1+0x22bc] ;  /* 0x0022bc00014e7983 */ /* 0x002ea20000300800 */
[----:B------:R-:W-:Y:S01]  /*517e0*/  IMAD.MOV.U32 R7, RZ, RZ, R76 ;  /* 0x000000ffff077224 */ /* 0x000fe200078e004c */
[----:B------:R-:W-:-:S04]  /*517f0*/  ISETP.NE.U32.AND P0, PT, RZ, UR8, PT ;  /* 0x00000008ff007c0c */ /* 0x000fc8000bf05070 */
[----:B------:R1:W-:Y:S01]  /*51800*/  LDGSTS.E [R5+0x1c008], desc[UR4][R6.64], P1 ;  /* 0x1c00800006057fae */ /* 0x0003e20008921844 */
[-C--:B------:R-:W-:Y:S02]  /*51810*/  IADD3 R14, P1, R14, R2.reuse, RZ ;  /* 0x000000020e0e7210 */ /* 0x080fe40007f3e0ff */
[----:B------:R-:W-:Y:S01]  /*51820*/  IADD3 R80, P2, R80, R2, RZ ;  /* 0x0000000250507210 */ /* 0x000fe20007f5e0ff */
[----:B----4-:R-:W4:Y:S04]  /*51830*/  LDL.LU R76, [R1+0x22c8] ;  /* 0x0022c800014c7983 */ /* 0x010f280000300800 */
[----:B------:R-:W4:Y:S04]  /*51840*/  LDL.LU R11, [R1+0x22d0] ;  /* 0x0022d000010b7983 */ /* 0x000f280000300800 */
[----:B------:R-:W-:Y:S01]  /*51850*/  STL [R1+0x26a0], R14 ;  /* 0x0026a00e01007387 */ /* 0x000fe20000100800 */
[----:B-1----:R-:W-:-:S02]  /*51860*/  IMAD.MOV.U32 R6, RZ, RZ, R14 ;  /* 0x000000ffff067224 */ /* 0x002fc400078e000e */
[----:B------:R-:W-:-:S04]  /*51870*/  IMAD.X R77, R77, 0x1, R0, P1 ;  /* 0x000000014d4d7824 */ /* 0x000fc800008e0600 */
[----:B------:R-:W-:Y:S01]  /*51880*/  IMAD.MOV.U32 R7, RZ, RZ, R77 ;  /* 0x000000ffff077224 */ /* 0x000fe200078e004d */
[----:B------:R1:W-:Y:S01]  /*51890*/  STL [R1+0x269c], R77 ;  /* 0x00269c4d01007387 */ /* 0x0003e20000100800 */
[----:B------:R-:W-:-:S03]  /*518a0*/  IMAD.X R81, R81, 0x1, R0, P2 ;  /* 0x0000000151517824 */ /* 0x000fc600010e0600 */
[----:B------:R-:W-:Y:S04]  /*518b0*/  STL [R1+0x26a8], R80 ;  /* 0x0026a85001007387 */ /* 0x000fe80000100800 */
[----:B------:R1:W-:Y:S01]  /*518c0*/  LDGSTS.E [R5+0x1000c], desc[UR4][R6.64], P0 ;  /* 0x1000c00006057fae */ /* 0x0003e20008121844 */
[----:B---3--:R-:W-:-:S03]  /*518d0*/  IADD3 R12, P1, R12, R2, RZ ;  /* 0x000000020c0c7210 */ /* 0x008fc60007f3e0ff */
[----:B-1----:R-:W3:Y:S04]  /*518e0*/  LDL.LU R77, [R1+0x22c4] ;  /* 0x0022c400014d7983 */ /* 0x002ee80000300800 */
[----:B------:R-:W-:Y:S01]  /*518f0*/  STL [R1+0x26a4], R81 ;  /* 0x0026a45101007387 */ /* 0x000fe20000100800 */
[----:B------:R-:W-:Y:S01]  /*51900*/  IMAD.X R79, R79, 0x1, R0, P1 ;  /* 0x000000014f4f7824 */ /* 0x000fe200008e0600 */
[----:B------:R-:W-:Y:S01]  /*51910*/  IADD3 R9, P2, R9, R2, RZ ;  /* 0x0000000209097210 */ /* 0x000fe20007f5e0ff */
[----:B------:R-:W-:Y:S01]  /*51920*/  IMAD.MOV.U32 R6, RZ, RZ, R80 ;  /* 0x000000ffff067224 */ /* 0x000fe200078e0050 */
[----:B------:R-:W3:Y:S01]  /*51930*/  LDL.LU R14, [R1+0x22cc] ;  /* 0x0022cc00010e7983 */ /* 0x000ee20000300800 */
[----:B------:R-:W-:Y:S02]  /*51940*/  IMAD.MOV.U32 R7, RZ, RZ, R81 ;  /* 0x000000ffff077224 */ /* 0x000fe400078e0051 */
[----:B------:R-:W-:-:S03]  /*51950*/  IMAD.X R10, R10, 0x1, R0, P2 ;  /* 0x000000010a0a7824 */ /* 0x000fc600010e0600 */
[----:B------:R1:W-:Y:S04]  /*51960*/  LDGSTS.E [R5+0x1400c], desc[UR4][R6.64], P0 ;  /* 0x1400c00006057fae */ /* 0x0003e80008121844 */
[----:B------:R1:W-:Y:S04]  /*51970*/  STL [R1+0x26b0], R12 ;  /* 0x0026b00c01007387 */ /* 0x0003e80000100800 */
[----:B------:R-:W-:Y:S01]  /*51980*/  STL [R1+0x26ac], R79 ;  /* 0x0026ac4f01007387 */ /* 0x000fe20000100800 */
[----:B-1----:R-:W-:Y:S02]  /*51990*/  IMAD.MOV.U32 R6, RZ, RZ, R12 ;  /* 0x000000ffff067224 */ /* 0x002fe400078e000c */
[----:B------:R-:W-:Y:S01]  /*519a0*/  IMAD.MOV.U32 R7, RZ, RZ, R79 ;  /* 0x000000ffff077224 */ /* 0x000fe200078e004f */
[----:B------:R-:W-:Y:S04]  /*519b0*/  STL [R1+0x26b8], R9 ;  /* 0x0026b80901007387 */ /* 0x000fe80000100800 */
[----:B------:R1:W-:Y:S04]  /*519c0*/  LDGSTS.E [R5+0x1800c], desc[UR4][R6.64], P0 ;  /* 0x1800c00006057fae */ /* 0x0003e80008121844 */
[----:B------:R1:W-:Y:S04]  /*519d0*/  STL [R1+0x26b4], R10 ;  /* 0x0026b40a01007387 */ /* 0x0003e80000100800 */
[----:B------:R-:W3:Y:S01]  /*519e0*/  LDL.LU R12, [R1+0x22d4] ;  /* 0x0022d400010c7983 */ /* 0x000ee20000300800 */
[----:B-1----:R-:W-:-:S03]  /*519f0*/  IMAD.MOV.U32 R7, RZ, RZ, R10 ;  /* 0x000000ffff077224 */ /* 0x002fc600078e000a */
[----:B------:R-:W3:Y:S01]  /*51a00*/  LDL.LU R10, [R1+0x22d8] ;  /* 0x0022d800010a7983 */ /* 0x000ee20000300800 */
[----:B------:R-:W1:Y:S01]  /*51a10*/  S2R R252, SR_TID.X ;  /* 0x0000000000fc7919 */ /* 0x000e620000002100 */
[----:B------:R-:W-:Y:S02]  /*51a20*/  IMAD.MOV.U32 R6, RZ, RZ, R9 ;  /* 0x000000ffff067224 */ /* 0x000fe400078e0009 */
[----:B------:R-:W3:Y:S04]  /*51a30*/  LDL.LU R82, [R1+0x22e0] ;  /* 0x0022e00001527983 */ /* 0x000ee80000300800 */
[----:B------:R1:W-:Y:S01]  /*51a40*/  LDGSTS.E [R5+0x1c00c], desc[UR4][R6.64], P0 ;  /* 0x1c00c00006057fae */ /* 0x0003e20008121844 */
[----:B--2---:R-:W-:Y:S01]  /*51a50*/  IADD3 R13, P1, R13, R2, RZ ;  /* 0x000000020d0d7210 */ /* 0x004fe20007f3e0ff */
[C---:B-1----:R-:W-:Y:S01]  /*51a60*/  IMAD.SHL.U32 R9, R252.reuse, 0x10, RZ ;  /* 0x00000010fc097824 */ /* 0x042fe200078e00ff */
[----:B------:R-:W-:-:S04]  /*51a70*/  LOP3.LUT R252, R252, 0x7f, RZ, 0xc0, !PT ;  /* 0x0000007ffcfc7812 */ /* 0x000fc800078ec0ff */
[----:B------:R-:W-:-:S05]  /*51a80*/  LOP3.LUT R9, R9, 0x70, RZ, 0xc0, !PT ;  /* 0x0000007009097812 */ /* 0x000fca00078ec0ff */
[----:B------:R-:W-:Y:S01]  /*51a90*/  IMAD R9, R252, 0x80, R9 ;  /* 0x00000080fc097824 */ /* 0x000fe200078e0209 */
[----:B------:R1:W-:Y:S04]  /*51aa0*/  STL [R1+0x22c0], R13 ;  /* 0x0022c00d01007387 */ /* 0x0003e80000100800 */
[----:B------:R-:W-:-:S05]  /*51ab0*/  LOP3.LUT R9, R9, 0x10, RZ, 0x3c, !PT ;  /* 0x0000001009097812 */ /* 0x000fca00078e3cff */
[----:B------:R-:W-:Y:S02]  /*51ac0*/  VIADD R5, R9, UR13 ;  /* 0x0000000d09057c36 */ /* 0x000fe40008000000 */
[----:B------:R-:W-:Y:S01]  /*51ad0*/  IMAD.MOV.U32 R6, RZ, RZ, R13 ;  /* 0x000000ffff067224 */ /* 0x000fe200078e000d */
[----:B------:R-:W-:Y:S01]  /*51ae0*/  UISETP.GT.AND UP1, UPT, UR12, 0x4, UPT ;  /* 0x000000040c00788c */ /* 0x000fe2000bf24270 */
[----:B------:R-:W-:-:S05]  /*51af0*/  IMAD.X R78, R78, 0x1, R0, P1 ;  /* 0x000000014e4e7824 */ /* 0x000fca00008e0600 */
[----:B------:R2:W-:Y:S04]  /*51b00*/  STL [R1+0x22bc], R78 ;  /* 0x0022bc4e01007387 */ /* 0x0005e80000100800 */
[----:B------:R-:W2:Y:S04]  /*51b10*/  LDL.LU R9, [R1+0x22e8] ;  /* 0x0022e80001097983 */ /* 0x000ea80000300800 */
[----:B------:R-:W2:Y:S04]  /*51b20*/  LDL.LU R83, [R1+0x22dc] ;  /* 0x0022dc0001537983 */ /* 0x000ea80000300800 */
[----:B-1----:R-:W2:Y:S01]  /*51b30*/  LDL.LU R13, [R1+0x22e4] ;  /* 0x0022e400010d7983 */ /* 0x002ea20000300800 */
[----:B------:R-:W-:-:S04]  /*51b40*/  USEL UR8, URZ, 0x4, !UP1 ;  /* 0x000000043f087887 */ /* 0x000fc8000c800000 */
[----:B------:R-:W-:Y:S01]  /*51b50*/  USEL UR8, UR8, URZ, !UP0 ;  /* 0x0000003f08087287 */ /* 0x000fe2000c000000 */
[----:B----4-:R-:W-:-:S05]  /*51b60*/  IADD3 R76, P1, R76, R2, RZ ;  /* 0x000000024c4c7210 */ /* 0x010fca0007f3e0ff */
[----:B------:R-:W-:Y:S01]  /*51b70*/  ISETP.NE.U32.AND P0, PT, RZ, UR8, PT ;  /* 0x00000008ff007c0c */ /* 0x000fe2000bf05070 */
[----:B------:R-:W-:Y:S01]  /*51b80*/  IMAD.MOV.U32 R7, RZ, RZ, R78 ;  /* 0x000000ffff077224 */ /* 0x000fe200078e004e */
[----:B------:R-:W-:Y:S01]  /*51b90*/  IADD3 R11, P2, R11, R2, RZ ;  /* 0x000000020b0b7210 */ /* 0x000fe20007f5e0ff */
[----:B------:R-:W-:Y:S10]  /*51ba0*/  STL [R1+0x22c8], R76 ;  /* 0x0022c84c01007387 */ /* 0x000ff40000100800 */
[----:B------:R1:W-:Y:S02]  /*51bb0*/  LDGSTS.E [R5], desc[UR4][R6.64], P0 ;  /* 0x0000000006057fae */ /* 0x0003e40008121844 */
[----:B-1----:R-:W-:-:S02]  /*51bc0*/  IMAD.MOV.U32 R6, RZ, RZ, R76 ;  /* 0x000000ffff067224 */ /* 0x002fc400078e004c */
[----:B---3--:R-:W-:-:S04]  /*51bd0*/  IMAD.X R77, R77, 0x1, R0, P1 ;  /* 0x000000014d4d7824 */ /* 0x008fc800008e0600 */
[----:B------:R-:W-:Y:S01]  /*51be0*/  IMAD.MOV.U32 R7, RZ, RZ, R77 ;  /* 0x000000ffff077224 */ /* 0x000fe200078e004d */
[----:B------:R-:W-:Y:S01]  /*51bf0*/  STL [R1+0x22c4], R77 ;  /* 0x0022c44d01007387 */ /* 0x000fe20000100800 */
[----:B------:R-:W-:-:S03]  /*51c00*/  IMAD.X R14, R14, 0x1, R0, P2 ;  /* 0x000000010e0e7824 */ /* 0x000fc600010e0600 */
[----:B------:R1:W-:Y:S04]  /*51c10*/  STL [R1+0x22d0], R11 ;  /* 0x0022d00b01007387 */ /* 0x0003e80000100800 */
[----:B------:R-:W3:Y:S04]  /*51c20*/  LDL.LU R80, [R1+0x22f0] ;  /* 0x0022f00001507983 */ /* 0x000ee80000300800 */
[----:B------:R-:W-:Y:S04]  /*51c30*/  STL [R1+0x22cc], R14 ;  /* 0x0022cc0e01007387 */ /* 0x000fe80000100800 */
[----:B------:R4:W-:Y:S04]  /*51c40*/  LDGSTS.E [R5+0x4000], desc[UR4][R6.64], P0 ;  /* 0x0400000006057fae */ /* 0x0009e80008121844 */
[----:B------:R-:W3:Y:S04]  /*51c50*/  LDL.LU R81, [R1+0x22ec] ;  /* 0x0022ec0001517983 */ /* 0x000ee80000300800 */
[----:B--2---:R-:W2:Y:S01]  /*51c60*/  LDL.LU R78, [R1+0x22f4] ;  /* 0x0022f400014e7983 */ /* 0x004ea20000300800 */
[----:B----4-:R-:W-:-:S03]  /*51c70*/  IMAD.MOV.U32 R6, RZ, RZ, R11 ;  /* 0x000000ffff067224 */ /* 0x010fc600078e000b */
[----:B-1----:R-:W4:Y:S01]  /*51c80*/  LDL.LU R11, [R1+0x22f8] ;  /* 0x0022f800010b7983 */ /* 0x002f220000300800 */
[----:B------:R-:W-:-:S03]  /*51c90*/  IMAD.MOV.U32 R7, RZ, RZ, R14 ;  /* 0x000000ffff077224 */ /* 0x000fc600078e000e */
[----:B------:R-:W2:Y:S04]  /*51ca0*/  LDL.LU R79, [R1+0x22fc] ;  /* 0x0022fc00014f7983 */ /* 0x000ea80000300800 */
[----:B------:R-:W2:Y:S01]  /*51cb0*/  LDL.LU R77, [R1+0x2300] ;  /* 0x00230000014d7983 */ /* 0x000ea20000300800 */
[----:B------:R-:W-:-:S03]  /*51cc0*/  IADD3 R10, P1, R10, R2, RZ ;  /* 0x000000020a0a7210 */ /* 0x000fc60007f3e0ff */
[----:B------:R1:W-:Y:S02]  /*51cd0*/  LDGSTS.E [R5+0x8000], desc[UR4][R6.64], P0 ;  /* 0x0800000006057fae */ /* 0x0003e40008121844 */
[----:B------:R-:W-:Y:S02]  /*51ce0*/  IMAD.X R12, R12, 0x1, R0, P1 ;  /* 0x000000010c0c7824 */ /* 0x000fe400008e0600 */
[----:B------:R1:W-:Y:S04]  /*51cf0*/  STL [R1+0x22d8], R10 ;  /* 0x0022d80a01007387 */ /* 0x0003e80000100800 */
[----:B------:R1:W-:Y:S02]  /*51d00*/  STL [R1+0x22d4], R12 ;  /* 0x0022d40c01007387 */ /* 0x0003e40000100800 */
[----:B-1----:R-:W-:-:S02]  /*51d10*/  IMAD.MOV.U32 R6, RZ, RZ, R10 ;  /* 0x000000ffff067224 */ /* 0x002fc400078e000a */
[----:B------:R-:W2:Y:S04]  /*51d20*/  LDL.LU R76, [R1+0x2304] ;  /* 0x00230400014c7983 */ /* 0x000ea80000300800 */
[----:B------:R-:W2:Y:S01]  /*51d30*/  LDL.LU R10, [R1+0x2308] ;  /* 0x00230800010a7983 */ /* 0x000ea20000300800 */
[----:B------:R-:W-:-:S03]  /*51d40*/  IMAD.MOV.U32 R7, RZ, RZ, R12 ;  /* 0x000000ffff077224 */ /* 0x000fc600078e000c */
[----:B------:R-:W2:Y:S04]  /*51d50*/  LDL.LU R14, [R1+0x230c] ;  /* 0x00230c00010e7983 */ /* 0x000ea80000300800 */
[----:B------:R-:W2:Y:S01]  /*51d60*/  LDL.LU R12, [R1+0x2310] ;  /* 0x00231000010c7983 */ /* 0x000ea20000300800 */
[----:B------:R-:W-:Y:S01]  /*51d70*/  UISETP.GT.AND UP1, UPT, UR12, 0x5, UPT ;  /* 0x000000050c00788c */ /* 0x000fe2000bf24270 */
[----:B------:R-:W-:Y:S02]  /*51d80*/  IADD3 R82, P1, R82, R2, RZ ;  /* 0x0000000252527210 */ /* 0x000fe40007f3e0ff */
[----:B------:R1:W-:Y:S01]  /*51d90*/  LDGSTS.E [R5+0xc000], desc[UR4][R6.64], P0 ;  /* 0x0c00000006057fae */ /* 0x0003e20008121844 */
[----:B------:R-:W-:-:S04]  /*51da0*/  USEL UR8, URZ, 0x4, !UP1 ;  /* 0x000000043f087887 */ /* 0x000fc8000c800000 */
[----:B------:R-:W-:-:S06]  /*51db0*/  USEL UR8, UR8, URZ, !UP0 ;  /* 0x0000003f08087287 */ /* 0x000fcc000c000000 */
[----:B------:R-:W-:Y:S01]  /*51dc0*/  ISETP.NE.U32.AND P0, PT, RZ, UR8, PT ;  /* 0x00000008ff007c0c */ /* 0x000fe2000bf05070 */
[----:B-1----:R-:W-:Y:S01]  /*51dd0*/  IMAD.MOV.U32 R6, RZ, RZ, R82 ;  /* 0x000000ffff067224 */ /* 0x002fe200078e0052 */
[----:B------:R-:W-:Y:S01]  /*51de0*/  STL [R1+0x22e0], R82 ;  /* 0x0022e05201007387 */ /* 0x000fe20000100800 */
[----:B------:R-:W-:Y:S01]  /*51df0*/  UISETP.GT.AND UP1, UPT, UR12, 0x6, UPT ;  /* 0x000000060c00788c */ /* 0x000fe2000bf24270 */
[----:B------:R-:W-:Y:S01]  /*51e00*/  IADD3 R9, P2, R9, R2, RZ ;  /* 0x0000000209097210 */ /* 0x000fe20007f5e0ff */
        /* <DEDUP_REMOVED lines=9> */
[----:B------:R-:W2:Y:S04]  /*51ea0*/  LDL.LU R13, [R1+0x2314] ;  /* 0x00231400010d7983 */ /* 0x000ea80000300800 */
[----:B------:R-:W2:Y:S01]  /*51eb0*/  LDL.LU R9, [R1+0x2318] ;  /* 0x0023180001097983 */ /* 0x000ea20000300800 */
[----:B------:R-:W-:-:S03]  /*51ec0*/  USEL UR8, URZ, 0x4, !UP1 ;  /* 0x000000043f087887 */ /* 0x000fc6000c800000 */
[----:B------:R1:W-:Y:S01]  /*51ed0*/  LDGSTS.E [R5+0x4004], desc[UR4][R6.64], P0 ;  /* 0x0400400006057fae */ /* 0x0003e20008121844 */
[----:B------:R-:W-:Y:S01]  /*51ee0*/  USEL UR8, UR8, URZ, !UP0 ;  /* 0x0000003f08087287 */ /* 0x000fe2000c000000 */
[----:B---3--:R-:W-:-:S05]  /*51ef0*/  IADD3 R80, P1, R80, R2, RZ ;  /* 0x0000000250507210 */ /* 0x008fca0007f3e0ff */
[----:B-1----:R-:W-:Y:S02]  /*51f00*/  IMAD.MOV.U32 R6, RZ, RZ, R80 ;  /* 0x000000ffff067224 */ /* 0x002fe400078e0050 */
[----:B------:R-:W-:-:S04]  /*51f10*/  IMAD.X R81, R81, 0x1, R0, P1 ;  /* 0x0000000151517824 */ /* 0x000fc800008e0600 */
[----:B------:R-:W-:Y:S01]  /*51f20*/  IMAD.MOV.U32 R7, RZ, RZ, R81 ;  /* 0x000000ffff077224 */ /* 0x000fe200078e0051 */
[----:B----4-:R-:W-:-:S04]  /*51f30*/  IADD3 R11, P2, R11, R2, RZ ;  /* 0x000000020b0b7210 */ /* 0x010fc80007f5e0ff */
[----:B------:R1:W-:Y:S01]  /*51f40*/  LDGSTS.E [R5+0x8004], desc[UR4][R6.64], P0 ;  /* 0x0800400006057fae */ /* 0x0003e20008121844 */
[----:B--2---:R-:W-:Y:S01]  /*51f50*/  IMAD.X R78, R78, 0x1, R0, P2 ;  /* 0x000000014e4e7824 */ /* 0x004fe200010e0600 */
        /* <DEDUP_REMOVED lines=35> */
[----:B------:R-:W-:Y:S01]  /*52190*/  UISETP.GT.AND UP1, UPT, UR12, 0x7, UPT ;  /* 0x000000070c00788c */ /* 0x000fe2000bf24270 */
        /* <DEDUP_REMOVED lines=14> */
[----:B------:R-:W-:-:S03]  /*52280*/  USEL UR8, URZ, 0x4, !UP1 ;  /* 0x000000043f087887 */ /* 0x000fc6000c800000 */
[----:B------:R1:W-:Y:S01]  /*52290*/  LDGSTS.E [R5+0xc008], desc[UR4][R6.64], P1 ;  /* 0x0c00800006057fae */ /* 0x0003e20008921844 */
[----:B------:R-:W-:-:S06]  /*522a0*/  USEL UR8, UR8, URZ, !UP0 ;  /* 0x0000003f08087287 */ /* 0x000fcc000c000000 */
[----:B------:R-:W-:Y:S02]  /*522b0*/  ISETP.NE.U32.AND P0, PT, RZ, UR8, PT ;  /* 0x00000008ff007c0c */ /* 0x000fe4000bf05070 */
        /* <DEDUP_REMOVED lines=147> */
[----:B------:R-:W-:-:S05]  /*52bf0*/  IMAD.X R76, R76, 0x1, R0, P0 ;  /* 0x000000014c4c7824 */ /* 0x000fca00000e0600 */
[----:B------:R4:W-:Y:S04]  /*52c00*/  STL [R1+0x2714], R76 ;  /* 0x0027144c01007387 */ /* 0x0009e80000100800 */
[----:B-1----:R-:W2:Y:S01]  /*52c10*/  LDL.LU R78, [R1+0x233c] ;  /* 0x00233c00014e7983 */ /* 0x002ea20000300800 */
[----:B------:R-:W-:Y:S01]  /*52c20*/  USEL UR8, URZ, 0x4, !UP1 ;  /* 0x000000043f087887 */ /* 0x000fe2000c800000 */
[----:B----4-:R-:W-:Y:S02]  /*52c30*/  IMAD.MOV.U32 R6, RZ, RZ, R10 ;  /* 0x000000ffff067224 */ /* 0x010fe400078e000a */
[----:B------:R-:W-:Y:S01]  /*52c40*/  IMAD.MOV.U32 R7, RZ, RZ, R76 ;  /* 0x000000ffff077224 */ /* 0x000fe200078e004c */
[----:B------:R-:W-:Y:S01]  /*52c50*/  USEL UR8, UR8, URZ, !UP0 ;  /* 0x0000003f08087287 */ /* 0x000fe2000c000000 */
[-C--:B------:R-:W-:Y:S01]  /*52c60*/  IADD3 R80, P2, R80, R2.reuse, RZ ;  /* 0x0000000250507210 */ /* 0x080fe20007f5e0ff */
[----:B------:R-:W4:Y:S04]  /*52c70*/  LDL.LU R76, [R1+0x2348] ;  /* 0x00234800014c7983 */ /* 0x000f280000300800 */
[----:B------:R1:W-:Y:S01]  /*52c80*/  LDGSTS.E [R5+0x1c008], desc[UR4][R6.64], P1 ;  /* 0x1c00800006057fae */ /* 0x0003e20008921844 */
[----:B------:R-:W-:-:S02]  /*52c90*/  IADD3 R14, P1, R14, R2, RZ ;  /* 0x000000020e0e7210 */ /* 0x000fc40007f3e0ff */
[----:B------:R-:W-:Y:S01]  /*52ca0*/  ISETP.NE.U32.AND P0, PT, RZ, UR8, PT ;  /* 0x00000008ff007c0c */ /* 0x000fe2000bf05070 */
[----:B------:R-:W4:Y:S04]  /*52cb0*/  LDL.LU R10, [R1+0x2350] ;  /* 0x00235000010a7983 */ /* 0x000f280000300800 */
[----:B------:R-:W-:Y:S01]  /*52cc0*/  STL [R1+0x2720], R14 ;  /* 0x0027200e01007387 */ /* 0x000fe20000100800 */
[----:B-1----:R-:W-:Y:S02]  /*52cd0*/  IMAD.MOV.U32 R6, RZ, RZ, R14 ;  /* 0x000000ffff067224 */ /* 0x002fe400078e000e */
        /* <DEDUP_REMOVED lines=34> */
[----:B------:R-:W-:Y:S02]  /*52f00*/  IMAD R9, R252, 0x80, R9 ;  /* 0x00000080fc097824 */ /* 0x000fe400078e0209 */
[----:B------:R-:W-:-:S03]  /*52f10*/  IMAD.X R78, R78, 0x1, R0, P1 ;  /* 0x000000014e4e7824 */ /* 0x000fc600008e0600 */
[----:B------:R-:W-:Y:S01]  /*52f20*/  LOP3.LUT R9, R9, 0x20, RZ, 0x3c, !PT ;  /* 0x0000002009097812 */ /* 0x000fe200078e3cff */
[----:B------:R1:W-:Y:S04]  /*52f30*/  STL [R1+0x2340], R12 ;  /* 0x0023400c01007387 */ /* 0x0003e80000100800 */
[----:B------:R-:W-:Y:S01]  /*52f40*/  VIADD R5, R9, UR13 ;  /* 0x0000000d09057c36 */ /* 0x000fe20008000000 */
[----:B------:R2:W-:Y:S04]  /*52f50*/  STL [R1+0x233c], R78 ;  /* 0x00233c4e01007387 */ /* 0x0005e80000100800 */
[----:B------:R-:W2:Y:S04]  /*52f60*/  LDL.LU R9, [R1+0x2368] ;  /* 0x0023680001097983 */ /* 0x000ea80000300800 */
[----:B------:R-:W2:Y:S01]  /*52f70*/  LDL.LU R83, [R1+0x235c] ;  /* 0x00235c0001537983 */ /* 0x000ea20000300800 */
[----:B------:R-:W-:Y:S01]  /*52f80*/  IMAD.MOV.U32 R6, RZ, RZ, R12 ;  /* 0x000000ffff067224 */ /* 0x000fe200078e000c */
[----:B------:R-:W-:-:S02]  /*52f90*/  UISETP.GT.AND UP1, UPT, UR12, 0x8, UPT ;  /* 0x000000080c00788c */ /* 0x000fc4000bf24270 */
[----:B-1----:R-:W2:Y:S02]  /*52fa0*/  LDL.LU R12, [R1+0x2364] ;  /* 0x00236400010c7983 */ /* 0x002ea40000300800 */
        /* <DEDUP_REMOVED lines=55> */
[----:B------:R-:W-:-:S03]  /*53320*/  UISETP.GT.AND UP1, UPT, UR12, 0xa, UPT ;  /* 0x0000000a0c00788c */ /* 0x000fc6000bf24270 */
[----:B------:R1:W-:Y:S01]  /*53330*/  LDGSTS.E [R5+0x4004], desc[UR4][R6.64], P0 ;  /* 0x0400400006057fae */ /* 0x0003e20008121844 */
[----:B------:R-:W-:-:S04]  /*53340*/  USEL UR8, URZ, 0x4, !UP1 ;  /* 0x000000043f087887 */ /* 0x000fc8000c800000 */
        /* <DEDUP_REMOVED lines=41> */
[----:B------:R-:W-:-:S05]  /*535e0*/  IADD3 R9, P0, R9, R2, RZ ;  /* 0x0000000209097210 */ /* 0x000fca0007f1e0ff */
[----:B------:R-:W-:Y:S01]  /*535f0*/  IMAD.X R12, R12, 0x1, R0, P0 ;  /* 0x000000010c0c7824 */ /* 0x000fe200000e0600 */
[----:B------:R-:W-:Y:S04]  /*53600*/  STL [R1+0x2398], R9 ;  /* 0x0023980901007387 */ /* 0x000fe80000100800 */
[----:B------:R1:W-:Y:S04]  /*53610*/  STL [R1+0x2394], R12 ;  /* 0x0023940c01007387 */ /* 0x0003e80000100800 */
[----:B------:R-:W4:Y:S04]  /*53620*/  LDL.LU R83, [R1+0x23b4] ;  /* 0x0023b40001537983 */ /* 0x000f280000300800 */
[----:B------:R-:W4:Y:S01]  /*53630*/  LDL.LU R82, [R1+0x23b8] ;  /* 0x0023b80001527983 */ /* 0x000f220000300800 */
[----:B------:R-:W-:-:S03]  /*53640*/  IMAD.MOV.U32 R7, RZ, RZ, R14 ;  /* 0x000000ffff077224 */ /* 0x000fc600078e000e */
[----:B------:R-:W4:Y:S04]  /*53650*/  LDL.LU R81, [R1+0x273c] ;  /* 0x00273c0001517983 */ /* 0x000f280000300800 */
[----:B------:R-:W4:Y:S04]  /*53660*/  LDL.LU R80, [R1+0x2740] ;  /* 0x0027400001507983 */ /* 0x000f280000300800 */
[----:B------:R-:W4:Y:S04]  /*53670*/  LDL.LU R76, [R1+0x2744] ;  /* 0x00274400014c7983 */ /* 0x000f280000300800 */
[----:B------:R-:W4:Y:S04]  /*53680*/  LDL.LU R14, [R1+0x2748] ;  /* 0x00274800010e7983 */ /* 0x000f280000300800 */
[----:B------:R1:W-:Y:S01]  /*53690*/  LDGSTS.E [R5+0x8008], desc[UR4][R6.64], P1 ;  /* 0x0800800006057fae */ /* 0x0003e20008921844 */
[----:B------:R-:W-:-:S04]  /*536a0*/  UISETP.GT.AND UP1, UPT, UR12, 0xb, UPT ;  /* 0x0000000b0c00788c */ /* 0x000fc8000bf24270 */
[----:B------:R-:W-:Y:S01]  /*536b0*/  USEL UR8, URZ, 0x4, !UP1 ;  /* 0x000000043f087887 */ /* 0x000fe2000c800000 */
[----:B-1----:R-:W-:Y:S02]  /*536c0*/  IMAD.MOV.U32 R7, RZ, RZ, R12 ;  /* 0x000000ffff077224 */ /* 0x002fe400078e000c */
[----:B------:R-:W-:Y:S01]  /*536d0*/  IMAD.MOV.U32 R6, RZ, RZ, R9 ;  /* 0x000000ffff067224 */ /* 0x000fe200078e0009 */
[----:B------:R-:W4:Y:S04]  /*536e0*/  LDL.LU R12, [R1+0x274c] ;  /* 0x00274c00010c7983 */ /* 0x000f280000300800 */
[----:B------:R-:W4:Y:S01]  /*536f0*/  LDL.LU R9, [R1+0x2750] ;  /* 0x0027500001097983 */ /* 0x000f220000300800 */
[----:B------:R-:W-:-:S03]  /*53700*/  USEL UR8, UR8, URZ, !UP0 ;  /* 0x0000003f08087287 */ /* 0x000fc6000c000000 */
[----:B------:R1:W-:Y:S03]  /*53710*/  LDGSTS.E [R5+0xc008], desc[UR4][R6.64], P1 ;  /* 0x0c00800006057fae */ /* 0x0003e60008921844 */
        /* <DEDUP_REMOVED lines=43> */
[----:B-1----:R-:W-:Y:S02]  /*539d0*/  IMAD.MOV.U32 R6, RZ, RZ, R80 ;  /* 0x000000ffff067224 */ /* 0x002fe400078e0050 */
[----:B------:R-:W-:Y:S01]  /*539e0*/  IMAD.MOV.U32 R7, RZ, RZ, R81 ;  /* 0x000000ffff077224 */ /* 0x000fe200078e0051 */
[----:B------:R-:W-:Y:S04]  /*539f0*/  STL [R1+0x2740], R80 ;  /* 0x0027405001007387 */ /* 0x000fe80000100800 */
[----:B------:R-:W-:Y:S01]  /*53a00*/  STL [R1+0x273c], R81 ;  /* 0x00273c5101007387 */ /* 0x000fe20000100800 */
[----:B------:R-:W-:-:S03]  /*53a10*/  IADD3 R9, P2, R9, R2, RZ ;  /* 0x0000000209097210 */ /* 0x000fc60007f5e0ff */
[----:B------:R1:W-:Y:S04]  /*53a20*/  STL [R1+0x2748], R14 ;  /* 0x0027480e01007387 */ /* 0x0003e80000100800 */
[----:B------:R1:W-:Y:S01]  /*53a30*/  LDGSTS.E [R5+0x10000], desc[UR4][R6.64], P1 ;  /* 0x1000000006057fae */ /* 0x0003e20008921844 */
[----:B------:R-:W-:-:S03]  /*53a40*/  IMAD.X R12, R12, 0x1, R0, P2 ;  /* 0x000000010c0c7824 */ /* 0x000fc600010e0600 */
        /* <DEDUP_REMOVED lines=90> */
[----:B------:R4:W-:Y:S01]  /*53ff0*/  LDGSTS.E [R5+0x14008], desc[UR4][R6.64], P1 ;  /* 0x1400800006057fae */ /* 0x0009e20008921844 */
[----:B------:R-:W-:Y:S02]  /*54000*/  IMAD.X R76, R76, 0x1, R0, P0 ;  /* 0x000000014c4c7824 */ /* 0x000fe400000e0600 */
[----:B----4-:R-:W-:Y:S02]  /*54010*/  IMAD.MOV.U32 R6, RZ, RZ, R13 ;  /* 0x000000ffff067224 */ /* 0x010fe400078e000d */
[----:B--2---:R-:W2:Y:S01]  /*54020*/  LDL.LU R13, [R1+0x23c0] ;  /* 0x0023c000010d7983 */ /* 0x004ea20000300800 */
[----:B------:R-:W-:-:S03]  /*54030*/  IMAD.MOV.U32 R7, RZ, RZ, R78 ;  /* 0x000000ffff077224 */ /* 0x000fc600078e004e */
[----:B------:R-:W-:Y:S04]  /*54040*/  STL [R1+0x2798], R11 ;  /* 0x0027980b01007387 */ /* 0x000fe80000100800 */
[----:B------:R4:W-:Y:S04]  /*54050*/  STL [R1+0x2794], R76 ;  /* 0x0027944c01007387 */ /* 0x0009e80000100800 */
[----:B-1----:R-:W2:Y:S01]  /*54060*/  LDL.LU R78, [R1+0x23bc] ;  /* 0x0023bc00014e7983 */ /* 0x002ea20000300800 */
[----:B------:R-:W-:-:S03]  /*54070*/  UISETP.GT.AND UP1, UPT, UR12, 0x2b, UPT ;  /* 0x0000002b0c00788c */ /* 0x000fc6000bf24270 */
[----:B------:R1:W-:Y:S01]  /*54080*/  LDGSTS.E [R5+0x18008], desc[UR4][R6.64], P1 ;  /* 0x1800800006057fae */ /* 0x0003e20008921844 */
[----:B------:R-:W-:-:S04]  /*54090*/  USEL UR8, URZ, 0x4, !UP1 ;  /* 0x000000043f087887 */ /* 0x000fc8000c800000 */
[----:B------:R-:W-:Y:S01]  /*540a0*/  USEL UR8, UR8, URZ, !UP0 ;  /* 0x0000003f08087287 */ /* 0x000fe2000c000000 */
[----:B-1----:R-:W-:Y:S02]  /*540b0*/  IMAD.MOV.U32 R6, RZ, RZ, R11 ;  /* 0x000000ffff067224 */ /* 0x002fe400078e000b */
[----:B------:R-:W-:-:S03]  /*540c0*/  IMAD.MOV.U32 R7, RZ, RZ, R76 ;  /* 0x000000ffff077224 */ /* 0x000fc600078e004c */
[----:B------:R-:W-:Y:S01]  /*540d0*/  ISETP.NE.U32.AND P0, PT, RZ, UR8, PT ;  /* 0x00000008ff007c0c */ /* 0x000fe2000bf05070 */
[----:B----4-:R-:W4:Y:S04]  /*540e0*/  LDL.LU R76, [R1+0x23c8] ;  /* 0x0023c800014c7983 */ /* 0x010f280000300800 */
[----:B------:R1:W-:Y:S01]  /*540f0*/  LDGSTS.E [R5+0x1c008], desc[UR4][R6.64], P1 ;  /* 0x1c00800006057fae */ /* 0x0003e20008921844 */
[-C--:B------:R-:W-:Y:S02]  /*54100*/  IADD3 R14, P1, R14, R2.reuse, RZ ;  /* 0x000000020e0e7210 */ /* 0x080fe40007f3e0ff */
[----:B------:R-:W-:Y:S01]  /*54110*/  IADD3 R80, P2, R80, R2, RZ ;  /* 0x0000000250507210 */ /* 0x000fe20007f5e0ff */
        /* <DEDUP_REMOVED lines=43> */
[----:B------:R-:W2:Y:S01]  /*543d0*/  LDL.LU R9, [R1+0x23e8] ;  /* 0x0023e80001097983 */ /* 0x000ea20000300800 */
[----:B------:R-:W-:-:S03]  /*543e0*/  UISETP.GT.AND UP1, UPT, UR12, 0xc, UPT ;  /* 0x0000000c0c00788c */ /* 0x000fc6000bf24270 */
[----:B------:R-:W2:Y:S01]  /*543f0*/  LDL.LU R83, [R1+0x23dc] ;  /* 0x0023dc0001537983 */ /* 0x000ea20000300800 */
[----:B------:R-:W-:Y:S01]  /*54400*/  IMAD.MOV.U32 R6, RZ, RZ, R13 ;  /* 0x000000ffff067224 */ /* 0x000fe200078e000d */
[----:B------:R-:W-:Y:S02]  /*54410*/  USEL UR8, URZ, 0x4, !UP1 ;  /* 0x000000043f087887 */ /* 0x000fe4000c800000 */
[----:B-1----:R-:W2:Y:S02]  /*54420*/  LDL.LU R13, [R1+0x23e4] ;  /* 0x0023e400010d7983 */ /* 0x002ea40000300800 */
        /* <DEDUP_REMOVED lines=107> */
[----:B------:R-:W4:Y:S01]  /*54ae0*/  LDL.LU R76, [R1+0x27c4] ;  /* 0x0027c400014c7983 */ /* 0x000f220000300800 */
[----:B------:R-:W-:-:S03]  /*54af0*/  UISETP.GT.AND UP1, UPT, UR12, 0xf, UPT ;  /* 0x0000000f0c00788c */ /* 0x000fc6000bf24270 */
[----:B------:R-:W4:Y:S04]  /*54b00*/  LDL.LU R14, [R1+0x27c8] ;  /* 0x0027c800010e7983 */ /* 0x000f280000300800 */
[----:B------:R1:W-:Y:S01]  /*54b10*/  LDGSTS.E [R5+0x8008], desc[UR4][R6.64], P1 ;  /* 0x0800800006057fae */ /* 0x0003e20008921844 */
[----:B------:R-:W-:-:S04]  /*54b20*/  USEL UR8, URZ, 0x4, !UP1 ;  /* 0x000000043f087887 */ /* 0x000fc8000c800000 */
[----:B------:R-:W-:Y:S01]  /*54b30*/  USEL UR8, UR8, URZ, !UP0 ;  /* 0x0000003f08087287 */ /* 0x000fe2000c000000 */
[----:B-1----:R-:W-:Y:S02]  /*54b40*/  IMAD.MOV.U32 R7, RZ, RZ, R13 ;  /* 0x000000ffff077224 */ /* 0x002fe400078e000d */
        /* <DEDUP_REMOVED lines=151> */
[----:B------:R4:W-:Y:S01]  /*554c0*/  STL [R1+0x2814], R76 ;  /* 0x0028144c01007387 */ /* 0x0009e20000100800 */
[----:B------:R-:W-:-:S03]  /*554d0*/  UISETP.GT.AND UP1, UPT, UR12, 0x2f, UPT ;  /* 0x0000002f0c00788c */ /* 0x000fc6000bf24270 */
[----:B-1----:R-:W2:Y:S01]  /*554e0*/  LDL.LU R78, [R1+0x243c] ;  /* 0x00243c00014e7983 */ /* 0x002ea20000300800 */
[----:B------:R-:W-:-:S03]  /*554f0*/  USEL UR8, URZ, 0x4, !UP1 ;  /* 0x000000043f087887 */ /* 0x000fc6000c800000 */
[----:B------:R1:W-:Y:S01]  /*55500*/  LDGSTS.E [R5+0x18008], desc[UR4][R6.64], P1 ;  /* 0x1800800006057fae */ /* 0x0003e20008921844 */
        /* <DEDUP_REMOVED lines=39> */
[----:B------:R-:W3:Y:S01]  /*55780*/  LDL.LU R82, [R1+0x2460] ;  /* 0x0024600001527983 */ /* 0x000ee20000300800 */
[----:B------:R-:W-:-:S03]  /*55790*/  UISETP.GT.AND UP1, UPT, UR12, 0x10, UPT ;  /* 0x000000100c00788c */ /* 0x000fc6000bf24270 */
        /* <DEDUP_REMOVED lines=12> */
[----:B------:R-:W-:-:S03]  /*55860*/  USEL UR8, URZ, 0x4, !UP1 ;  /* 0x000000043f087887 */ /* 0x000fc6000c800000 */
[----:B------:R-:W2:Y:S01]  /*55870*/  LDL.LU R83, [R1+0x245c] ;  /* 0x00245c0001537983 */ /* 0x000ea20000300800 */
[----:B------:R-:W-:Y:S01]  /*55880*/  IMAD.MOV.U32 R6, RZ, RZ, R12 ;  /* 0x000000ffff067224 */ /* 0x000fe200078e000c */
[----:B------:R-:W-:Y:S02]  /*55890*/  USEL UR8, UR8, URZ, !UP0 ;  /* 0x0000003f08087287 */ /* 0x000fe4000c000000 */
[----:B-1----:R-:W2:Y:S01]  /*558a0*/  LDL.LU R12, [R1+0x2464] ;  /* 0x00246400010c7983 */ /* 0x002ea20000300800 */
[----:B----4-:R-:W-:-:S03]  /*558b0*/  IADD3 R76, P1, R76, R2, RZ ;  /* 0x000000024c4c7210 */ /* 0x010fc60007f3e0ff */
        /* <DEDUP_REMOVED lines=103> */
[----:B------:R-:W4:Y:S01]  /*55f30*/  LDL.LU R81, [R1+0x283c] ;  /* 0x00283c0001517983 */ /* 0x000f220000300800 */
[----:B------:R-:W-:-:S03]  /*55f40*/  UISETP.GT.AND UP1, UPT, UR12, 0x13, UPT ;  /* 0x000000130c00788c */ /* 0x000fc6000bf24270 */
[----:B------:R-:W4:Y:S04]  /*55f50*/  LDL.LU R80, [R1+0x2840] ;  /* 0x0028400001507983 */ /* 0x000f280000300800 */
[----:B------:R-:W4:Y:S01]  /*55f60*/  LDL.LU R76, [R1+0x2844] ;  /* 0x00284400014c7983 */ /* 0x000f220000300800 */
[----:B------:R-:W-:-:S03]  /*55f70*/  USEL UR8, URZ, 0x4, !UP1 ;  /* 0x000000043f087887 */ /* 0x000fc6000c800000 */
[----:B------:R-:W4:Y:S04]  /*55f80*/  LDL.LU R14, [R1+0x2848] ;  /* 0x00284800010e7983 */ /* 0x000f280000300800 */
[----:B------:R1:W-:Y:S01]  /*55f90*/  LDGSTS.E [R5+0x8008], desc[UR4][R6.64], P1 ;  /* 0x0800800006057fae */ /* 0x0003e20008921844 */
        /* <DEDUP_REMOVED lines=148> */
[----:B------:R-:W-:Y:S01]  /*568e0*/  UISETP.GT.AND UP1, UPT, UR12, 0x33, UPT ;  /* 0x000000330c00788c */ /* 0x000fe2000bf24270 */
[----:B------:R-:W-:Y:S02]  /*568f0*/  IMAD.X R76, R76, 0x1, R0, P0 ;  /* 0x000000014c4c7824 */ /* 0x000fe400000e0600 */
[----:B----4-:R-:W-:Y:S02]  /*56900*/  IMAD.MOV.U32 R6, RZ, RZ, R13 ;  /* 0x000000ffff067224 */ /* 0x010fe400078e000d */
[----:B--2---:R-:W2:Y:S01]  /*56910*/  LDL.LU R13, [R1+0x24c0] ;  /* 0x0024c000010d7983 */ /* 0x004ea20000300800 */
[----:B------:R-:W-:-:S03]  /*56920*/  IMAD.MOV.U32 R7, RZ, RZ, R78 ;  /* 0x000000ffff077224 */ /* 0x000fc600078e004e */
[----:B------:R-:W-:Y:S04]  /*56930*/  STL [R1+0x2898], R11 ;  /* 0x0028980b01007387 */ /* 0x000fe80000100800 */
[----:B------:R4:W-:Y:S01]  /*56940*/  STL [R1+0x2894], R76 ;  /* 0x0028944c01007387 */ /* 0x0009e20000100800 */
[----:B------:R-:W-:-:S03]  /*56950*/  USEL UR8, URZ, 0x4, !UP1 ;  /* 0x000000043f087887 */ /* 0x000fc6000c800000 */
[----:B-1----:R-:W2:Y:S01]  /*56960*/  LDL.LU R78, [R1+0x24bc] ;  /* 0x0024bc00014e7983 */ /* 0x002ea20000300800 */
[----:B------:R-:W-:-:S03]  /*56970*/  USEL UR8, UR8, URZ, !UP0 ;  /* 0x0000003f08087287 */ /* 0x000fc6000c000000 */
[----:B------:R1:W-:Y:S03]  /*56980*/  LDGSTS.E [R5+0x18008], desc[UR4][R6.64], P1 ;  /* 0x1800800006057fae */ /* 0x0003e60008921844 */
[----:B------:R-:W-:Y:S01]  /*56990*/  ISETP.NE.U32.AND P0, PT, RZ, UR8, PT ;  /* 0x00000008ff007c0c */ /* 0x000fe2000bf05070 */
[----:B-1----:R-:W-:Y:S02]  /*569a0*/  IMAD.MOV.U32 R6, RZ, RZ, R11 ;  /* 0x000000ffff067224 */ /* 0x002fe400078e000b */
[----:B------:R-:W-:Y:S01]  /*569b0*/  IMAD.MOV.U32 R7, RZ, RZ, R76 ;  /* 0x000000ffff077224 */ /* 0x000fe200078e004c */
[-C--:B------:R-:W-:Y:S01]  /*569c0*/  IADD3 R80, P2, R80, R2.reuse, RZ ;  /* 0x0000000250507210 */ /* 0x080fe20007f5e0ff */
[----:B----4-:R-:W4:Y:S04]  /*569d0*/  LDL.LU R76, [R1+0x24c8] ;  /* 0x0024c800014c7983 */ /* 0x010f280000300800 */
[----:B------:R1:W-:Y:S01]  /*569e0*/  LDGSTS.E [R5+0x1c008], desc[UR4][R6.64], P1 ;  /* 0x1c00800006057fae */ /* 0x0003e20008921844 */
[----:B------:R-:W-:-:S03]  /*569f0*/  IADD3 R14, P1, R14, R2, RZ ;  /* 0x000000020e0e7210 */ /* 0x000fc60007f3e0ff */
        /* <DEDUP_REMOVED lines=30> */
[----:B------:R-:W-:Y:S01]  /*56be0*/  IMAD.MOV.U32 R6, RZ, RZ, R9 ;  /* 0x000000ffff067224 */ /* 0x000fe200078e0009 */
[----:B------:R-:W-:Y:S01]  /*56bf0*/  UISETP.GT.AND UP1, UPT, UR12, 0x14, UPT ;  /* 0x000000140c00788c */ /* 0x000fe2000bf24270 */
[----:B------:R-:W3:Y:S01]  /*56c00*/  LDL.LU R82, [R1+0x24e0] ;  /* 0x0024e00001527983 */ /* 0x000ee20000300800 */
[----:B--2---:R-:W-:-:S03]  /*56c10*/  IADD3 R13, P1, R13, R2, RZ ;  /* 0x000000020d0d7210 */ /* 0x004fc60007f3e0ff */
[----:B------:R2:W-:Y:S01]  /*56c20*/  LDGSTS.E [R5+0x1c00c], desc[UR4][R6.64], P0 ;  /* 0x1c00c00006057fae */ /* 0x0005e20008121844 */
[C---:B-1----:R-:W-:Y:S01]  /*56c30*/  IMAD.SHL.U32 R9, R252.reuse, 0x10, RZ ;  /* 0x00000010fc097824 */ /* 0x042fe200078e00ff */
[----:B------:R-:W-:-:S04]  /*56c40*/  LOP3.LUT R252, R252, 0x7f, RZ, 0xc0, !PT ;  /* 0x0000007ffcfc7812 */ /* 0x000fc800078ec0ff */
[----:B------:R-:W-:-:S05]  /*56c50*/  LOP3.LUT R9, R9, 0x70, RZ, 0xc0, !PT ;  /* 0x0000007009097812 */ /* 0x000fca00078ec0ff */
[----:B------:R-:W-:Y:S02]  /*56c60*/  IMAD R9, R252, 0x80, R9 ;  /* 0x00000080fc097824 */ /* 0x000fe400078e0209 */
[----:B------:R-:W-:-:S03]  /*56c70*/  IMAD.X R78, R78, 0x1, R0, P1 ;  /* 0x000000014e4e7824 */ /* 0x000fc600008e0600 */
[----:B------:R-:W-:Y:S01]  /*56c80*/  LOP3.LUT R9, R9, 0x50, RZ, 0x3c, !PT ;  /* 0x0000005009097812 */ /* 0x000fe200078e3cff */
[----:B------:R1:W-:Y:S01]  /*56c90*/  STL [R1+0x24c0], R13 ;  /* 0x0024c00d01007387 */ /* 0x0003e20000100800 */
[----:B------:R-:W-:-:S03]  /*56ca0*/  USEL UR8, URZ, 0x4, !UP1 ;  /* 0x000000043f087887 */ /* 0x000fc6000c800000 */
[----:B--2---:R-:W-:Y:S01]  /*56cb0*/  VIADD R5, R9, UR13 ;  /* 0x0000000d09057c36 */ /* 0x004fe20008000000 */
[----:B------:R2:W-:Y:S04]  /*56cc0*/  STL [R1+0x24bc], R78 ;  /* 0x0024bc4e01007387 */ /* 0x0005e80000100800 */
[----:B------:R-:W2:Y:S01]  /*56cd0*/  LDL.LU R9, [R1+0x24e8] ;  /* 0x0024e80001097983 */ /* 0x000ea20000300800 */
[----:B------:R-:W-:-:S03]  /*56ce0*/  USEL UR8, UR8, URZ, !UP0 ;  /* 0x0000003f08087287 */ /* 0x000fc6000c000000 */
[----:B------:R-:W2:Y:S01]  /*56cf0*/  LDL.LU R83, [R1+0x24dc] ;  /* 0x0024dc0001537983 */ /* 0x000ea20000300800 */
[----:B------:R-:W-:-:S03]  /*56d00*/  IMAD.MOV.U32 R6, RZ, RZ, R13 ;  /* 0x000000ffff067224 */ /* 0x000fc600078e000d */
[----:B-1----:R-:W2:Y:S01]  /*56d10*/  LDL.LU R13, [R1+0x24e4] ;  /* 0x0024e400010d7983 */ /* 0x002ea20000300800 */
[----:B------:R-:W-:Y:S02]  /*56d20*/  ISETP.NE.U32.AND P0, PT, RZ, UR8, PT ;  /* 0x00000008ff007c0c */ /* 0x000fe4000bf05070 */
[-C--:B----4-:R-:W-:Y:S01]  /*56d30*/  IADD3 R76, P1, R76, R2.reuse, RZ ;  /* 0x000000024c4c7210 */ /* 0x090fe20007f3e0ff */
[----:B------:R-:W-:Y:S01]  /*56d40*/  IMAD.MOV.U32 R7, RZ, RZ, R78 ;  /* 0x000000ffff077224 */ /* 0x000fe200078e004e */
[----:B------:R-:W-:-:S03]  /*56d50*/  IADD3 R11, P2, R11, R2, RZ ;  /* 0x000000020b0b7210 */ /* 0x000fc60007f5e0ff */
[----:B------:R-:W-:Y:S06]  /*56d60*/  STL [R1+0x24c8], R76 ;  /* 0x0024c84c01007387 */ /* 0x000fec0000100800 */
[----:B------:R1:W-:Y:S02]  /*56d70*/  LDGSTS.E [R5], desc[UR4][R6.64], P0 ;  /* 0x0000000006057fae */ /* 0x0003e40008121844 */
[----:B-1----:R-:W-:Y:S02]  /*56d80*/  IMAD.MOV.U32 R6, RZ, RZ, R76 ;  /* 0x000000ffff067224 */ /* 0x002fe400078e004c */
        /* <DEDUP_REMOVED lines=96> */
[----:B------:R-:W-:Y:S01]  /*57390*/  UISETP.GT.AND UP1, UPT, UR12, 0x17, UPT ;  /* 0x000000170c00788c */ /* 0x000fe2000bf24270 */
[----:B------:R-:W-:-:S02]  /*573a0*/  IMAD.MOV.U32 R7, RZ, RZ, R14 ;  /* 0x000000ffff077224 */ /* 0x000fc400078e000e */
[----:B------:R-:W4:Y:S01]  /*573b0*/  LDL.LU R81, [R1+0x28bc] ;  /* 0x0028bc0001517983 */ /* 0x000f220000300800 */
[----:B------:R-:W-:-:S03]  /*573c0*/  USEL UR8, URZ, 0x4, !UP1 ;  /* 0x000000043f087887 */ /* 0x000fc6000c800000 */
[----:B------:R-:W4:Y:S04]  /*573d0*/  LDL.LU R80, [R1+0x28c0] ;  /* 0x0028c00001507983 */ /* 0x000f280000300800 */
[----:B------:R-:W4:Y:S01]  /*573e0*/  LDL.LU R76, [R1+0x28c4] ;  /* 0x0028c400014c7983 */ /* 0x000f220000300800 */
[----:B------:R-:W-:-:S03]  /*573f0*/  USEL UR8, UR8, URZ, !UP0 ;  /* 0x0000003f08087287 */ /* 0x000fc6000c000000 */
[----:B------:R-:W4:Y:S04]  /*57400*/  LDL.LU R14, [R1+0x28c8] ;  /* 0x0028c800010e7983 */ /* 0x000f280000300800 */
[----:B------:R1:W-:Y:S01]  /*57410*/  LDGSTS.E [R5+0x8008], desc[UR4][R6.64], P1 ;  /* 0x0800800006057fae */ /* 0x0003e20008921844 */
[----:B------:R-:W-:Y:S01]  /*57420*/  ISETP.NE.U32.AND P0, PT, RZ, UR8, PT ;  /* 0x00000008ff007c0c */ /* 0x000fe2000bf05070 */
[----:B-1----:R-:W-:Y:S02]  /*57430*/  IMAD.MOV.U32 R6, RZ, RZ, R9 ;  /* 0x000000ffff067224 */ /* 0x002fe400078e0009 */
[----:B------:R-:W-:Y:S02]  /*57440*/  IMAD.MOV.U32 R7, RZ, RZ, R13 ;  /* 0x000000ffff077224 */ /* 0x000fe400078e000d */
[----:B------:R-:W4:Y:S04]  /*57450*/  LDL.LU R13, [R1+0x28cc] ;  /* 0x0028cc00010d7983 */ /* 0x000f280000300800 */
[----:B------:R-:W4:Y:S04]  /*57460*/  LDL.LU R9, [R1+0x28d0] ;  /* 0x0028d00001097983 */ /* 0x000f280000300800 */
[----:B------:R1:W-:Y:S01]  /*57470*/  LDGSTS.E [R5+0xc008], desc[UR4][R6.64], P1 ;  /* 0x0c00800006057fae */ /* 0x0003e20008921844 */
[----:B--2---:R-:W-:-:S02]  /*57480*/  IADD3 R78, P1, R78, R2, RZ ;  /* 0x000000024e4e7210 */ /* 0x004fc40007f3e0ff */
        /* <DEDUP_REMOVED lines=44> */
[----:B------:R-:W-:Y:S04]  /*57750*/  STL [R1+0x28bc], R81 ;  /* 0x0028bc5101007387 */ /* 0x000fe80000100800 */
[----:B------:R1:W-:Y:S01]  /*57760*/  STL [R1+0x28c8], R14 ;  /* 0x0028c80e01007387 */ /* 0x0003e20000100800 */
[----:B------:R-:W-:-:S03]  /*57770*/  IADD3 R9, P2, R9, R2, RZ ;  /* 0x0000000209097210 */ /* 0x000fc60007f5e0ff */
[----:B------:R1:W-:Y:S04]  /*57780*/  LDGSTS.E [R5+0x10000], desc[UR4][R6.64], P1 ;  /* 0x1000000006057fae */ /* 0x0003e80008921844 */
[----:B------:R1:W-:Y:S01]  /*57790*/  STL [R1+0x28c4], R76 ;  /* 0x0028c44c01007387 */ /* 0x0003e20000100800 */
[----:B------:R-:W-:-:S03]  /*577a0*/  IMAD.X R13, R13, 0x1, R0, P2 ;  /* 0x000000010d0d7824 */ /* 0x000fc600010e0600 */
        /* <DEDUP_REMOVED lines=84> */
[----:B------:R1:W-:Y:S01]  /*57cf0*/  LDGSTS.E [R5+0x10008], desc[UR4][R6.64], P1 ;  /* 0x1000800006057fae */ /* 0x0003e20008921844 */
[----:B------:R-:W-:-:S03]  /*57d00*/  UISETP.GT.AND UP1, UPT, UR12, 0x37, UPT ;  /* 0x000000370c00788c */ /* 0x000fc6000bf24270 */
[----:B------:R2:W-:Y:S01]  /*57d10*/  STL [R1+0x2910], R12 ;  /* 0x0029100c01007387 */ /* 0x0005e20000100800 */
[----:B-1----:R-:W-:Y:S02]  /*57d20*/  IMAD.MOV.U32 R6, RZ, RZ, R82 ;  /* 0x000000ffff067224 */ /* 0x002fe400078e0052 */
[----:B------:R-:W-:Y:S01]  /*57d30*/  IMAD.MOV.U32 R7, RZ, RZ, R83 ;  /* 0x000000ffff077224 */ /* 0x000fe200078e0053 */
[----:B------:R1:W-:Y:S04]  /*57d40*/  STL [R1+0x290c], R78 ;  /* 0x00290c4e01007387 */ /* 0x0003e80000100800 */
[----:B------:R4:W-:Y:S01]  /*57d50*/  LDGSTS.E [R5+0x14008], desc[UR4][R6.64], P1 ;  /* 0x1400800006057fae */ /* 0x0009e20008921844 */
[----:B------:R-:W-:Y:S01]  /*57d60*/  IMAD.X R76, R76, 0x1, R0, P0 ;  /* 0x000000014c4c7824 */ /* 0x000fe200000e0600 */
[----:B------:R-:W-:Y:S01]  /*57d70*/  USEL UR8, URZ, 0x4, !UP1 ;  /* 0x000000043f087887 */ /* 0x000fe2000c800000 */
[----:B----4-:R-:W-:-:S02]  /*57d80*/  IMAD.MOV.U32 R6, RZ, RZ, R12 ;  /* 0x000000ffff067224 */ /* 0x010fc400078e000c */
[----:B--2---:R-:W2:Y:S01]  /*57d90*/  LDL.LU R12, [R1+0x2540] ;  /* 0x00254000010c7983 */ /* 0x004ea20000300800 */
[----:B------:R-:W-:-:S03]  /*57da0*/  IMAD.MOV.U32 R7, RZ, RZ, R78 ;  /* 0x000000ffff077224 */ /* 0x000fc600078e004e */
[----:B------:R-:W-:Y:S04]  /*57db0*/  STL [R1+0x2918], R10 ;  /* 0x0029180a01007387 */ /* 0x000fe80000100800 */
[----:B------:R4:W-:Y:S01]  /*57dc0*/  STL [R1+0x2914], R76 ;  /* 0x0029144c01007387 */ /* 0x0009e20000100800 */
[----:B------:R-:W-:-:S03]  /*57dd0*/  USEL UR8, UR8, URZ, !UP0 ;  /* 0x0000003f08087287 */ /* 0x000fc6000c000000 */
[----:B-1----:R-:W2:Y:S04]  /*57de0*/  LDL.LU R78, [R1+0x253c] ;  /* 0x00253c00014e7983 */ /* 0x002ea80000300800 */
[----:B------:R1:W-:Y:S01]  /*57df0*/  LDGSTS.E [R5+0x18008], desc[UR4][R6.64], P1 ;  /* 0x1800800006057fae */ /* 0x0003e20008921844 */
        /* <DEDUP_REMOVED lines=39> */
[----:B------:R-:W3:Y:S03]  /*58070*/  LDL.LU R82, [R1+0x2560] ;  /* 0x0025600001527983 */ /* 0x000ee60000300800 */
[----:B------:R-:W-:Y:S01]  /*58080*/  USEL UR8, URZ, 0x4, !UP1 ;  /* 0x000000043f087887 */ /* 0x000fe2000c800000 */
        /* <DEDUP_REMOVED lines=8> */
[----:B------:R1:W-:Y:S01]  /*58110*/  STL [R1+0x2540], R12 ;  /* 0x0025400c01007387 */ /* 0x0003e20000100800 */
[----:B------:R-:W-:-:S03]  /*58120*/  USEL UR8, UR8, URZ, !UP0 ;  /* 0x0000003f08087287 */ /* 0x000fc6000c000000 */
[----:B------:R-:W-:Y:S01]  /*58130*/  VIADD R5, R9, UR13 ;  /* 0x0000000d09057c36 */ /* 0x000fe20008000000 */
[----:B------:R2:W-:Y:S04]  /*58140*/  STL [R1+0x253c], R78 ;  /* 0x00253c4e01007387 */ /* 0x0005e80000100800 */
[----:B------:R-:W2:Y:S04]  /*58150*/  LDL.LU R9, [R1+0x2568] ;  /* 0x0025680001097983 */ /* 0x000ea80000300800 */
[----:B------:R-:W2:Y:S01]  /*58160*/  LDL.LU R83, [R1+0x255c] ;  /* 0x00255c0001537983 */ /* 0x000ea20000300800 */
[----:B------:R-:W-:Y:S01]  /*58170*/  IMAD.MOV.U32 R6, RZ, RZ, R12 ;  /* 0x000000ffff067224 */ /* 0x000fe200078e000c */
[----:B------:R-:W-:-:S02]  /*58180*/  ISETP.NE.U32.AND P0, PT, RZ, UR8, PT ;  /* 0x00000008ff007c0c */ /* 0x000fc4000bf05070 */
[----:B-1----:R-:W2:Y:S01]  /*58190*/  LDL.LU R12, [R1+0x2564] ;  /* 0x00256400010c7983 */ /* 0x002ea20000300800 */
[-C--:B----4-:R-:W-:Y:S01]  /*581a0*/  IADD3 R76, P1, R76, R2.reuse, RZ ;  /* 0x000000024c4c7210 */ /* 0x090fe20007f3e0ff */
[----:B------:R-:W-:Y:S01]  /*581b0*/  IMAD.MOV.U32 R7, RZ, RZ, R78 ;  /* 0x000000ffff077224 */ /* 0x000fe200078e004e */
[----:B------:R-:W-:-:S03]  /*581c0*/  IADD3 R10, P2, R10, R2, RZ ;  /* 0x000000020a0a7210 */ /* 0x000fc60007f5e0ff */
[----:B------:R-:W-:Y:S05]  /*581d0*/  STL [R1+0x2548], R76 ;  /* 0x0025484c01007387 */ /* 0x000fea0000100800 */
        /* <DEDUP_REMOVED lines=58> */
[----:B--2---:R-:W-:-:S03]  /*58580*/  IMAD.X R78, R78, 0x1, R0, P2 ;  /* 0x000000014e4e7824 */ /* 0x004fc600010e0600 */
[----:B------:R-:W-:Y:S01]  /*58590*/  STL [R1+0x2570], R80 ;  /* 0x0025705001007387 */ /* 0x000fe20000100800 */
[----:B------:R-:W-:-:S03]  /*585a0*/  IADD3 R77, P3, R77, R2, RZ ;  /* 0x000000024d4d7210 */ /* 0x000fc60007f7e0ff */
[----:B------:R-:W-:Y:S01]  /*585b0*/  STL [R1+0x256c], R81 ;  /* 0x00256c5101007387 */ /* 0x000fe20000100800 */
[----:B-1----:R-:W-:Y:S02]  /*585c0*/  IMAD.MOV.U32 R6, RZ, RZ, R10 ;  /* 0x000000ffff067224 */ /* 0x002fe400078e000a */
[----:B------:R-:W-:Y:S01]  /*585d0*/  IMAD.MOV.U32 R7, RZ, RZ, R78 ;  /* 0x000000ffff077224 */ /* 0x000fe200078e004e */
[----:B------:R-:W-:Y:S01]  /*585e0*/  ISETP.NE.U32.AND P1, PT, RZ, UR8, PT ;  /* 0x00000008ff007c0c */ /* 0x000fe2000bf25070 */
[----:B------:R-:W-:Y:S01]  /*585f0*/  STL [R1+0x2578], R10 ;  /* 0x0025780a01007387 */ /* 0x000fe20000100800 */
[----:B------:R-:W-:-:S03]  /*58600*/  IMAD.X R79, R79, 0x1, R0, P3 ;  /* 0x000000014f4f7824 */ /* 0x000fc600018e0600 */
[----:B------:R1:W-:Y:S04]  /*58610*/  STL [R1+0x2574], R78 ;  /* 0x0025744e01007387 */ /* 0x0003e80000100800 */
[----:B------:R2:W-:Y:S04]  /*58620*/  LDGSTS.E [R5+0xc004], desc[UR4][R6.64], P0 ;  /* 0x0c00400006057fae */ /* 0x0005e80008121844 */
[----:B------:R-:W-:Y:S01]  /*58630*/  STL [R1+0x2580], R77 ;  /* 0x0025804d01007387 */ /* 0x000fe20000100800 */
[----:B------:R-:W-:-:S03]  /*58640*/  IADD3 R11, P0, R11, R2, RZ ;  /* 0x000000020b0b7210 */ /* 0x000fc60007f1e0ff */
[----:B-1----:R-:W3:Y:S02]  /*58650*/  LDL.LU R78, [R1+0x25a0] ;  /* 0x0025a000014e7983 */ /* 0x002ee40000300800 */
[--C-:B------:R-:W-:Y:S02]  /*58660*/  IMAD.X R76, R76, 0x1, R0.reuse, P0 ;  /* 0x000000014c4c7824 */ /* 0x100fe400000e0600 */
[----:B------:R1:W-:Y:S01]  /*58670*/  STL [R1+0x257c], R79 ;  /* 0x00257c4f01007387 */ /* 0x0003e20000100800 */
[----:B--2---:R-:W-:Y:S01]  /*58680*/  IMAD.MOV.U32 R6, RZ, RZ, R77 ;  /* 0x000000ffff067224 */ /* 0x004fe200078e004d */
[----:B------:R-:W-:Y:S01]  /*58690*/  IADD3 R13, P2, R13, R2, RZ ;  /* 0x000000020d0d7210 */ /* 0x000fe20007f5e0ff */
[----:B------:R-:W-:Y:S01]  /*586a0*/  IMAD.MOV.U32 R7, RZ, RZ, R79 ;  /* 0x000000ffff077224 */ /* 0x000fe200078e004f */
[----:B------:R-:W2:Y:S03]  /*586b0*/  LDL.LU R10, [R1+0x25a8] ;  /* 0x0025a800010a7983 */ /* 0x000ea60000300800 */
[----:B------:R-:W-:Y:S01]  /*586c0*/  IMAD.X R14, R14, 0x1, R0, P2 ;  /* 0x000000010e0e7824 */ /* 0x000fe200010e0600 */
[----:B------:R4:W-:Y:S04]  /*586d0*/  LDGSTS.E [R5+0x8], desc[UR4][R6.64], P1 ;  /* 0x0000800006057fae */ /* 0x0009e80008921844 */
[----:B-1----:R-:W2:Y:S04]  /*586e0*/  LDL.LU R79, [R1+0x259c] ;  /* 0x00259c00014f7983 */ /* 0x002ea80000300800 */
[----:B------:R-:W2:Y:S04]  /*586f0*/  LDL.LU R77, [R1+0x25a4] ;  /* 0x0025a400014d7983 */ /* 0x000ea80000300800 */
[----:B------:R1:W-:Y:S01]  /*58700*/  STL [R1+0x2588], R11 ;  /* 0x0025880b01007387 */ /* 0x0003e20000100800 */
[----:B----4-:R-:W-:-:S03]  /*58710*/  IMAD.MOV.U32 R6, RZ, RZ, R11 ;  /* 0x000000ffff067224 */ /* 0x010fc600078e000b */
[----:B------:R4:W-:Y:S04]  /*58720*/  STL [R1+0x2584], R76 ;  /* 0x0025844c01007387 */ /* 0x0009e80000100800 */
[----:B------:R-:W-:Y:S04]  /*58730*/  STL [R1+0x2590], R13 ;  /* 0x0025900d01007387 */ /* 0x000fe80000100800 */
[----:B-1----:R-:W2:Y:S01]  /*58740*/  LDL.LU R11, [R1+0x25b0] ;  /* 0x0025b000010b7983 */ /* 0x002ea20000300800 */
[----:B------:R-:W-:-:S03]  /*58750*/  IMAD.MOV.U32 R7, RZ, RZ, R76 ;  /* 0x000000ffff077224 */ /* 0x000fc600078e004c */
[----:B------:R1:W-:Y:S04]  /*58760*/  STL [R1+0x258c], R14 ;  /* 0x00258c0e01007387 */ /* 0x0003e80000100800 */
[----:B----4-:R-:W4:Y:S01]  /*58770*/  LDL.LU R76, [R1+0x25ac] ;  /* 0x0025ac00014c7983 */ /* 0x010f220000300800 */
[----:B------:R-:W-:-:S03]  /*58780*/  UISETP.GT.AND UP1, UPT, UR12, 0x1b, UPT ;  /* 0x0000001b0c00788c */ /* 0x000fc6000bf24270 */
[----:B------:R1:W-:Y:S01]  /*58790*/  LDGSTS.E [R5+0x4008], desc[UR4][R6.64], P1 ;  /* 0x0400800006057fae */ /* 0x0003e20008921844 */
[----:B------:R-:W-:-:S04]  /*587a0*/  USEL UR8, URZ, 0x4, !UP1 ;  /* 0x000000043f087887 */ /* 0x000fc8000c800000 */
[----:B------:R-:W-:Y:S01]  /*587b0*/  USEL UR8, UR8, URZ, !UP0 ;  /* 0x0000003f08087287 */ /* 0x000fe2000c000000 */
[----:B-1----:R-:W-:Y:S01]  /*587c0*/  IMAD.MOV.U32 R6, RZ, RZ, R13 ;  /* 0x000000ffff067224 */ /* 0x002fe200078e000d */
        /* <DEDUP_REMOVED lines=8> */
[----:B------:R1:W-:Y:S04]  /*58850*/  LDGSTS.E [R5+0x8008], desc[UR4][R6.64], P1 ;  /* 0x0800800006057fae */ /* 0x0003e80008921844 */
[----:B------:R-:W4:Y:S04]  /*58860*/  LDL.LU R80, [R1+0x2940] ;  /* 0x0029400001507983 */ /* 0x000f280000300800 */
[----:B------:R-:W4:Y:S01]  /*58870*/  LDL.LU R14, [R1+0x2944] ;  /* 0x00294400010e7983 */ /* 0x000f220000300800 */
[----:B-1----:R-:W-:-:S03]  /*58880*/  IMAD.MOV.U32 R6, RZ, RZ, R9 ;  /* 0x000000ffff067224 */ /* 0x002fc600078e0009 */
[----:B------:R-:W4:Y:S01]  /*58890*/  LDL.LU R13, [R1+0x2948] ;  /* 0x00294800010d7983 */ /* 0x000f220000300800 */
[----:B------:R-:W-:Y:S01]  /*588a0*/  IMAD.MOV.U32 R7, RZ, RZ, R12 ;  /* 0x000000ffff077224 */ /* 0x000fe200078e000c */
[----:B------:R-:W-:Y:S02]  /*588b0*/  ISETP.NE.U32.AND P0, PT, RZ, UR8, PT ;  /* 0x00000008ff007c0c */ /* 0x000fe4000bf05070 */
[----:B------:R-:W4:Y:S04]  /*588c0*/  LDL.LU R12, [R1+0x294c] ;  /* 0x00294c00010c7983 */ /* 0x000f280000300800 */
[----:B------:R1:W-:Y:S04]  /*588d0*/  LDGSTS.E [R5+0xc008], desc[UR4][R6.64], P1 ;  /* 0x0c00800006057fae */ /* 0x0003e80008921844 */
[----:B------:R-:W4:Y:S01]  /*588e0*/  LDL.LU R9, [R1+0x2950] ;  /* 0x0029500001097983 */ /* 0x000f220000300800 */
[----:B---3--:R-:W-:-:S05]  /*588f0*/  IADD3 R78, P1, R78, R2, RZ ;  /* 0x000000024e4e7210 */ /* 0x008fca0007f3e0ff */
[----:B-1----:R-:W-:Y:S01]  /*58900*/  IMAD.MOV.U32 R6, RZ, RZ, R78 ;  /* 0x000000ffff067224 */ /* 0x002fe200078e004e */
[----:B--2---:R-:W-:Y:S01]  /*58910*/  IADD3 R10, P2, R10, R2, RZ ;  /* 0x000000020a0a7210 */ /* 0x004fe20007f5e0ff */
[----:B------:R-:W-:-:S04]  /*58920*/  IMAD.X R79, R79, 0x1, R0, P1 ;  /* 0x000000014f4f7824 */ /* 0x000fc800008e0600 */
[----:B------:R-:W-:Y:S02]  /*58930*/  IMAD.MOV.U32 R7, RZ, RZ, R79 ;  /* 0x000000ffff077224 */ /* 0x000fe400078e004f */
[----:B------:R-:W-:Y:S01]  /*58940*/  IMAD.X R77, R77, 0x1, R0, P2 ;  /* 0x000000014d4d7824 */ /* 0x000fe200010e0600 */
[----:B------:R-:W-:Y:S04]  /*58950*/  STL [R1+0x25a0], R78 ;  /* 0x0025a04e01007387 */ /* 0x000fe80000100800 */
[----:B------:R-:W-:Y:S04]  /*58960*/  STL [R1+0x259c], R79 ;  /* 0x00259c4f01007387 */ /* 0x000fe80000100800 */
[----:B------:R1:W-:Y:S01]  /*58970*/  LDGSTS.E [R5+0xc], desc[UR4][R6.64], P0 ;  /* 0x0000c00006057fae */ /* 0x0003e20008121844 */
[----:B------:R-:W-:-:S03]  /*58980*/  IADD3 R11, P1, R11, R2, RZ ;  /* 0x000000020b0b7210 */ /* 0x000fc60007f3e0ff */
[----:B------:R2:W-:Y:S04]  /*58990*/  STL [R1+0x25a8], R10 ;  /* 0x0025a80a01007387 */ /* 0x0005e80000100800 */
[----:B------:R-:W-:Y:S01]  /*589a0*/  STL [R1+0x25a4], R77 ;  /* 0x0025a44d01007387 */ /* 0x000fe20000100800 */
[----:B-1----:R-:W-:Y:S02]  /*589b0*/  IMAD.MOV.U32 R6, RZ, RZ, R10 ;  /* 0x000000ffff067224 */ /* 0x002fe400078e000a */
[----:B------:R-:W-:Y:S02]  /*589c0*/  IMAD.MOV.U32 R7, RZ, RZ, R77 ;  /* 0x000000ffff077224 */ /* 0x000fe400078e004d */
[----:B----4-:R-:W-:Y:S01]  /*589d0*/  IMAD.X R76, R76, 0x1, R0, P1 ;  /* 0x000000014c4c7824 */ /* 0x010fe200008e0600 */
[----:B--2---:R-:W2:Y:S04]  /*589e0*/  LDL.LU R10, [R1+0x2958] ;  /* 0x00295800010a7983 */ /* 0x004ea80000300800 */
[----:B------:R1:W-:Y:S04]  /*589f0*/  LDGSTS.E [R5+0x400c], desc[UR4][R6.64], P0 ;  /* 0x0400c00006057fae */ /* 0x0003e80008121844 */
[----:B------:R-:W-:Y:S04]  /*58a00*/  STL [R1+0x25b0], R11 ;  /* 0x0025b00b01007387 */ /* 0x000fe80000100800 */
[----:B------:R3:W-:Y:S01]  /*58a10*/  STL [R1+0x25ac], R76 ;  /* 0x0025ac4c01007387 */ /* 0x0007e20000100800 */
[----:B-1----:R-:W-:-:S03]  /*58a20*/  IMAD.MOV.U32 R7, RZ, RZ, R76 ;  /* 0x000000ffff077224 */ /* 0x002fc600078e004c */
[----:B---3--:R-:W3:Y:S01]  /*58a30*/  LDL.LU R76, [R1+0x2954] ;  /* 0x00295400014c7983 */ /* 0x008ee20000300800 */
[----:B------:R-:W-:Y:S01]  /*58a40*/  UISETP.GT.AND UP1, UPT, UR12, 0x38, UPT ;  /* 0x000000380c00788c */ /* 0x000fe2000bf24270 */
[----:B------:R-:W-:Y:S02]  /*58a50*/  IMAD.MOV.U32 R6, RZ, RZ, R11 ;  /* 0x000000ffff067224 */ /* 0x000fe400078e000b */
[----:B------:R-:W4:Y:S01]  /*58a60*/  LDL.LU R79, [R1+0x295c] ;  /* 0x00295c00014f7983 */ /* 0x000f220000300800 */
[----:B------:R-:W-:-:S03]  /*58a70*/  USEL UR8, URZ, 0x4, !UP1 ;  /* 0x000000043f087887 */ /* 0x000fc6000c800000 */
[----:B------:R1:W-:Y:S01]  /*58a80*/  LDGSTS.E [R5+0x800c], desc[UR4][R6.64], P0 ;  /* 0x0800c00006057fae */ /* 0x0003e20008121844 */
[----:B------:R-:W-:-:S03]  /*58a90*/  USEL UR8, UR8, URZ, !UP0 ;  /* 0x0000003f08087287 */ /* 0x000fc6000c000000 */
[----:B------:R-:W4:Y:S01]  /*58aa0*/  LDL.LU R77, [R1+0x2960] ;  /* 0x00296000014d7983 */ /* 0x000f220000300800 */
[----:B------:R-:W-:-:S03]  /*58ab0*/  IADD3 R82, P2, R82, R2, RZ ;  /* 0x0000000252527210 */ /* 0x000fc60007f5e0ff */
[----:B------:R-:W4:Y:S02]  /*58ac0*/  LDL.LU R78, [R1+0x2964] ;  /* 0x00296400014e7983 */ /* 0x000f240000300800 */
[----:B------:R-:W-:Y:S01]  /*58ad0*/  IMAD.X R83, R83, 0x1, R0, P2 ;  /* 0x0000000153537824 */ /* 0x000fe200010e0600 */
[----:B------:R-:W-:Y:S01]  /*58ae0*/  ISETP.NE.U32.AND P1, PT, RZ, UR8, PT ;  /* 0x00000008ff007c0c */ /* 0x000fe2000bf25070 */
[----:B-1----:R-:W-:Y:S01]  /*58af0*/  IMAD.MOV.U32 R6, RZ, RZ, R82 ;  /* 0x000000ffff067224 */ /* 0x002fe200078e0052 */
[----:B------:R-:W4:Y:S01]  /*58b00*/  LDL.LU R11, [R1+0x2968] ;  /* 0x00296800010b7983 */ /* 0x000f220000300800 */
[----:B------:R-:W-:Y:S01]  /*58b10*/  IMAD.MOV.U32 R7, RZ, RZ, R83 ;  /* 0x000000ffff077224 */ /* 0x000fe200078e0053 */
[----:B------:R-:W-:-:S04]  /*58b20*/  IADD3 R80, P3, R80, R2, RZ ;  /* 0x0000000250507210 */ /* 0x000fc80007f7e0ff */
[----:B------:R1:W-:Y:S01]  /*58b30*/  LDGSTS.E [R5+0xc00c], desc[UR4][R6.64], P0 ;  /* 0x0c00c00006057fae */ /* 0x0003e20008121844 */
[----:B------:R-:W-:Y:S01]  /*58b40*/  IMAD.X R81, R81, 0x1, R0, P3 ;  /* 0x0000000151517824 */ /* 0x000fe200018e0600 */
[----:B------:R-:W-:Y:S02]  /*58b50*/  IADD3 R13, P0, R13, R2, RZ ;  /* 0x000000020d0d7210 */ /* 0x000fe40007f1e0ff */
[----:B------:R-:W-:Y:S01]  /*58b60*/  STL [R1+0x25b8], R82 ;  /* 0x0025b85201007387 */ /* 0x000fe20000100800 */
[----:B-1----:R-:W-:-:S03]  /*58b70*/  IMAD.MOV.U32 R6, RZ, RZ, R80 ;  /* 0x000000ffff067224 */ /* 0x002fc600078e0050 */
[----:B------:R-:W-:Y:S01]  /*58b80*/  STL [R1+0x25b4], R83 ;  /* 0x0025b45301007387 */ /* 0x000fe20000100800 */
[----:B------:R-:W-:Y:S02]  /*58b90*/  IMAD.MOV.U32 R7, RZ, RZ, R81 ;  /* 0x000000ffff077224 */ /* 0x000fe400078e0051 */
[----:B------:R-:W-:Y:S01]  /*58ba0*/  IMAD.X R14, R14, 0x1, R0, P0 ;  /* 0x000000010e0e7824 */ /* 0x000fe200000e0600 */
[----:B------:R-:W-:Y:S01]  /*58bb0*/  STL [R1+0x2940], R80 ;  /* 0x0029405001007387 */ /* 0x000fe20000100800 */
[----:B------:R-:W-:-:S03]  /*58bc0*/  IADD3 R9, P2, R9, R2, RZ ;  /* 0x0000000209097210 */ /* 0x000fc60007f5e0ff */
[----:B------:R-:W-:Y:S04]  /*58bd0*/  STL [R1+0x293c], R81 ;  /* 0x00293c5101007387 */ /* 0x000fe80000100800 */
[----:B------:R1:W-:Y:S01]  /*58be0*/  STL [R1+0x2948], R13 ;  /* 0x0029480d01007387 */ /* 0x0003e20000100800 */
[----:B------:R-:W-:-:S03]  /*58bf0*/  IMAD.X R12, R12, 0x1, R0, P2 ;  /* 0x000000010c0c7824 */ /* 0x000fc600010e0600 */
        /* <DEDUP_REMOVED lines=26> */
[----:B------:R-:W-:Y:S02]  /*58da0*/  USEL UR8, UR8, URZ, !UP0 ;  /* 0x0000003f08087287 */ /* 0x000fe4000c000000 */
[--C-:B------:R-:W-:Y:S01]  /*58db0*/  IMAD.X R79, R79, 0x1, R0.reuse, P1 ;  /* 0x000000014f4f7824 */ /* 0x100fe200008e0600 */
[----:B------:R1:W-:Y:S03]  /*58dc0*/  STL [R1+0x2960], R77 ;  /* 0x0029604d01007387 */ /* 0x0003e60000100800 */
[----:B------:R-:W-:Y:S02]  /*58dd0*/  ISETP.NE.U32.AND P0, PT, RZ, UR8, PT ;  /* 0x00000008ff007c0c */ /* 0x000fe4000bf05070 */
[----:B------:R-:W-:Y:S01]  /*58de0*/  IADD3 R11, P2, R11, R2, RZ ;  /* 0x000000020b0b7210 */ /* 0x000fe20007f5e0ff */
[----:B------:R-:W-:Y:S04]  /*58df0*/  STL [R1+0x295c], R79 ;  /* 0x00295c4f01007387 */ /* 0x000fe80000100800 */
[----:B------:R-:W-:Y:S01]  /*58e00*/  IMAD.X R78, R78, 0x1, R0, P2 ;  /* 0x000000014e4e7824 */ /* 0x000fe200010e0600 */
[----:B------:R-:W-:Y:S01]  /*58e10*/  STL [R1+0x2968], R11 ;  /* 0x0029680b01007387 */ /* 0x000fe20000100800 */
[----:B--2---:R-:W-:-:S03]  /*58e20*/  IMAD.MOV.U32 R6, RZ, RZ, R77 ;  /* 0x000000ffff067224 */ /* 0x004fc600078e004d */
[----:B------:R-:W2:Y:S01]  /*58e30*/  LDL.LU R82, [R1+0x2988] ;  /* 0x0029880001527983 */ /* 0x000ea20000300800 */
[----:B------:R-:W-:-:S03]  /*58e40*/  IMAD.MOV.U32 R7, RZ, RZ, R79 ;  /* 0x000000ffff077224 */ /* 0x000fc600078e004f */
[----:B------:R4:W-:Y:S04]  /*58e50*/  STL [R1+0x2964], R78 ;  /* 0x0029644e01007387 */ /* 0x0009e80000100800 */
[----:B-1----:R-:W2:Y:S04]  /*58e60*/  LDL.LU R77, [R1+0x2990] ;  /* 0x00299000014d7983 */ /* 0x002ea80000300800 */
[----:B------:R-:W2:Y:S04]  /*58e70*/  LDL.LU R83, [R1+0x2984] ;  /* 0x0029840001537983 */ /* 0x000ea80000300800 */
[----:B------:R1:W-:Y:S02]  /*58e80*/  LDGSTS.E [R5+0x10004], desc[UR4][R6.64], P0 ;  /* 0x1000400006057fae */ /* 0x0003e40008121844 */
[----:B-1----:R-:W-:-:S02]  /*58e90*/  IMAD.MOV.U32 R6, RZ, RZ, R11 ;  /* 0x000000ffff067224 */ /* 0x002fc400078e000b */
[----:B------:R-:W-:Y:S02]  /*58ea0*/  IMAD.MOV.U32 R7, RZ, RZ, R78 ;  /* 0x000000ffff077224 */ /* 0x000fe400078e004e */
[----:B----4-:R-:W4:Y:S04]  /*58eb0*/  LDL.LU R78, [R1+0x298c] ;  /* 0x00298c00014e7983 */ /* 0x010f280000300800 */
[----:B------:R-:W4:Y:S01]  /*58ec0*/  LDL.LU R11, [R1+0x2998] ;  /* 0x00299800010b7983 */ /* 0x000f220000300800 */
[----:B------:R-:W-:-:S03]  /*58ed0*/  IADD3 R13, P1, R13, R2, RZ ;  /* 0x000000020d0d7210 */ /* 0x000fc60007f3e0ff */
[----:B------:R1:W-:Y:S02]  /*58ee0*/  LDGSTS.E [R5+0x14004], desc[UR4][R6.64], P0 ;  /* 0x1400400006057fae */ /* 0x0003e40008121844 */
[----:B------:R-:W-:Y:S02]  /*58ef0*/  IMAD.X R14, R14, 0x1, R0, P1 ;  /* 0x000000010e0e7824 */ /* 0x000fe400008e0600 */
[----:B------:R1:W-:Y:S04]  /*58f00*/  STL [R1+0x2970], R13 ;  /* 0x0029700d01007387 */ /* 0x0003e80000100800 */
[----:B------:R1:W-:Y:S02]  /*58f10*/  STL [R1+0x296c], R14 ;  /* 0x00296c0e01007387 */ /* 0x0003e40000100800 */
[----:B-1----:R-:W-:-:S02]  /*58f20*/  IMAD.MOV.U32 R6, RZ, RZ, R13 ;  /* 0x000000ffff067224 */ /* 0x002fc400078e000d */
[----:B------:R-:W4:Y:S01]  /*58f30*/  LDL.LU R13, [R1+0x2994] ;  /* 0x00299400010d7983 */ /* 0x000f220000300800 */
[----:B------:R-:W-:-:S03]  /*58f40*/  IMAD.MOV.U32 R7, RZ, RZ, R14 ;  /* 0x000000ffff077224 */ /* 0x000fc600078e000e */
[----:B------:R-:W4:Y:S04]  /*58f50*/  LDL.LU R14, [R1+0x29a0] ;  /* 0x0029a000010e7983 */ /* 0x000f280000300800 */
[----:B------:R-:W4:Y:S01]  /*58f60*/  LDL.LU R80, [R1+0x29a8] ;  /* 0x0029a80001507983 */ /* 0x000f220000300800 */
[----:B------:R-:W-:-:S03]  /*58f70*/  IADD3 R12, P2, R12, R2, RZ ;  /* 0x000000020c0c7210 */ /* 0x000fc60007f5e0ff */
[----:B------:R1:W-:Y:S01]  /*58f80*/  LDGSTS.E [R5+0x18004], desc[UR4][R6.64], P0 ;  /* 0x1800400006057fae */ /* 0x0003e20008121844 */
[----:B------:R-:W-:-:S03]  /*58f90*/  IADD3 R9, P3, R9, R2, RZ ;  /* 0x0000000209097210 */ /* 0x000fc60007f7e0ff */
[----:B------:R-:W-:Y:S01]  /*58fa0*/  STL [R1+0x2978], R12 ;  /* 0x0029780c01007387 */ /* 0x000fe20000100800 */
[----:B-1----:R-:W-:Y:S02]  /*58fb0*/  IMAD.MOV.U32 R6, RZ, RZ, R12 ;  /* 0x000000ffff067224 */ /* 0x002fe400078e000c */
[----:B---3--:R-:W-:-:S04]  /*58fc0*/  IMAD.X R76, R76, 0x1, R0, P2 ;  /* 0x000000014c4c7824 */ /* 0x008fc800010e0600 */
[----:B------:R-:W-:Y:S01]  /*58fd0*/  IMAD.MOV.U32 R7, RZ, RZ, R76 ;  /* 0x000000ffff077224 */ /* 0x000fe200078e004c */
[----:B------:R1:W-:Y:S01]  /*58fe0*/  STL [R1+0x2974], R76 ;  /* 0x0029744c01007387 */ /* 0x0003e20000100800 */
[----:B------:R-:W-:-:S03]  /*58ff0*/  IMAD.X R10, R10, 0x1, R0, P3 ;  /* 0x000000010a0a7824 */ /* 0x000fc600018e0600 */
        /* <DEDUP_REMOVED lines=17> */
[----:B------:R-:W-:-:S05]  /*59110*/  IADD3 R77, P2, R77, R2, RZ ;  /* 0x000000024d4d7210 */ /* 0x000fca0007f5e0ff */
[----:B----4-:R-:W-:Y:S01]  /*59120*/  IMAD.X R78, R78, 0x1, R0, P2 ;  /* 0x000000014e4e7824 */ /* 0x010fe200010e0600 */
[----:B------:R-:W-:-:S05]  /*59130*/  IADD3 R11, P0, R11, R2, RZ ;  /* 0x000000020b0b7210 */ /* 0x000fca0007f1e0ff */
[----:B------:R1:W-:Y:S02]  /*59140*/  LDGSTS.E [R5+0x10008], desc[UR4][R6.64], P1 ;  /* 0x1000800006057fae */ /* 0x0003e40008921844 */
[----:B-1----:R-:W-:Y:S02]  /*59150*/  IMAD.MOV.U32 R6, RZ, RZ, R82 ;  /* 0x000000ffff067224 */ /* 0x002fe400078e0052 */
[----:B------:R-:W-:-:S05]  /*59160*/  IMAD.MOV.U32 R7, RZ, RZ, R83 ;  /* 0x000000ffff077224 */ /* 0x000fca00078e0053 */
[----:B------:R1:W-:Y:S01]  /*59170*/  LDGSTS.E [R5+0x14008], desc[UR4][R6.64], P1 ;  /* 0x1400800006057fae */ /* 0x0003e20008921844 */
[----:B------:R-:W-:Y:S02]  /*59180*/  IMAD.X R13, R13, 0x1, R0, P0 ;  /* 0x000000010d0d7824 */ /* 0x000fe400000e0600 */
[----:B-1----:R-:W-:Y:S02]  /*59190*/  IMAD.MOV.U32 R6, RZ, RZ, R77 ;  /* 0x000000ffff067224 */ /* 0x002fe400078e004d */
[----:B------:R-:W-:Y:S01]  /*591a0*/  IMAD.MOV.U32 R7, RZ, RZ, R78 ;  /* 0x000000ffff077224 */ /* 0x000fe200078e004e */
[----:B------:R-:W-:Y:S04]  /*591b0*/  STL [R1+0x2988], R82 ;  /* 0x0029885201007387 */ /* 0x000fe80000100800 */
[----:B------:R1:W-:Y:S04]  /*591c0*/  LDGSTS.E [R5+0x18008], desc[UR4][R6.64], P1 ;  /* 0x1800800006057fae */ /* 0x0003e80008921844 */
[----:B------:R-:W-:Y:S01]  /*591d0*/  STL [R1+0x2984], R83 ;  /* 0x0029845301007387 */ /* 0x000fe20000100800 */
[----:B-1----:R-:W-:-:S02]  /*591e0*/  IMAD.MOV.U32 R6, RZ, RZ, R11 ;  /* 0x000000ffff067224 */ /* 0x002fc400078e000b */
[----:B------:R-:W-:Y:S01]  /*591f0*/  IMAD.MOV.U32 R7, RZ, RZ, R13 ;  /* 0x000000ffff077224 */ /* 0x000fe200078e000d */
[----:B------:R1:W-:Y:S04]  /*59200*/  STL [R1+0x2990], R77 ;  /* 0x0029904d01007387 */ /* 0x0003e80000100800 */
[----:B------:R2:W-:Y:S01]  /*59210*/  LDGSTS.E [R5+0x1c008], desc[UR4][R6.64], P1 ;  /* 0x1c00800006057fae */ /* 0x0005e20008921844 */
[----:B------:R-:W-:-:S03]  /*59220*/  IADD3 R14, P1, R14, R2, RZ ;  /* 0x000000020e0e7210 */ /* 0x000fc60007f3e0ff */
[----:B------:R4:W-:Y:S04]  /*59230*/  STL [R1+0x298c], R78 ;  /* 0x00298c4e01007387 */ /* 0x0009e80000100800 */
[----:B-1----:R-:W3:Y:S01]  /*59240*/  LDL.LU R77, [R1+0x25c0] ;  /* 0x0025c000014d7983 */ /* 0x002ee20000300800 */
[----:B------:R-:W-:-:S03]  /*59250*/  IADD3 R80, P2, R80, R2, RZ ;  /* 0x0000000250507210 */ /* 0x000fc60007f5e0ff */
[----:B------:R1:W-:Y:S04]  /*59260*/  STL [R1+0x2998], R11 ;  /* 0x0029980b01007387 */ /* 0x0003e80000100800 */
[----:B------:R2:W-:Y:S01]  /*59270*/  STL [R1+0x2994], R13 ;  /* 0x0029940d01007387 */ /* 0x0005e20000100800 */
[----:B------:R-:W-:-:S03]  /*59280*/  UISETP.GT.AND UP1, UPT, UR12, 0x3b, UPT ;  /* 0x0000003b0c00788c */ /* 0x000fc6000bf24270 */
[----:B----4-:R-:W4:Y:S04]  /*59290*/  LDL.LU R78, [R1+0x25bc] ;  /* 0x0025bc00014e7983 */ /* 0x010f280000300800 */
[----:B-1----:R-:W4:Y:S04]  /*592a0*/  LDL.LU R11, [R1+0x25c8] ;  /* 0x0025c800010b7983 */ /* 0x002f280000300800 */
[----:B--2---:R-:W2:Y:S04]  /*592b0*/  LDL.LU R13, [R1+0x25d0] ;  /* 0x0025d000010d7983 */ /* 0x004ea80000300800 */
[----:B------:R-:W-:Y:S01]  /*592c0*/  STL [R1+0x29a0], R14 ;  /* 0x0029a00e01007387 */ /* 0x000fe20000100800 */
[----:B------:R-:W-:Y:S01]  /*592d0*/  USEL UR8, URZ, 0x4, !UP1 ;  /* 0x000000043f087887 */ /* 0x000fe2000c800000 */
[----:B------:R-:W-:-:S03]  /*592e0*/  IMAD.MOV.U32 R6, RZ, RZ, R14 ;  /* 0x000000ffff067224 */ /* 0x000fc600078e000e */
[----:B------:R-:W-:-:S06]  /*592f0*/  USEL UR8, UR8, URZ, !UP0 ;  /* 0x0000003f08087287 */ /* 0x000fcc000c000000 */
[----:B------:R-:W-:Y:S01]  /*59300*/  ISETP.NE.U32.AND P0, PT, RZ, UR8, PT ;  /* 0x00000008ff007c0c */ /* 0x000fe2000bf05070 */
[----:B------:R-:W-:-:S04]  /*59310*/  IMAD.X R76, R76, 0x1, R0, P1 ;  /* 0x000000014c4c7824 */ /* 0x000fc800008e0600 */
[----:B------:R-:W-:Y:S01]  /*59320*/  IMAD.MOV.U32 R7, RZ, RZ, R76 ;  /* 0x000000ffff077224 */ /* 0x000fe200078e004c */
[----:B------:R1:W-:Y:S01]  /*59330*/  STL [R1+0x299c], R76 ;  /* 0x00299c4c01007387 */ /* 0x0003e20000100800 */
[----:B------:R-:W-:-:S03]  /*59340*/  IMAD.X R81, R81, 0x1, R0, P2 ;  /* 0x0000000151517824 */ /* 0x000fc600010e0600 */
[----:B------:R-:W-:Y:S04]  /*59350*/  STL [R1+0x29a8], R80 ;  /* 0x0029a85001007387 */ /* 0x000fe80000100800 */
[----:B------:R3:W-:Y:S04]  /*59360*/  LDGSTS.E [R5+0x1000c], desc[UR4][R6.64], P0 ;  /* 0x1000c00006057fae */ /* 0x0007e80008121844 */
[----:B-1----:R-:W2:Y:S04]  /*59370*/  LDL.LU R76, [R1+0x25c4] ;  /* 0x0025c400014c7983 */ /* 0x002ea80000300800 */
[----:B------:R-:W-:Y:S04]  /*59380*/  STL [R1+0x29a4], R81 ;  /* 0x0029a45101007387 */ /* 0x000fe80000100800 */
[----:B------:R-:W2:Y:S01]  /*59390*/  LDL.LU R14, [R1+0x25cc] ;  /* 0x0025cc00010e7983 */ /* 0x000ea20000300800 */
[-C--:B---3--:R-:W-:Y:S01]  /*593a0*/  IADD3 R12, P1, R12, R2.reuse, RZ ;  /* 0x000000020c0c7210 */ /* 0x088fe20007f3e0ff */
[----:B------:R-:W-:Y:S01]  /*593b0*/  IMAD.MOV.U32 R6, RZ, RZ, R80 ;  /* 0x000000ffff067224 */ /* 0x000fe200078e0050 */
[----:B------:R-:W-:Y:S01]  /*593c0*/  IADD3 R9, P2, R9, R2, RZ ;  /* 0x0000000209097210 */ /* 0x000fe20007f5e0ff */
[----:B------:R-:W-:-:S02]  /*593d0*/  IMAD.MOV.U32 R7, RZ, RZ, R81 ;  /* 0x000000ffff077224 */ /* 0x000fc400078e0051 */
[--C-:B------:R-:W-:Y:S02]  /*593e0*/  IMAD.X R79, R79, 0x1, R0.reuse, P1 ;  /* 0x000000014f4f7824 */ /* 0x100fe400008e0600 */
[----:B------:R-:W-:Y:S01]  /*593f0*/  IMAD.X R10, R10, 0x1, R0, P2 ;  /* 0x000000010a0a7824 */ /* 0x000fe200010e0600 */
[----:B------:R1:W-:Y:S04]  /*59400*/  LDGSTS.E [R5+0x1400c], desc[UR4][R6.64], P0 ;  /* 0x1400c00006057fae */ /* 0x0003e80008121844 */
[----:B------:R3:W-:Y:S04]  /*59410*/  STL [R1+0x29b0], R12 ;  /* 0x0029b00c01007387 */ /* 0x0007e80000100800 */
[----:B------:R-:W-:Y:S01]  /*59420*/  STL [R1+0x29ac], R79 ;  /* 0x0029ac4f01007387 */ /* 0x000fe20000100800 */
[----:B-1----:R-:W-:-:S02]  /*59430*/  IMAD.MOV.U32 R6, RZ, RZ, R12 ;  /* 0x000000ffff067224 */ /* 0x002fc400078e000c */
[----:B------:R-:W-:Y:S01]  /*59440*/  IMAD.MOV.U32 R7, RZ, RZ, R79 ;  /* 0x000000ffff077224 */ /* 0x000fe200078e004f */
[----:B------:R-:W-:Y:S04]  /*59450*/  STL [R1+0x29b8], R9 ;  /* 0x0029b80901007387 */ /* 0x000fe80000100800 */
[----:B------:R1:W-:Y:S04]  /*59460*/  LDGSTS.E [R5+0x1800c], desc[UR4][R6.64], P0 ;  /* 0x1800c00006057fae */ /* 0x0003e80008121844 */
[----:B------:R1:W-:Y:S04]  /*59470*/  STL [R1+0x29b4], R10 ;  /* 0x0029b40a01007387 */ /* 0x0003e80000100800 */
[----:B---3--:R-:W3:Y:S01]  /*59480*/  LDL.LU R12, [R1+0x25d4] ;  /* 0x0025d400010c7983 */ /* 0x008ee20000300800 */
[----:B-1----:R-:W-:-:S03]  /*59490*/  IMAD.MOV.U32 R7, RZ, RZ, R10 ;  /* 0x000000ffff077224 */ /* 0x002fc600078e000a */
[----:B------:R-:W3:Y:S01]  /*594a0*/  LDL.LU R10, [R1+0x25d8] ;  /* 0x0025d800010a7983 */ /* 0x000ee20000300800 */
[----:B------:R-:W1:Y:S01]  /*594b0*/  S2R R252, SR_TID.X ;  /* 0x0000000000fc7919 */ /* 0x000e620000002100 */
[----:B------:R-:W-:Y:S01]  /*594c0*/  IMAD.MOV.U32 R6, RZ, RZ, R9 ;  /* 0x000000ffff067224 */ /* 0x000fe200078e0009 */
[----:B------:R-:W-:Y:S01]  /*594d0*/  UISETP.GT.AND UP1, UPT, UR12, 0x1c, UPT ;  /* 0x0000001c0c00788c */ /* 0x000fe2000bf24270 */
[----:B------:R-:W3:Y:S03]  /*594e0*/  LDL.LU R82, [R1+0x25e0] ;  /* 0x0025e00001527983 */ /* 0x000ee60000300800 */
[----:B------:R-:W-:Y:S01]  /*594f0*/  USEL UR8, URZ, 0x4, !UP1 ;  /* 0x000000043f087887 */ /* 0x000fe2000c800000 */
[----:B------:R1:W-:Y:S03]  /*59500*/  LDGSTS.E [R5+0x1c00c], desc[UR4][R6.64], P0 ;  /* 0x1c00c00006057fae */ /* 0x0003e60008121844 */
[----:B------:R-:W-:-:S06]  /*59510*/  USEL UR8, UR8, URZ, !UP0 ;  /* 0x0000003f08087287 */ /* 0x000fcc000c000000 */
[----:B------:R-:W-:Y:S01]  /*59520*/  ISETP.NE.U32.AND P0, PT, RZ, UR8, PT ;  /* 0x00000008ff007c0c */ /* 0x000fe2000bf05070 */
[C---:B-1----:R-:W-:Y:S01]  /*59530*/  IMAD.SHL.U32 R9, R252.reuse, 0x10, RZ ;  /* 0x00000010fc097824 */ /* 0x042fe200078e00ff */
[----:B------:R-:W-:-:S04]  /*59540*/  LOP3.LUT R252, R252, 0x7f, RZ, 0xc0, !PT ;  /* 0x0000007ffcfc7812 */ /* 0x000fc800078ec0ff */
[----:B------:R-:W-:-:S05]  /*59550*/  LOP3.LUT R9, R9, 0x70, RZ, 0xc0, !PT ;  /* 0x0000007009097812 */ /* 0x000fca00078ec0ff */
[----:B------:R-:W-:Y:S01]  /*59560*/  IMAD R9, R252, 0x80, R9 ;  /* 0x00000080fc097824 */ /* 0x000fe200078e0209 */
[----:B------:R-:W-:-:S04]  /*59570*/  IADD3 R77, P1, R77, R2, RZ ;  /* 0x000000024d4d7210 */ /* 0x000fc80007f3e0ff */
[----:B------:R-:W-:Y:S01]  /*59580*/  LOP3.LUT R9, R9, 0x70, RZ, 0x3c, !PT ;  /* 0x0000007009097812 */ /* 0x000fe200078e3cff */
[----:B------:R-:W-:Y:S01]  /*59590*/  STL [R1+0x25c0], R77 ;  /* 0x0025c04d01007387 */ /* 0x000fe20000100800 */
[----:B------:R-:W-:Y:S02]  /*595a0*/  IMAD.MOV.U32 R6, RZ, RZ, R77 ;  /* 0x000000ffff067224 */ /* 0x000fe400078e004d */
[----:B----4-:R-:W-:Y:S01]  /*595b0*/  IMAD.X R78, R78, 0x1, R0, P1 ;  /* 0x000000014e4e7824 */ /* 0x010fe200008e0600 */
[----:B------:R-:W-:Y:S01]  /*595c0*/  IADD3 R11, P1, R11, R2, RZ ;  /* 0x000000020b0b7210 */ /* 0x000fe20007f3e0ff */
[----:B------:R-:W-:-:S03]  /*595d0*/  VIADD R5, R9, UR13 ;  /* 0x0000000d09057c36 */ /* 0x000fc60008000000 */
[----:B------:R-:W-:Y:S01]  /*595e0*/  STL [R1+0x25bc], R78 ;  /* 0x0025bc4e01007387 */ /* 0x000fe20000100800 */
[----:B------:R-:W-:Y:S01]  /*595f0*/  IMAD.MOV.U32 R7, RZ, RZ, R78 ;  /* 0x000000ffff077224 */ /* 0x000fe200078e004e */
[----:B--2---:R-:W-:Y:S02]  /*59600*/  IADD3 R13, P2, R13, R2, RZ ;  /* 0x000000020d0d7210 */ /* 0x004fe40007f5e0ff */
[----:B------:R-:W2:Y:S04]  /*59610*/  LDL.LU R9, [R1+0x25e8] ;  /* 0x0025e80001097983 */ /* 0x000ea80000300800 */
[----:B------:R-:W4:Y:S04]  /*59620*/  LDL.LU R83, [R1+0x25dc] ;  /* 0x0025dc0001537983 */ /* 0x000f280000300800 */
[----:B------:R-:W4:Y:S04]  /*59630*/  LDL.LU R81, [R1+0x25e4] ;  /* 0x0025e40001517983 */ /* 0x000f280000300800 */
[----:B------:R1:W-:Y:S04]  /*59640*/  STL [R1+0x25c8], R11 ;  /* 0x0025c80b01007387 */ /* 0x0003e80000100800 */
[----:B------:R1:W-:Y:S02]  /*59650*/  LDGSTS.E [R5], desc[UR4][R6.64], P0 ;  /* 0x0000000006057fae */ /* 0x0003e40008121844 */
[----:B-1----:R-:W-:-:S02]  /*59660*/  IMAD.MOV.U32 R6, RZ, RZ, R11 ;  /* 0x000000ffff067224 */ /* 0x002fc400078e000b */
[----:B------:R-:W-:-:S05]  /*59670*/  IMAD.X R76, R76, 0x1, R0, P1 ;  /* 0x000000014c4c7824 */ /* 0x000fca00008e0600 */
[----:B------:R1:W-:Y:S01]  /*59680*/  STL [R1+0x25c4], R76 ;  /* 0x0025c44c01007387 */ /* 0x0003e20000100800 */
[----:B------:R-:W-:-:S03]  /*59690*/  IMAD.X R14, R14, 0x1, R0, P2 ;  /* 0x000000010e0e7824 */ /* 0x000fc600010e0600 */
[----:B------:R-:W-:Y:S04]  /*596a0*/  STL [R1+0x25d0], R13 ;  /* 0x0025d00d01007387 */ /* 0x000fe80000100800 */
[----:B------:R-:W4:Y:S04]  /*596b0*/  LDL.LU R11, [R1+0x25f0] ;  /* 0x0025f000010b7983 */ /* 0x000f280000300800 */
[----:B------:R3:W-:Y:S04]  /*596c0*/  STL [R1+0x25cc], R14 ;  /* 0x0025cc0e01007387 */ /* 0x0007e80000100800 */
[----:B------:R-:W4:Y:S01]  /*596d0*/  LDL.LU R80, [R1+0x25ec] ;  /* 0x0025ec0001507983 */ /* 0x000f220000300800 */
[----:B------:R-:W-:-:S03]  /*596e0*/  IMAD.MOV.U32 R7, RZ, RZ, R76 ;  /* 0x000000ffff077224 */ /* 0x000fc600078e004c */
[----:B------:R-:W4:Y:S04]  /*596f0*/  LDL.LU R79, [R1+0x25f4] ;  /* 0x0025f400014f7983 */ /* 0x000f280000300800 */
[----:B-1----:R-:W4:Y:S04]  /*59700*/  LDL.LU R76, [R1+0x25f8] ;  /* 0x0025f800014c7983 */ /* 0x002f280000300800 */
[----:B------:R1:W-:Y:S04]  /*59710*/  LDGSTS.E [R5+0x4000], desc[UR4][R6.64], P0 ;  /* 0x0400000006057fae */ /* 0x0003e80008121844 */
[----:B------:R-:W4:Y:S04]  /*59720*/  LDL.LU R78, [R1+0x25fc] ;  /* 0x0025fc00014e7983 */ /* 0x000f280000300800 */
[----:B------:R-:W4:Y:S01]  /*59730*/  LDL.LU R77, [R1+0x2600] ;  /* 0x00260000014d7983 */ /* 0x000f220000300800 */
[----:B-1----:R-:W-:Y:S01]  /*59740*/  IMAD.MOV.U32 R6, RZ, RZ, R13 ;  /* 0x000000ffff067224 */ /* 0x002fe200078e000d */
[----:B---3--:R-:W-:Y:S01]  /*59750*/  IADD3 R10, P1, R10, R2, RZ ;  /* 0x000000020a0a7210 */ /* 0x008fe20007f3e0ff */
[----:B------:R-:W-:-:S04]  /*59760*/  IMAD.MOV.U32 R7, RZ, RZ, R14 ;  /* 0x000000ffff077224 */ /* 0x000fc800078e000e */
[----:B------:R-:W-:Y:S01]  /*59770*/  IMAD.X R12, R12, 0x1, R0, P1 ;  /* 0x000000010c0c7824 */ /* 0x000fe200008e0600 */
[----:B------:R1:W-:Y:S04]  /*59780*/  STL [R1+0x25d8], R10 ;  /* 0x0025d80a01007387 */ /* 0x0003e80000100800 */
[----:B------:R3:W-:Y:S04]  /*59790*/  LDGSTS.E [R5+0x8000], desc[UR4][R6.64], P0 ;  /* 0x0800000006057fae */ /* 0x0007e80008121844 */
[----:B------:R1:W-:Y:S04]  /*597a0*/  STL [R1+0x25d4], R12 ;  /* 0x0025d40c01007387 */ /* 0x0003e80000100800 */
[----:B------:R-:W4:Y:S01]  /*597b0*/  LDL.LU R14, [R1+0x2604] ;  /* 0x00260400010e7983 */ /* 0x000f220000300800 */
[----:B---3--:R-:W-:-:S03]  /*597c0*/  IMAD.MOV.U32 R6, RZ, RZ, R10 ;  /* 0x000000ffff067224 */ /* 0x008fc600078e000a */
[----:B-1----:R-:W3:Y:S01]  /*597d0*/  LDL.LU R10, [R1+0x2608] ;  /* 0x00260800010a7983 */ /* 0x002ee20000300800 */
[----:B------:R-:W-:-:S03]  /*597e0*/  IMAD.MOV.U32 R7, RZ, RZ, R12 ;  /* 0x000000ffff077224 */ /* 0x000fc600078e000c */
[----:B------:R-:W3:Y:S04]  /*597f0*/  LDL.LU R13, [R1+0x260c] ;  /* 0x00260c00010d7983 */ /* 0x000ee80000300800 */
[----:B------:R-:W3:Y:S01]  /*59800*/  LDL.LU R12, [R1+0x2610] ;  /* 0x00261000010c7983 */ /* 0x000ee20000300800 */
        /* <DEDUP_REMOVED lines=8> */
[----:B--2---:R-:W-:Y:S01]  /*59890*/  IADD3 R9, P2, R9, R2, RZ ;  /* 0x0000000209097210 */ /* 0x004fe20007f5e0ff */
[----:B----4-:R-:W-:-:S04]  /*598a0*/  IMAD.X R83, R83, 0x1, R0, P1 ;  /* 0x0000000153537824 */ /* 0x010fc800008e0600 */
[----:B------:R-:W-:Y:S02]  /*598b0*/  IMAD.MOV.U32 R7, RZ, RZ, R83 ;  /* 0x000000ffff077224 */ /* 0x000fe400078e0053 */
[----:B------:R-:W-:Y:S01]  /*598c0*/  IMAD.X R81, R81, 0x1, R0, P2 ;  /* 0x0000000151517824 */ /* 0x000fe200010e0600 */
[----:B------:R-:W-:Y:S04]  /*598d0*/  STL [R1+0x25dc], R83 ;  /* 0x0025dc5301007387 */ /* 0x000fe80000100800 */
[----:B------:R1:W-:Y:S04]  /*598e0*/  LDGSTS.E [R5+0x4], desc[UR4][R6.64], P0 ;  /* 0x0000400006057fae */ /* 0x0003e80008121844 */
[----:B------:R2:W-:Y:S04]  /*598f0*/  STL [R1+0x25e8], R9 ;  /* 0x0025e80901007387 */ /* 0x0005e80000100800 */
[----:B------:R-:W-:Y:S01]  /*59900*/  STL [R1+0x25e4], R81 ;  /* 0x0025e45101007387 */ /* 0x000fe20000100800 */
[----:B-1----:R-:W-:-:S02]  /*59910*/  IMAD.MOV.U32 R6, RZ, RZ, R9 ;  /* 0x000000ffff067224 */ /* 0x002fc400078e0009 */
[----:B------:R-:W-:Y:S01]  /*59920*/  IMAD.MOV.U32 R7, RZ, RZ, R81 ;  /* 0x000000ffff077224 */ /* 0x000fe200078e0051 */
[----:B--2---:R-:W2:Y:S04]  /*59930*/  LDL.LU R9, [R1+0x2618] ;  /* 0x0026180001097983 */ /* 0x004ea80000300800 */
[----:B------:R1:W-:Y:S01]  /*59940*/  LDGSTS.E [R5+0x4004], desc[UR4][R6.64], P0 ;  /* 0x0400400006057fae */ /* 0x0003e20008121844 */
[----:B------:R-:W-:-:S04]  /*59950*/  UISETP.GT.AND UP1, UPT, UR12, 0x1e, UPT ;  /* 0x0000001e0c00788c */ /* 0x000fc8000bf24270 */
[----:B------:R-:W-:-:S04]  /*59960*/  USEL UR8, URZ, 0x4, !UP1 ;  /* 0x000000043f087887 */ /* 0x000fc8000c800000 */
[----:B------:R-:W-:Y:S01]  /*59970*/  USEL UR8, UR8, URZ, !UP0 ;  /* 0x0000003f08087287 */ /* 0x000fe2000c000000 */
[----:B------:R-:W-:-:S05]  /*59980*/  IADD3 R11, P1, R11, R2, RZ ;  /* 0x000000020b0b7210 */ /* 0x000fca0007f3e0ff */
[----:B------:R-:W-:Y:S01]  /*59990*/  IMAD.X R80, R80, 0x1, R0, P1 ;  /* 0x0000000150507824 */ /* 0x000fe200008e0600 */
[----:B------:R4:W-:Y:S01]  /*599a0*/  STL [R1+0x25f0], R11 ;  /* 0x0025f00b01007387 */ /* 0x0009e20000100800 */
[----:B-1----:R-:W-:-:S03]  /*599b0*/  IMAD.MOV.U32 R6, RZ, RZ, R11 ;  /* 0x000000ffff067224 */ /* 0x002fc600078e000b */
[----:B------:R-:W-:Y:S04]  /*599c0*/  STL [R1+0x25ec], R80 ;  /* 0x0025ec5001007387 */ /* 0x000fe80000100800 */
[----:B----4-:R-:W4:Y:S01]  /*599d0*/  LDL.LU R11, [R1+0x2614] ;  /* 0x00261400010b7983 */ /* 0x010f220000300800 */
[----:B------:R-:W-:Y:S01]  /*599e0*/  IADD3 R76, P2, R76, R2, RZ ;  /* 0x000000024c4c7210 */ /* 0x000fe20007f5e0ff */
[----:B------:R-:W-:-:S04]  /*599f0*/  IMAD.MOV.U32 R7, RZ, RZ, R80 ;  /* 0x000000ffff077224 */ /* 0x000fc800078e0050 */
[--C-:B------:R-:W-:Y:S01]  /*59a00*/  IMAD.X R79, R79, 0x1, R0.reuse, P2 ;  /* 0x000000014f4f7824 */ /* 0x100fe200010e0600 */
[----:B------:R1:W-:Y:S01]  /*59a10*/  LDGSTS.E [R5+0x8004], desc[UR4][R6.64], P0 ;  /* 0x0800400006057fae */ /* 0x0003e20008121844 */
[-C--:B------:R-:W-:Y:S02]  /*59a20*/  IADD3 R77, P3, R77, R2.reuse, RZ ;  /* 0x000000024d4d7210 */ /* 0x080fe40007f7e0ff */
[----:B------:R-:W-:Y:S01]  /*59a30*/  ISETP.NE.U32.AND P1, PT, RZ, UR8, PT ;  /* 0x00000008ff007c0c */ /* 0x000fe2000bf25070 */
[----:B------:R3:W-:Y:S02]  /*59a40*/  STL [R1+0x25f8], R76 ;  /* 0x0025f84c01007387 */ /* 0x0007e40000100800 */
[----:B------:R-:W-:Y:S02]  /*59a50*/  IMAD.X R78, R78, 0x1, R0, P3 ;  /* 0x000000014e4e7824 */ /* 0x000fe400018e0600 */
[----:B-1----:R-:W-:Y:S02]  /*59a60*/  IMAD.MOV.U32 R6, RZ, RZ, R76 ;  /* 0x000000ffff067224 */ /* 0x002fe400078e004c */
[----:B------:R-:W-:Y:S01]  /*59a70*/  IMAD.MOV.U32 R7, RZ, RZ, R79 ;  /* 0x000000ffff077224 */ /* 0x000fe200078e004f */
[----:B------:R1:W-:Y:S04]  /*59a80*/  STL [R1+0x25f4], R79 ;  /* 0x0025f44f01007387 */ /* 0x0003e80000100800 */
[----:B------:R1:W-:Y:S04]  /*59a90*/  LDGSTS.E [R5+0xc004], desc[UR4][R6.64], P0 ;  /* 0x0c00400006057fae */ /* 0x0003e80008121844 */
[----:B------:R-:W-:Y:S04]  /*59aa0*/  STL [R1+0x2600], R77 ;  /* 0x0026004d01007387 */ /* 0x000fe80000100800 */
[----:B------:R-:W4:Y:S04]  /*59ab0*/  LDL.LU R82, [R1+0x2620] ;  /* 0x0026200001527983 */ /* 0x000f280000300800 */
[----:B------:R-:W-:Y:S01]  /*59ac0*/  STL [R1+0x25fc], R78 ;  /* 0x0025fc4e01007387 */ /* 0x000fe20000100800 */
[----:B---3--:R-:W-:-:S03]  /*59ad0*/  IADD3 R10, P0, R10, R2, RZ ;  /* 0x000000020a0a7210 */ /* 0x008fc60007f1e0ff */
[----:B------:R-:W3:Y:S01]  /*59ae0*/  LDL.LU R76, [R1+0x2628] ;  /* 0x00262800014c7983 */ /* 0x000ee20000300800 */
[----:B-1----:R-:W-:Y:S02]  /*59af0*/  IMAD.MOV.U32 R6, RZ, RZ, R77 ;  /* 0x000000ffff067224 */ /* 0x002fe400078e004d */
[----:B------:R-:W-:Y:S01]  /*59b00*/  IMAD.MOV.U32 R7, RZ, RZ, R78 ;  /* 0x000000ffff077224 */ /* 0x000fe200078e004e */
[----:B------:R-:W3:Y:S01]  /*59b10*/  LDL.LU R83, [R1+0x261c] ;  /* 0x00261c0001537983 */ /* 0x000ee20000300800 */
[--C-:B------:R-:W-:Y:S01]  /*59b20*/  IMAD.X R14, R14, 0x1, R0.reuse, P0 ;  /* 0x000000010e0e7824 */ /* 0x100fe200000e0600 */
[----:B------:R-:W-:Y:S02]  /*59b30*/  IADD3 R12, P2, R12, R2, RZ ;  /* 0x000000020c0c7210 */ /* 0x000fe40007f5e0ff */
[----:B------:R-:W3:Y:S04]  /*59b40*/  LDL.LU R79, [R1+0x2624] ;  /* 0x00262400014f7983 */ /* 0x000ee80000300800 */
[----:B------:R1:W-:Y:S01]  /*59b50*/  STL [R1+0x2608], R10 ;  /* 0x0026080a01007387 */ /* 0x0003e20000100800 */
[----:B------:R-:W-:-:S03]  /*59b60*/  IMAD.X R13, R13, 0x1, R0, P2 ;  /* 0x000000010d0d7824 */ /* 0x000fc600010e0600 */
[----:B------:R1:W-:Y:S04]  /*59b70*/  LDGSTS.E [R5+0x8], desc[UR4][R6.64], P1 ;  /* 0x0000800006057fae */ /* 0x0003e80008921844 */
[----:B------:R1:W-:Y:S04]  /*59b80*/  STL [R1+0x2604], R14 ;  /* 0x0026040e01007387 */ /* 0x0003e80000100800 */
[----:B------:R-:W-:Y:S01]  /*59b90*/  STL [R1+0x2610], R12 ;  /* 0x0026100c01007387 */ /* 0x000fe20000100800 */
[----:B-1----:R-:W-:-:S03]  /*59ba0*/  IMAD.MOV.U32 R6, RZ, RZ, R10 ;  /* 0x000000ffff067224 */ /* 0x002fc600078e000a */
[----:B------:R-:W3:Y:S04]  /*59bb0*/  LDL.LU R10, [R1+0x2630] ;  /* 0x00263000010a7983 */ /* 0x000ee80000300800 */
[----:B------:R1:W-:Y:S04]  /*59bc0*/  STL [R1+0x260c], R13 ;  /* 0x00260c0d01007387 */ /* 0x0003e80000100800 */
[----:B------:R-:W3:Y:S01]  /*59bd0*/  LDL.LU R77, [R1+0x262c] ;  /* 0x00262c00014d7983 */ /* 0x000ee20000300800 */
[----:B------:R-:W-:-:S03]  /*59be0*/  IMAD.MOV.U32 R7, RZ, RZ, R14 ;  /* 0x000000ffff077224 */ /* 0x000fc600078e000e */
[----:B------:R-:W3:Y:S04]  /*59bf0*/  LDL.LU R14, [R1+0x2638] ;  /* 0x00263800010e7983 */ /* 0x000ee80000300800 */
[----:B------:R-:W3:Y:S04]  /*59c00*/  LDL.LU R78, [R1+0x29c0] ;  /* 0x0029c000014e7983 */ /* 0x000ee80000300800 */
[----:B------:R1:W-:Y:S01]  /*59c10*/  LDGSTS.E [R5+0x4008], desc[UR4][R6.64], P1 ;  /* 0x0400800006057fae */ /* 0x0003e20008921844 */
[----:B------:R-:W-:Y:S01]  /*59c20*/  UISETP.GT.AND UP1, UPT, UR12, 0x1f, UPT ;  /* 0x0000001f0c00788c */ /* 0x000fe2000bf24270 */
[----:B--2---:R-:W-:-:S05]  /*59c30*/  IADD3 R9, P0, R9, R2, RZ ;  /* 0x0000000209097210 */ /* 0x004fca0007f1e0ff */
[----:B------:R2:W-:Y:S01]  /*59c40*/  STL [R1+0x2618], R9 ;  /* 0x0026180901007387 */ /* 0x0005e20000100800 */
[----:B-1----:R-:W-:Y:S02]  /*59c50*/  IMAD.MOV.U32 R6, RZ, RZ, R12 ;  /* 0x000000ffff067224 */ /* 0x002fe400078e000c */
[----:B------:R-:W-:-:S05]  /*59c60*/  IMAD.MOV.U32 R7, RZ, RZ, R13 ;  /* 0x000000ffff077224 */ /* 0x000fca00078e000d */
[----:B------:R1:W-:Y:S01]  /*59c70*/  LDGSTS.E [R5+0x8008], desc[UR4][R6.64], P1 ;  /* 0x0800800006057fae */ /* 0x0003e20008921844 */
[----:B------:R-:W-:Y:S01]  /*59c80*/  USEL UR8, URZ, 0x4, !UP1 ;  /* 0x000000043f087887 */ /* 0x000fe2000c800000 */
[----:B-1----:R-:W-:-:S03]  /*59c90*/  IMAD.MOV.U32 R6, RZ, RZ, R9 ;  /* 0x000000ffff067224 */ /* 0x002fc600078e0009 */
[----:B------:R-:W-:Y:S01]  /*59ca0*/  USEL UR8, UR8, URZ, !UP0 ;  /* 0x0000003f08087287 */ /* 0x000fe2000c000000 */
[----:B----4-:R-:W-:-:S05]  /*59cb0*/  IMAD.X R11, R11, 0x1, R0, P0 ;  /* 0x000000010b0b7824 */ /* 0x010fca00000e0600 */
[----:B------:R1:W-:Y:S04]  /*59cc0*/  STL [R1+0x2614], R11 ;  /* 0x0026140b01007387 */ /* 0x0003e80000100800 */
[----:B------:R-:W4:Y:S04]  /*59cd0*/  LDL.LU R81, [R1+0x2634] ;  /* 0x0026340001517983 */ /* 0x000f280000300800 */
[----:B------:R-:W4:Y:S04]  /*59ce0*/  LDL.LU R80, [R1+0x29bc] ;  /* 0x0029bc0001507983 */ /* 0x000f280000300800 */
[----:B------:R-:W4:Y:S04]  /*59cf0*/  LDL.LU R13, [R1+0x29c4] ;  /* 0x0029c400010d7983 */ /* 0x000f280000300800 */
[----:B--2---:R-:W2:Y:S01]  /*59d00*/  LDL.LU R9, [R1+0x29c8] ;  /* 0x0029c80001097983 */ /* 0x004ea20000300800 */
[----:B------:R-:W-:-:S03]  /*59d10*/  IMAD.MOV.U32 R7, RZ, RZ, R11 ;  /* 0x000000ffff077224 */ /* 0x000fc600078e000b */
[----:B------:R-:W2:Y:S04]  /*59d20*/  LDL.LU R12, [R1+0x29cc] ;  /* 0x0029cc00010c7983 */ /* 0x000ea80000300800 */
[----:B-1----:R-:W2:Y:S01]  /*59d30*/  LDL.LU R11, [R1+0x29d0] ;  /* 0x0029d000010b7983 */ /* 0x002ea20000300800 */
[----:B------:R-:W-:-:S03]  /*59d40*/  ISETP.NE.U32.AND P0, PT, RZ, UR8, PT ;  /* 0x00000008ff007c0c */ /* 0x000fc6000bf05070 */
[----:B------:R1:W-:Y:S01]  /*59d50*/  LDGSTS.E [R5+0xc008], desc[UR4][R6.64], P1 ;  /* 0x0c00800006057fae */ /* 0x0003e20008921844 */
[-C--:B------:R-:W-:Y:S02]  /*59d60*/  IADD3 R82, P1, R82, R2.reuse, RZ ;  /* 0x0000000252527210 */ /* 0x080fe40007f3e0ff */
[----:B---3--:R-:W-:-:S03]  /*59d70*/  IADD3 R76, P2, R76, R2, RZ ;  /* 0x000000024c4c7210 */ /* 0x008fc60007f5e0ff */
[----:B------:R-:W-:Y:S02]  /*59d80*/  IMAD.X R83, R83, 0x1, R0, P1 ;  /* 0x0000000153537824 */ /* 0x000fe400008e0600 */
[----:B-1----:R-:W-:Y:S02]  /*59d90*/  IMAD.MOV.U32 R6, RZ, RZ, R82 ;  /* 0x000000ffff067224 */ /* 0x002fe400078e0052 */
[----:B------:R-:W-:Y:S02]  /*59da0*/  IMAD.MOV.U32 R7, RZ, RZ, R83 ;  /* 0x000000ffff077224 */ /* 0x000fe400078e0053 */
[----:B------:R-:W-:Y:S01]  /*59db0*/  IMAD.X R79, R79, 0x1, R0, P2 ;  /* 0x000000014f4f7824 */ /* 0x000fe200010e0600 */
[----:B------:R-:W-:Y:S04]  /*59dc0*/  STL [R1+0x2620], R82 ;  /* 0x0026205201007387 */ /* 0x000fe80000100800 */
[----:B------:R-:W-:Y:S04]  /*59dd0*/  STL [R1+0x261c], R83 ;  /* 0x00261c5301007387 */ /* 0x000fe80000100800 */
[----:B------:R1:W-:Y:S04]  /*59de0*/  LDGSTS.E [R5+0xc], desc[UR4][R6.64], P0 ;  /* 0x0000c00006057fae */ /* 0x0003e80008121844 */
[----:B------:R3:W-:Y:S01]  /*59df0*/  STL [R1+0x2628], R76 ;  /* 0x0026284c01007387 */ /* 0x0007e20000100800 */
[----:B------:R-:W-:Y:S01]  /*59e00*/  IADD3 R10, P1, R10, R2, RZ ;  /* 0x000000020a0a7210 */ /* 0x000fe20007f3e0ff */
[----:B-1----:R-:W-:-:S02]  /*59e10*/  IMAD.MOV.U32 R6, RZ, RZ, R76 ;  /* 0x000000ffff067224 */ /* 0x002fc400078e004c */
[----:B------:R-:W-:Y:S01]  /*59e20*/  STL [R1+0x2624], R79 ;  /* 0x0026244f01007387 */ /* 0x000fe20000100800 */
[----:B------:R-:W-:-:S03]  /*59e30*/  IMAD.MOV.U32 R7, RZ, RZ, R79 ;  /* 0x000000ffff077224 */ /* 0x000fc600078e004f */
[----:B---3--:R-:W3:Y:S01]  /*59e40*/  LDL.LU R76, [R1+0x29d8] ;  /* 0x0029d800014c7983 */ /* 0x008ee20000300800 */
[----:B------:R-:W-:-:S03]  /*59e50*/  IMAD.X R77, R77, 0x1, R0, P1 ;  /* 0x000000014d4d7824 */ /* 0x000fc600008e0600 */
[----:B------:R1:W-:Y:S04]  /*59e60*/  LDGSTS.E [R5+0x400c], desc[UR4][R6.64], P0 ;  /* 0x0400c00006057fae */ /* 0x0003e80008121844 */
[----:B------:R-:W-:Y:S04]  /*59e70*/  STL [R1+0x2630], R10 ;  /* 0x0026300a01007387 */ /* 0x000fe80000100800 */
[----:B------:R1:W-:Y:S02]  /*59e80*/  STL [R1+0x262c], R77 ;  /* 0x00262c4d01007387 */ /* 0x0003e40000100800 */
[----:B-1----:R-:W-:-:S02]  /*59e90*/  IMAD.MOV.U32 R7, RZ, RZ, R77 ;  /* 0x000000ffff077224 */ /* 0x002fc400078e004d */
[----:B------:R-:W3:Y:S01]  /*59ea0*/  LDL.LU R77, [R1+0x29d4] ;  /* 0x0029d400014d7983 */ /* 0x000ee20000300800 */
[-C--:B------:R-:W-:Y:S01]  /*59eb0*/  IADD3 R14, P2, R14, R2.reuse, RZ ;  /* 0x000000020e0e7210 */ /* 0x080fe20007f5e0ff */
[----:B------:R-:W-:Y:S01]  /*59ec0*/  UISETP.GT.AND UP1, UPT, UR12, 0x3c, UPT ;  /* 0x0000003c0c00788c */ /* 0x000fe2000bf24270 */
[----:B------:R-:W-:Y:S01]  /*59ed0*/  IMAD.MOV.U32 R6, RZ, RZ, R10 ;  /* 0x000000ffff067224 */ /* 0x000fe200078e000a */
[----:B------:R-:W-:Y:S01]  /*59ee0*/  IADD3 R78, P3, R78, R2, RZ ;  /* 0x000000024e4e7210 */ /* 0x000fe20007f7e0ff */
[----:B------:R-:W3:Y:S01]  /*59ef0*/  LDL.LU R79, [R1+0x29e0] ;  /* 0x0029e000014f7983 */ /* 0x000ee20000300800 */
[----:B------:R-:W-:-:S03]  /*59f00*/  USEL UR8, URZ, 0x4, !UP1 ;  /* 0x000000043f087887 */ /* 0x000fc6000c800000 */
[----:B------:R-:W3:Y:S01]  /*59f10*/  LDL.LU R10, [R1+0x29e8] ;  /* 0x0029e800010a7983 */ /* 0x000ee20000300800 */
[----:B------:R-:W-:-:S03]  /*59f20*/  USEL UR8, UR8, URZ, !UP0 ;  /* 0x0000003f08087287 */ /* 0x000fc6000c000000 */
[----:B------:R-:W-:Y:S04]  /*59f30*/  STL [R1+0x2638], R14 ;  /* 0x0026380e01007387 */ /* 0x000fe80000100800 */
[----:B------:R1:W-:Y:S01]  /*59f40*/  LDGSTS.E [R5+0x800c], desc[UR4][R6.64], P0 ;  /* 0x0800c00006057fae */ /* 0x0003e20008121844 */
[----:B------:R-:W-:Y:S01]  /*59f50*/  ISETP.NE.U32.AND P1, PT, RZ, UR8, PT ;  /* 0x00000008ff007c0c */ /* 0x000fe2000bf25070 */
[----:B-1----:R-:W-:Y:S02]  /*59f60*/  IMAD.MOV.U32 R6, RZ, RZ, R14 ;  /* 0x000000ffff067224 */ /* 0x002fe400078e000e */
[----:B----4-:R-:W-:-:S04]  /*59f70*/  IMAD.X R81, R81, 0x1, R0, P2 ;  /* 0x0000000151517824 */ /* 0x010fc800010e0600 */
[----:B------:R-:W-:Y:S01]  /*59f80*/  IMAD.MOV.U32 R7, RZ, RZ, R81 ;  /* 0x000000ffff077224 */ /* 0x000fe200078e0051 */
[----:B------:R1:W-:Y:S01]  /*59f90*/  STL [R1+0x2634], R81 ;  /* 0x0026345101007387 */ /* 0x0003e20000100800 */
[----:B------:R-:W-:-:S03]  /*59fa0*/  IMAD.X R80, R80, 0x1, R0, P3 ;  /* 0x0000000150507824 */ /* 0x000fc600018e0600 */
[----:B------:R-:W-:Y:S04]  /*59fb0*/  STL [R1+0x29c0], R78 ;  /* 0x0029c04e01007387 */ /* 0x000fe80000100800 */
[----:B------:R4:W-:Y:S04]  /*59fc0*/  LDGSTS.E [R5+0xc00c], desc[UR4][R6.64], P0 ;  /* 0x0c00c00006057fae */ /* 0x0009e80008121844 */
[----:B-1----:R-:W3:Y:S01]  /*59fd0*/  LDL.LU R81, [R1+0x29dc] ;  /* 0x0029dc0001517983 */ /* 0x002ee20000300800 */
[----:B--2---:R-:W-:-:S03]  /*59fe0*/  IADD3 R9, P0, R9, R2, RZ ;  /* 0x0000000209097210 */ /* 0x004fc60007f1e0ff */
[----:B------:R-:W-:Y:S04]  /*59ff0*/  STL [R1+0x29bc], R80 ;  /* 0x0029bc5001007387 */ /* 0x000fe80000100800 */
[----:B------:R-:W2:Y:S01]  /*5a000*/  LDL.LU R14, [R1+0x29e4] ;  /* 0x0029e400010e7983 */ /* 0x000ea20000300800 */
[----:B----4-:R-:W-:Y:S01]  /*5a010*/  IMAD.MOV.U32 R6, RZ, RZ, R78 ;  /* 0x000000ffff067224 */ /* 0x010fe200078e004e */
[----:B------:R-:W-:Y:S01]  /*5a020*/  IADD3 R11, P2, R11, R2, RZ ;  /* 0x000000020b0b7210 */ /* 0x000fe20007f5e0ff */
[----:B------:R-:W-:Y:S02]  /*5a030*/  IMAD.MOV.U32 R7, RZ, RZ, R80 ;  /* 0x000000ffff077224 */ /* 0x000fe400078e0050 */
[--C-:B------:R-:W-:Y:S01]  /*5a040*/  IMAD.X R13, R13, 0x1, R0.reuse, P0 ;  /* 0x000000010d0d7824 */ /* 0x100fe200000e0600 */
[----:B------:R1:W-:Y:S01]  /*5a050*/  STL [R1+0x29c8], R9 ;  /* 0x0029c80901007387 */ /* 0x0003e20000100800 */
[----:B------:R-:W-:-:S03]  /*5a060*/  IMAD.X R12, R12, 0x1, R0, P2 ;  /* 0x000000010c0c7824 */ /* 0x000fc600010e0600 */
[----:B------:R4:W-:Y:S04]  /*5a070*/  LDGSTS.E [R5+0x10000], desc[UR4][R6.64], P1 ;  /* 0x1000000006057fae */ /* 0x0009e80008921844 */
[----:B------:R1:W-:Y:S04]  /*5a080*/  STL [R1+0x29c4], R13 ;  /* 0x0029c40d01007387 */ /* 0x0003e80000100800 */
[----:B------:R3:W-:Y:S01]  /*5a090*/  STL [R1+0x29d0], R11 ;  /* 0x0029d00b01007387 */ /* 0x0007e20000100800 */
[----:B----4-:R-:W-:-:S03]  /*5a0a0*/  IMAD.MOV.U32 R6, RZ, RZ, R9 ;  /* 0x000000ffff067224 */ /* 0x010fc600078e0009 */
[----:B-1----:R-:W4:Y:S01]  /*5a0b0*/  LDL.LU R9, [R1+0x29f0] ;  /* 0x0029f00001097983 */ /* 0x002f220000300800 */
[----:B------:R-:W-:-:S03]  /*5a0c0*/  IMAD.MOV.U32 R7, RZ, RZ, R13 ;  /* 0x000000ffff077224 */ /* 0x000fc600078e000d */
[----:B------:R1:W-:Y:S04]  /*5a0d0*/  STL [R1+0x29cc], R12 ;  /* 0x0029cc0c01007387 */ /* 0x0003e80000100800 */
[----:B------:R-:W4:Y:S04]  /*5a0e0*/  LDL.LU R13, [R1+0x29ec] ;  /* 0x0029ec00010d7983 */ /* 0x000f280000300800 */
[----:B------:R1:W-:Y:S01]  /*5a0f0*/  LDGSTS.E [R5+0x14000], desc[UR4][R6.64], P1 ;  /* 0x1400000006057fae */ /* 0x0003e20008921844 */
[----:B---3--:R-:W-:Y:S01]  /*5a100*/  IADD3 R76, P0, R76, R2, RZ ;  /* 0x000000024c4c7210 */ /* 0x008fe20007f1e0ff */
[----:B-1----:R-:W-:-:S02]  /*5a110*/  IMAD.MOV.U32 R6, RZ, RZ, R11 ;  /* 0x000000ffff067224 */ /* 0x002fc400078e000b */
[----:B------:R-:W3:Y:S01]  /*5a120*/  LDL.LU R11, [R1+0x29f8] ;  /* 0x0029f800010b7983 */ /* 0x000ee20000300800 */
[----:B------:R-:W-:-:S03]  /*5a130*/  IMAD.MOV.U32 R7, RZ, RZ, R12 ;  /* 0x000000ffff077224 */ /* 0x000fc600078e000c */
[----:B------:R-:W3:Y:S04]  /*5a140*/  LDL.LU R12, [R1+0x2a00] ;  /* 0x002a0000010c7983 */ /* 0x000ee80000300800 */
[----:B------:R-:W-:Y:S04]  /*5a150*/  STL [R1+0x29d8], R76 ;  /* 0x0029d84c01007387 */ /* 0x000fe80000100800 */
[----:B------:R1:W-:Y:S01]  /*5a160*/  LDGSTS.E [R5+0x18000], desc[UR4][R6.64], P1 ;  /* 0x1800000006057fae */ /* 0x0003e20008921844 */
[----:B------:R-:W-:-:S05]  /*5a170*/  IMAD.X R77, R77, 0x1, R0, P0 ;  /* 0x000000014d4d7824 */ /* 0x000fca00000e0600 */
[----:B------:R1:W-:Y:S04]  /*5a180*/  STL [R1+0x29d4], R77 ;  /* 0x0029d44d01007387 */ /* 0x0003e80000100800 */
[----:B------:R-:W3:Y:S04]  /*5a190*/  LDL.LU R80, [R1+0x29f4] ;  /* 0x0029f40001507983 */ /* 0x000ee80000300800 */
[----:B------:R-:W3:Y:S01]  /*5a1a0*/  LDL.LU R78, [R1+0x29fc] ;  /* 0x0029fc00014e7983 */ /* 0x000ee20000300800 */
[----:B-1----:R-:W-:Y:S02]  /*5a1b0*/  IMAD.MOV.U32 R6, RZ, RZ, R76 ;  /* 0x000000ffff067224 */ /* 0x002fe400078e004c */
[----:B------:R-:W-:Y:S01]  /*5a1c0*/  IMAD.MOV.U32 R7, RZ, RZ, R77 ;  /* 0x000000ffff077224 */ /* 0x000fe200078e004d */
[----:B------:R-:W-:Y:S01]  /*5a1d0*/  UISETP.GT.AND UP1, UPT, UR12, 0x3d, UPT ;  /* 0x0000003d0c00788c */ /* 0x000fe2000bf24270 */
[-C--:B------:R-:W-:Y:S01]  /*5a1e0*/  IADD3 R10, P2, R10, R2.reuse, RZ ;  /* 0x000000020a0a7210 */ /* 0x080fe20007f5e0ff */
[----:B------:R-:W3:Y:S04]  /*5a1f0*/  LDL.LU R77, [R1+0x2a08] ;  /* 0x002a0800014d7983 */ /* 0x000ee80000300800 */
[----:B------:R1:W-:Y:S01]  /*5a200*/  LDGSTS.E [R5+0x1c000], desc[UR4][R6.64], P1 ;  /* 0x1c00000006057fae */ /* 0x0003e20008921844 */
[----:B------:R-:W-:Y:S01]  /*5a210*/  IADD3 R79, P1, R79, R2, RZ ;  /* 0x000000024f4f7210 */ /* 0x000fe20007f3e0ff */
[----:B------:R-:W-:-:S02]  /*5a220*/  USEL UR8, URZ, 0x4, !UP1 ;  /* 0x000000043f087887 */ /* 0x000fc4000c800000 */
[----:B------:R-:W3:Y:S02]  /*5a230*/  LDL.LU R76, [R1+0x2a10] ;  /* 0x002a1000014c7983 */ /* 0x000ee40000300800 */
[----:B------:R-:W-:Y:S02]  /*5a240*/  USEL UR8, UR8, URZ, !UP0 ;  /* 0x0000003f08087287 */ /* 0x000fe4000c000000 */
[----:B------:R2:W-:Y:S01]  /*5a250*/  STL [R1+0x29e0], R79 ;  /* 0x0029e04f01007387 */ /* 0x0005e20000100800 */
[----:B-1----:R-:W-:-:S03]  /*5a260*/  IMAD.MOV.U32 R6, RZ, RZ, R79 ;  /* 0x000000ffff067224 */ /* 0x002fc600078e004f */
[----:B------:R-:W-:Y:S01]  /*5a270*/  ISETP.NE.U32.AND P0, PT, RZ, UR8, PT ;  /* 0x00000008ff007c0c */ /* 0x000fe2000bf05070 */
[----:B------:R-:W-:-:S05]  /*5a280*/  IMAD.X R81, R81, 0x1, R0, P1 ;  /* 0x0000000151517824 */ /* 0x000fca00008e0600 */
[----:B------:R1:W-:Y:S04]  /*5a290*/  STL [R1+0x29dc], R81 ;  /* 0x0029dc5101007387 */ /* 0x0003e80000100800 */
[----:B------:R4:W-:Y:S01]  /*5a2a0*/  STL [R1+0x29e8], R10 ;  /* 0x0029e80a01007387 */ /* 0x0009e20000100800 */
[----:B--2---:R-:W-:-:S03]  /*5a2b0*/  IMAD.X R14, R14, 0x1, R0, P2 ;  /* 0x000000010e0e7824 */ /* 0x004fc600010e0600 */
[----:B------:R-:W2:Y:S01]  /*5a2c0*/  LDL.LU R79, [R1+0x2a04] ;  /* 0x002a0400014f7983 */ /* 0x000ea20000300800 */
[----:B------:R-:W-:-:S03]  /*5a2d0*/  IMAD.MOV.U32 R7, RZ, RZ, R81 ;  /* 0x000000ffff077224 */ /* 0x000fc600078e0051 */
[----:B------:R4:W-:Y:S04]  /*5a2e0*/  STL [R1+0x29e4], R14 ;  /* 0x0029e40e01007387 */ /* 0x0009e80000100800 */
[----:B-1----:R-:W2:Y:S04]  /*5a2f0*/  LDL.LU R81, [R1+0x2a0c] ;  /* 0x002a0c0001517983 */ /* 0x002ea80000300800 */
[----:B------:R1:W-:Y:S01]  /*5a300*/  LDGSTS.E [R5+0x10004], desc[UR4][R6.64], P0 ;  /* 0x1000400006057fae */ /* 0x0003e20008121844 */
[----:B----4-:R-:W-:Y:S01]  /*5a310*/  IADD3 R9, P1, R9, R2, RZ ;  /* 0x0000000209097210 */ /* 0x010fe20007f3e0ff */
[----:B-1----:R-:W-:-:S02]  /*5a320*/  IMAD.MOV.U32 R6, RZ, RZ, R10 ;  /* 0x000000ffff067224 */ /* 0x002fc400078e000a */
[----:B------:R-:W4:Y:S02]  /*5a330*/  LDL.LU R10, [R1+0x2a18] ;  /* 0x002a1800010a7983 */ /* 0x000f240000300800 */
[----:B------:R-:W-:Y:S02]  /*5a340*/  IMAD.X R13, R13, 0x1, R0, P1 ;  /* 0x000000010d0d7824 */ /* 0x000fe400008e0600 */
[----:B------:R-:W-:Y:S01]  /*5a350*/  IMAD.MOV.U32 R7, RZ, RZ, R14 ;  /* 0x000000ffff077224 */ /* 0x000fe200078e000e */
[----:B------:R-:W-:Y:S04]  /*5a360*/  STL [R1+0x29f0], R9 ;  /* 0x0029f00901007387 */ /* 0x000fe80000100800 */
[----:B------:R1:W-:Y:S04]  /*5a370*/  STL [R1+0x29ec], R13 ;  /* 0x0029ec0d01007387 */ /* 0x0003e80000100800 */
[----:B------:R-:W4:Y:S04]  /*5a380*/  LDL.LU R14, [R1+0x2a14] ;  /* 0x002a1400010e7983 */ /* 0x000f280000300800 */
[----:B------:R1:W-:Y:S01]  /*5a390*/  LDGSTS.E [R5+0x14004], desc[UR4][R6.64], P0 ;  /* 0x1400400006057fae */ /* 0x0003e20008121844 */
[----:B---3--:R-:W-:-:S02]  /*5a3a0*/  IADD3 R11, P2, R11, R2, RZ ;  /* 0x000000020b0b7210 */ /* 0x008fc40007f5e0ff */
[----:B------:R-:W-:Y:S01]  /*5a3b0*/  IADD3 R12, P3, R12, R2, RZ ;  /* 0x000000020c0c7210 */ /* 0x000fe20007f7e0ff */
[----:B-1----:R-:W-:Y:S02]  /*5a3c0*/  IMAD.MOV.U32 R6, RZ, RZ, R9 ;  /* 0x000000ffff067224 */ /* 0x002fe400078e0009 */
[----:B------:R-:W-:Y:S02]  /*5a3d0*/  IMAD.MOV.U32 R7, RZ, RZ, R13 ;  /* 0x000000ffff077224 */ /* 0x000fe400078e000d */
[----:B------:R-:W3:Y:S04]  /*5a3e0*/  LDL.LU R13, [R1+0x2a20] ;  /* 0x002a2000010d7983 */ /* 0x000ee80000300800 */
[----:B------:R-:W3:Y:S04]  /*5a3f0*/  LDL.LU R9, [R1+0x2a28] ;  /* 0x002a280001097983 */ /* 0x000ee80000300800 */
[----:B------:R-:W-:Y:S04]  /*5a400*/  STL [R1+0x29f8], R11 ;  /* 0x0029f80b01007387 */ /* 0x000fe80000100800 */
[----:B------:R1:W-:Y:S01]  /*5a410*/  LDGSTS.E [R5+0x18004], desc[UR4][R6.64], P0 ;  /* 0x1800400006057fae */ /* 0x0003e20008121844 */
[----:B------:R-:W-:-:S02]  /*5a420*/  IMAD.X R80, R80, 0x1, R0, P2 ;  /* 0x0000000150507824 */ /* 0x000fc400010e0600 */
[----:B------:R-:W-:-:S03]  /*5a430*/  IMAD.X R78, R78, 0x1, R0, P3 ;  /* 0x000000014e4e7824 */ /* 0x000fc600018e0600 */
[----:B------:R1:W-:Y:S04]  /*5a440*/  STL [R1+0x29f4], R80 ;  /* 0x0029f45001007387 */ /* 0x0003e80000100800 */
[----:B------:R-:W-:Y:S01]  /*5a450*/  STL [R1+0x2a00], R12 ;  /* 0x002a000c01007387 */ /* 0x000fe20000100800 */
[----:B-1----:R-:W-:-:S03]  /*5a460*/  IMAD.MOV.U32 R7, RZ, RZ, R80 ;  /* 0x000000ffff077224 */ /* 0x002fc600078e0050 */
[----:B------:R-:W3:Y:S01]  /*5a470*/  LDL.LU R80, [R1+0x2a1c] ;  /* 0x002a1c0001507983 */ /* 0x000ee20000300800 */
[----:B------:R-:W-:-:S03]  /*5a480*/  IMAD.MOV.U32 R6, RZ, RZ, R11 ;  /* 0x000000ffff067224 */ /* 0x000fc600078e000b */
[----:B------:R1:W-:Y:S04]  /*5a490*/  STL [R1+0x29fc], R78 ;  /* 0x0029fc4e01007387 */ /* 0x0003e80000100800 */
[----:B------:R-:W3:Y:S01]  /*5a4a0*/  LDL.LU R11, [R1+0x2a24] ;  /* 0x002a2400010b7983 */ /* 0x000ee20000300800 */
[----:B------:R-:W-:-:S03]  /*5a4b0*/  UISETP.GT.AND UP1, UPT, UR12, 0x3e, UPT ;  /* 0x0000003e0c00788c */ /* 0x000fc6000bf24270 */
[----:B------:R1:W-:Y:S01]  /*5a4c0*/  LDGSTS.E [R5+0x1c004], desc[UR4][R6.64], P0 ;  /* 0x1c00400006057fae */ /* 0x0003e20008121844 */
[----:B------:R-:W-:-:S04]  /*5a4d0*/  USEL UR8, URZ, 0x4, !UP1 ;  /* 0x000000043f087887 */ /* 0x000fc8000c800000 */
[----:B------:R-:W-:Y:S01]  /*5a4e0*/  USEL UR8, UR8, URZ, !UP0 ;  /* 0x0000003f08087287 */ /* 0x000fe2000c000000 */
[----:B------:R-:W-:-:S05]  /*5a4f0*/  IADD3 R77, P0, R77, R2, RZ ;  /* 0x000000024d4d7210 */ /* 0x000fca0007f1e0ff */
[----:B------:R-:W-:Y:S01]  /*5a500*/  ISETP.NE.U32.AND P1, PT, RZ, UR8, PT ;  /* 0x00000008ff007c0c */ /* 0x000fe2000bf25070 */
[----:B-1----:R-:W-:Y:S01]  /*5a510*/  IMAD.MOV.U32 R6, RZ, RZ, R12 ;  /* 0x000000ffff067224 */ /* 0x002fe200078e000c */
[----:B------:R-:W-:Y:S01]  /*5a520*/  IADD3 R76, P2, R76, R2, RZ ;  /* 0x000000024c4c7210 */ /* 0x000fe20007f5e0ff */
[----:B------:R-:W-:Y:S02]  /*5a530*/  IMAD.MOV.U32 R7, RZ, RZ, R78 ;  /* 0x000000ffff077224 */ /* 0x000fe400078e004e */
[----:B------:R-:W3:Y:S04]  /*5a540*/  LDL.LU R78, [R1+0x2a30] ;  /* 0x002a3000014e7983 */ /* 0x000ee80000300800 */
[----:B------:R-:W3:Y:S04]  /*5a550*/  LDL.LU R12, [R1+0x2a38] ;  /* 0x002a3800010c7983 */ /* 0x000ee80000300800 */
[----:B------:R-:W-:Y:S04]  /*5a560*/  STL [R1+0x2a08], R77 ;  /* 0x002a084d01007387 */ /* 0x000fe80000100800 */
[----:B------:R1:W-:Y:S02]  /*5a570*/  LDGSTS.E [R5+0x10008], desc[UR4][R6.64], P1 ;  /* 0x1000800006057fae */ /* 0x0003e40008921844 */
[----:B-1----:R-:W-:Y:S01]  /*5a580*/  IMAD.MOV.U32 R6, RZ, RZ, R77 ;  /* 0x000000ffff067224 */ /* 0x002fe200078e004d */
[----:B------:R-:W-:-:S04]  /*5a590*/  UISETP.GT.AND UP1, UPT, UR12, 0x3f, UPT ;  /* 0x0000003f0c00788c */ /* 0x000fc8000bf24270 */
[----:B------:R-:W-:-:S04]  /*5a5a0*/  USEL UR8, URZ, 0x4, !UP1 ;  /* 0x000000043f087887 */ /* 0x000fc8000c800000 */
[----:B------:R-:W-:Y:S01]  /*5a5b0*/  USEL UR8, UR8, URZ, !UP0 ;  /* 0x0000003f08087287 */ /* 0x000fe2000c000000 */
[----:B--2---:R-:W-:-:S04]  /*5a5c0*/  IMAD.X R79, R79, 0x1, R0, P0 ;  /* 0x000000014f4f7824 */ /* 0x004fc800000e0600 */
[----:B------:R-:W-:Y:S01]  /*5a5d0*/  IMAD.MOV.U32 R7, RZ, RZ, R79 ;  /* 0x000000ffff077224 */ /* 0x000fe200078e004f */
[----:B------:R1:W-:Y:S01]  /*5a5e0*/  STL [R1+0x2a04], R79 ;  /* 0x002a044f01007387 */ /* 0x0003e20000100800 */
[----:B------:R-:W-:-:S03]  /*5a5f0*/  IMAD.X R81, R81, 0x1, R0, P2 ;  /* 0x0000000151517824 */ /* 0x000fc600010e0600 */
[----:B------:R-:W-:Y:S04]  /*5a600*/  STL [R1+0x2a10], R76 ;  /* 0x002a104c01007387 */ /* 0x000fe80000100800 */
[----:B------:R2:W-:Y:S04]  /*5a610*/  LDGSTS.E [R5+0x14008], desc[UR4][R6.64], P1 ;  /* 0x1400800006057fae */ /* 0x0005e80008921844 */
[----:B-1----:R-:W3:Y:S04]  /*5a620*/  LDL.LU R79, [R1+0x2a2c] ;  /* 0x002a2c00014f7983 */ /* 0x002ee80000300800 */
[----:B------:R-:W-:Y:S04]  /*5a630*/  STL [R1+0x2a0c], R81 ;  /* 0x002a0c5101007387 */ /* 0x000fe80000100800 */
[----:B------:R-:W3:Y:S01]  /*5a640*/  LDL.LU R77, [R1+0x2a34] ;  /* 0x002a3400014d7983 */ /* 0x000ee20000300800 */
[----:B----4-:R-:W-:Y:S01]  /*5a650*/  IADD3 R10, P0, R10, R2, RZ ;  /* 0x000000020a0a7210 */ /* 0x010fe20007f1e0ff */
[----:B--2---:R-:W-:-:S02]  /*5a660*/  IMAD.MOV.U32 R6, RZ, RZ, R76 ;  /* 0x000000ffff067224 */ /* 0x004fc400078e004c */
[----:B------:R-:W-:Y:S02]  /*5a670*/  IMAD.MOV.U32 R7, RZ, RZ, R81 ;  /* 0x000000ffff077224 */ /* 0x000fe400078e0051 */
[----:B------:R1:W-:Y:S04]  /*5a680*/  STL [R1+0x2a18], R10 ;  /* 0x002a180a01007387 */ /* 0x0003e80000100800 */
[----:B------:R2:W-:Y:S01]  /*5a690*/  LDGSTS.E [R5+0x18008], desc[UR4][R6.64], P1 ;  /* 0x1800800006057fae */ /* 0x0005e20008921844 */
[----:B------:R-:W-:-:S05]  /*5a6a0*/  IMAD.X R14, R14, 0x1, R0, P0 ;  /* 0x000000010e0e7824 */ /* 0x000fca00000e0600 */
[----:B------:R4:W-:Y:S01]  /*5a6b0*/  STL [R1+0x2a14], R14 ;  /* 0x002a140e01007387 */ /* 0x0009e20000100800 */
[----:B--2---:R-:W-:-:S03]  /*5a6c0*/  IMAD.MOV.U32 R6, RZ, RZ, R10 ;  /* 0x000000ffff067224 */ /* 0x004fc600078e000a */
[----:B-1----:R-:W2:Y:S01]  /*5a6d0*/  LDL R10, [R1+0x2cfc] ;  /* 0x002cfc00010a7983 */ /* 0x002ea20000100800 */
[----:B------:R-:W-:-:S03]  /*5a6e0*/  IMAD.MOV.U32 R7, RZ, RZ, R14 ;  /* 0x000000ffff077224 */ /* 0x000fc600078e000e */
[----:B------:R-:W2:Y:S04]  /*5a6f0*/  LDL.LU R76, [R1+0x2a3c] ;  /* 0x002a3c00014c7983 */ /* 0x000ea80000300800 */
[----:B----4-:R-:W4:Y:S01]  /*5a700*/  LDL.LU R14, [R1+0x2a40] ;  /* 0x002a4000010e7983 */ /* 0x010f220000300800 */
[----:B------:R-:W-:-:S03]  /*5a710*/  ISETP.NE.U32.AND P0, PT, RZ, UR8, PT ;  /* 0x00000008ff007c0c */ /* 0x000fc6000bf05070 */
[----:B------:R1:W-:Y:S01]  /*5a720*/  LDGSTS.E [R5+0x1c008], desc[UR4][R6.64], P1 ;  /* 0x1c00800006057fae */ /* 0x0003e20008921844 */
[-C--:B---3--:R-:W-:Y:S02]  /*5a730*/  IADD3 R13, P1, R13, R2.reuse, RZ ;  /* 0x000000020d0d7210 */ /* 0x088fe40007f3e0ff */
[----:B------:R-:W-:-:S03]  /*5a740*/  IADD3 R9, P2, R9, R2, RZ ;  /* 0x0000000209097210 */ /* 0x000fc60007f5e0ff */
[----:B------:R-:W-:Y:S01]  /*5a750*/  STL [R1+0x2a20], R13 ;  /* 0x002a200d01007387 */ /* 0x000fe20000100800 */
[----:B-1----:R-:W-:Y:S02]  /*5a760*/  IMAD.MOV.U32 R6, RZ, RZ, R13 ;  /* 0x000000ffff067224 */ /* 0x002fe400078e000d */
[----:B------:R-:W-:-:S04]  /*5a770*/  IMAD.X R80, R80, 0x1, R0, P1 ;  /* 0x0000000150507824 */ /* 0x000fc800008e0600 */
[----:B------:R-:W-:Y:S01]  /*5a780*/  IMAD.MOV.U32 R7, RZ, RZ, R80 ;  /* 0x000000ffff077224 */ /* 0x000fe200078e0050 */
[----:B------:R-:W-:Y:S01]  /*5a790*/  STL [R1+0x2a1c], R80 ;  /* 0x002a1c5001007387 */ /* 0x000fe20000100800 */
[----:B------:R-:W-:-:S03]  /*5a7a0*/  IMAD.X R11, R11, 0x1, R0, P2 ;  /* 0x000000010b0b7824 */ /* 0x000fc600010e0600 */
[----:B------:R1:W-:Y:S04]  /*5a7b0*/  STL [R1+0x2a28], R9 ;  /* 0x002a280901007387 */ /* 0x0003e80000100800 */
[----:B------:R3:W-:Y:S04]  /*5a7c0*/  LDGSTS.E [R5+0x1000c], desc[UR4][R6.64], P0 ;  /* 0x1000c00006057fae */ /* 0x0007e80008121844 */
[----:B------:R1:W-:Y:S04]  /*5a7d0*/  STL [R1+0x2a24], R11 ;  /* 0x002a240b01007387 */ /* 0x0003e80000100800 */
[----:B------:R-:W2:Y:S01]  /*5a7e0*/  LDL.LU R81, [R1+0x2a5c] ;  /* 0x002a5c0001517983 */ /* 0x000ea20000300800 */
[----:B---3--:R-:W-:-:S03]  /*5a7f0*/  IMAD.MOV.U32 R6, RZ, RZ, R9 ;  /* 0x000000ffff067224 */ /* 0x008fc600078e0009 */
[----:B-1----:R-:W3:Y:S01]  /*5a800*/  LDL.LU R9, [R1+0x2a60] ;  /* 0x002a600001097983 */ /* 0x002ee20000300800 */
[----:B------:R-:W-:-:S03]  /*5a810*/  IMAD.MOV.U32 R7, RZ, RZ, R11 ;  /* 0x000000ffff077224 */ /* 0x000fc600078e000b */
[----:B------:R-:W3:Y:S04]  /*5a820*/  LDL.LU R80, [R1+0x2a7c] ;  /* 0x002a7c0001507983 */ /* 0x000ee80000300800 */
[----:B------:R-:W3:Y:S01]  /*5a830*/  LDL.LU R11, [R1+0x2a80] ;  /* 0x002a8000010b7983 */ /* 0x000ee20000300800 */
[----:B------:R-:W1:Y:S01]  /*5a840*/  S2R R13, SR_TID.X ;  /* 0x00000000000d7919 */ /* 0x000e620000002100 */
[-C--:B------:R-:W-:Y:S02]  /*5a850*/  IADD3 R78, P1, R78, R2.reuse, RZ ;  /* 0x000000024e4e7210 */ /* 0x080fe40007f3e0ff */
[----:B------:R-:W-:Y:S01]  /*5a860*/  IADD3 R12, P2, R12, R2, RZ ;  /* 0x000000020c0c7210 */ /* 0x000fe20007f5e0ff */
[----:B------:R1:W-:Y:S02]  /*5a870*/  LDGSTS.E [R5+0x1400c], desc[UR4][R6.64], P0 ;  /* 0x1400c00006057fae */ /* 0x0003e40008121844 */
[----:B-1----:R-:W-:-:S02]  /*5a880*/  IMAD.MOV.U32 R6, RZ, RZ, R78 ;  /* 0x000000ffff067224 */ /* 0x002fc400078e004e */
[----:B------:R1:W-:Y:S01]  /*5a890*/  STL [R1+0x2a30], R78 ;  /* 0x002a304e01007387 */ /* 0x0003e20000100800 */
[----:B------:R-:W-:Y:S01]  /*5a8a0*/  LOP3.LUT R13, R13, 0x3f, RZ, 0xc0, !PT ;  /* 0x0000003f0d0d7812 */ /* 0x000fe200078ec0ff */
[----:B------:R-:W-:-:S04]  /*5a8b0*/  IMAD.X R79, R79, 0x1, R0, P1 ;  /* 0x000000014f4f7824 */ /* 0x000fc800008e0600 */
[----:B------:R-:W-:Y:S02]  /*5a8c0*/  IMAD.MOV.U32 R7, RZ, RZ, R79 ;  /* 0x000000ffff077224 */ /* 0x000fe400078e004f */
[----:B------:R-:W-:-:S03]  /*5a8d0*/  IMAD.X R77, R77, 0x1, R0, P2 ;  /* 0x000000014d4d7824 */ /* 0x000fc600010e0600 */
[----:B------:R1:W-:Y:S01]  /*5a8e0*/  LDGSTS.E [R5+0x1800c], desc[UR4][R6.64], P0 ;  /* 0x1800c00006057fae */ /* 0x0003e20008121844 */
[----:B------:R-:W-:Y:S01]  /*5a8f0*/  PLOP3.LUT P1, PT, PT, PT, UP0, 0x80, 0x0 ;  /* 0x000000000000781c */ /* 0x000fe20003f2f008 */
[----:B-1----:R-:W-:Y:S02]  /*5a900*/  IMAD.MOV.U32 R6, RZ, RZ, R12 ;  /* 0x000000ffff067224 */ /* 0x002fe400078e000c */
[----:B------:R-:W-:Y:S01]  /*5a910*/  IMAD.MOV.U32 R7, RZ, RZ, R77 ;  /* 0x000000ffff077224 */ /* 0x000fe200078e004d */
[----:B------:R-:W-:Y:S04]  /*5a920*/  STL [R1+0x2a2c], R79 ;  /* 0x002a2c4f01007387 */ /* 0x000fe80000100800 */
[----:B------:R1:W-:Y:S01]  /*5a930*/  LDGSTS.E [R5+0x1c00c], desc[UR4][R6.64], P0 ;  /* 0x1c00c00006057fae */ /* 0x0003e20008121844 */
[----:B------:R-:W-:-:S03]  /*5a940*/  ISETP.GE.AND P0, PT, R13, UR12, PT ;  /* 0x0000000c0d007c0c */ /* 0x000fc6000bf06270 */
[----:B------:R4:W-:Y:S04]  /*5a950*/  STL [R1+0x2a38], R12 ;  /* 0x002a380c01007387 */ /* 0x0009e80000100800 */
[----:B------:R2:W-:Y:S01]  /*5a960*/  STL [R1+0x2a34], R77 ;  /* 0x002a344d01007387 */ /* 0x0005e20000100800 */
[----:B-1----:R-:W-:-:S03]  /*5a970*/  SEL R5, RZ, 0x4, P0 ;  /* 0x00000004ff057807 */ /* 0x002fc60000000000 */
[----:B------:R-:W3:Y:S01]  /*5a980*/  LDL.LU R78, [R1+0x2aa0] ;  /* 0x002aa000014e7983 */ /* 0x000ee20000300800 */
[----:B------:R-:W-:-:S03]  /*5a990*/  SEL R5, R5, RZ, !P1 ;  /* 0x000000ff05057207 */ /* 0x000fc60004800000 */
[----:B----4-:R-:W4:Y:S01]  /*5a9a0*/  LDL.LU R12, [R1+0x2ac0] ;  /* 0x002ac000010c7983 */ /* 0x010f220000300800 */
[----:B------:R-:W-:-:S03]  /*5a9b0*/  IADD3 R14, P1, R14, R4, RZ ;  /* 0x000000040e0e7210 */ /* 0x000fc60007f3e0ff */
[----:B------:R-:W4:Y:S01]  /*5a9c0*/  LDL.LU R79, [R1+0x2a9c] ;  /* 0x002a9c00014f7983 */ /* 0x000f220000300800 */
[----:B------:R-:W-:Y:S02]  /*5a9d0*/  IMAD.U32 R6, RZ, RZ, UR13 ;  /* 0x0000000dff067e24 */ /* 0x000fe4000f8e00ff */
[----:B--2---:R-:W-:Y:S01]  /*5a9e0*/  IMAD.X R76, R76, 0x1, R3, P1 ;  /* 0x000000014c4c7824 */ /* 0x004fe200008e0603 */
[----:B------:R-:W2:Y:S02]  /*5a9f0*/  LDL.LU R77, [R1+0x2abc] ;  /* 0x002abc00014d7983 */ /* 0x000ea40000300800 */
[----:B------:R-:W-:Y:S02]  /*5aa00*/  IADD3 R6, R10, 0x100000, R6 ;  /* 0x001000000a067810 */ /* 0x000fe40007ffe006 */
[----:B------:R-:W-:Y:S04]  /*5aa10*/  STL [R1+0x2a40], R14 ;  /* 0x002a400e01007387 */ /* 0x000fe80000100800 */
[----:B------:R-:W2:Y:S01]  /*5aa20*/  LDL.LU R13, [R1+0x2ae0] ;  /* 0x002ae000010d7983 */ /* 0x000ea20000300800 */
[----:B------:R-:W-:-:S03]  /*5aa30*/  IMAD.MOV.U32 R83, RZ, RZ, R76 ;  /* 0x000000ffff537224 */ /* 0x000fc600078e004c */
[----:B------:R1:W-:Y:S04]  /*5aa40*/  STL [R1+0x2a3c], R76 ;  /* 0x002a3c4c01007387 */ /* 0x0003e80000100800 */
[----:B------:R-:W2:Y:S01]  /*5aa50*/  LDL.LU R10, [R1+0x2b00] ;  /* 0x002b0000010a7983 */ /* 0x000ea20000300800 */
[----:B------:R-:W-:-:S03]  /*5aa60*/  IMAD.MOV.U32 R82, RZ, RZ, R14 ;  /* 0x000000ffff527224 */ /* 0x000fc600078e000e */
[----:B------:R-:W0:Y:S04]  /*5aa70*/  LDGDEPBAR ;  /* 0x00000000000079af */ /* 0x000e280000000000 */
[----:B-1----:R-:W2:Y:S04]  /*5aa80*/  LDL.LU R76, [R1+0x2adc] ;  /* 0x002adc00014c7983 */ /* 0x002ea80000300800 */
[----:B------:R-:W2:Y:S01]  /*5aa90*/  LDL.LU R14, [R1+0x2afc] ;  /* 0x002afc00010e7983 */ /* 0x000ea20000300800 */
[----:B------:R-:W-:-:S13]  /*5aaa0*/  ISETP.NE.U32.AND P0, PT, R5, RZ, PT ;  /* 0x000000ff0500720c */ /* 0x000fda0003f05070 */
[----:B------:R1:W-:Y:S01]  /*5aab0*/  LDGSTS.E [R6+-0x80000], desc[UR4][R82.64], P0 ;  /* 0x8000000052067fae */ /* 0x0003e20008121844 */
[----:B---3--:R-:W-:-:S05]  /*5aac0*/  IADD3 R9, P1, R9, R4, RZ ;  /* 0x0000000409097210 */ /* 0x008fca0007f3e0ff */
[--C-:B------:R-:W-:Y:S01]  /*5aad0*/  IMAD.X R81, R81, 0x1, R3.reuse, P1 ;  /* 0x0000000151517824 */ /* 0x100fe200008e0603 */
[----:B------:R-:W-:Y:S01]  /*5aae0*/  IADD3 R11, P2, R11, R4, RZ ;  /* 0x000000040b0b7210 */ /* 0x000fe20007f5e0ff */
[----:B------:R3:W-:Y:S04]  /*5aaf0*/  STL [R1+0x2a60], R9 ;  /* 0x002a600901007387 */ /* 0x0007e80000100800 */
[----:B------:R-:W-:Y:S01]  /*5ab00*/  IMAD.X R80, R80, 0x1, R3, P2 ;  /* 0x0000000150507824 */ /* 0x000fe200010e0603 */
[----:B------:R3:W-:Y:S01]  /*5ab10*/  STL [R1+0x2a5c], R81 ;  /* 0x002a5c5101007387 */ /* 0x0007e20000100800 */
[----:B-1----:R-:W-:-:S03]  /*5ab20*/  IMAD.MOV.U32 R82, RZ, RZ, R9 ;  /* 0x000000ffff527224 */ /* 0x002fc600078e0009 */
[----:B------:R-:W-:Y:S01]  /*5ab30*/  STL [R1+0x2a80], R11 ;  /* 0x002a800b01007387 */ /* 0x000fe20000100800 */
[----:B------:R-:W-:-:S03]  /*5ab40*/  IMAD.MOV.U32 R83, RZ, RZ, R81 ;  /* 0x000000ffff537224 */ /* 0x000fc600078e0051 */
[----:B------:R1:W-:Y:S04]  /*5ab50*/  STL [R1+0x2a7c], R80 ;  /* 0x002a7c5001007387 */ /* 0x0003e80000100800 */
[----:B---3--:R-:W3:Y:S01]  /*5ab60*/  LDL.LU R9, [R1+0x2b20] ;  /* 0x002b200001097983 */ /* 0x008ee20000300800 */
[----:B------:R-:W-:-:S03]  /*5ab70*/  IMAD.MOV.U32 R81, RZ, RZ, R80 ;  /* 0x000000ffff517224 */ /* 0x000fc600078e0050 */
[----:B------:R-:W3:Y:S01]  /*5ab80*/  LDL.LU R5, [R1+0x2b40] ;  /* 0x002b400001057983 */ /* 0x000ee20000300800 */
[----:B-1----:R-:W-:-:S03]  /*5ab90*/  IMAD.MOV.U32 R80, RZ, RZ, R11 ;  /* 0x000000ffff507224 */ /* 0x002fc600078e000b */
[----:B------:R-:W3:Y:S04]  /*5aba0*/  LDL.LU R11, [R1+0x2b1c] ;  /* 0x002b1c00010b7983 */ /* 0x000ee80000300800 */
[----:B------:R-:W3:Y:S04]  /*5abb0*/  LDL.LU R7, [R1+0x2b3c] ;  /* 0x002b3c0001077983 */ /* 0x000ee80000300800 */
[----:B------:R-:W-:Y:S04]  /*5abc0*/  LDGSTS.E [R6+-0x7fc00], desc[UR4][R82.64], P0 ;  /* 0x8040000052067fae */ /* 0x000fe80008121844 */
[----:B------:R-:W-:Y:S01]  /*5abd0*/  LDGSTS.E [R6+-0x7f800], desc[UR4][R80.64], P0 ;  /* 0x8080000050067fae */ /* 0x000fe20008121844 */
[----:B------:R-:W-:-:S02]  /*5abe0*/  IADD3 R78, P1, R78, R4, RZ ;  /* 0x000000044e4e7210 */ /* 0x000fc40007f3e0ff */
[----:B----4-:R-:W-:-:S03]  /*5abf0*/  IADD3 R12, P2, R12, R4, RZ ;  /* 0x000000040c0c7210 */ /* 0x010fc60007f5e0ff */
[--C-:B------:R-:W-:Y:S01]  /*5ac00*/  IMAD.X R79, R79, 0x1, R3.reuse, P1 ;  /* 0x000000014f4f7824 */ /* 0x100fe200008e0603 */
[----:B------:R1:W-:Y:S01]  /*5ac10*/  STL [R1+0x2aa0], R78 ;  /* 0x002aa04e01007387 */ /* 0x0003e20000100800 */
[----:B--2---:R-:W-:-:S03]  /*5ac20*/  IMAD.X R77, R77, 0x1, R3, P2 ;  /* 0x000000014d4d7824 */ /* 0x004fc600010e0603 */
[----:B------:R2:W-:Y:S04]  /*5ac30*/  STL [R1+0x2a9c], R79 ;  /* 0x002a9c4f01007387 */ /* 0x0005e80000100800 */
[----:B------:R-:W-:Y:S01]  /*5ac40*/  STL [R1+0x2ac0], R12 ;  /* 0x002ac00c01007387 */ /* 0x000fe20000100800 */
[----:B------:R-:W-:-:S03]  /*5ac50*/  IADD3 R13, P1, R13, R4, RZ ;  /* 0x000000040d0d7210 */ /* 0x000fc60007f3e0ff */
[----:B------:R1:W-:Y:S04]  /*5ac60*/  LDGSTS.E [R6+-0x7f400], desc[UR4][R78.64], P0 ;  /* 0x80c000004e067fae */ /* 0x0003e80008121844 */
[----:B------:R4:W-:Y:S01]  /*5ac70*/  STL [R1+0x2abc], R77 ;  /* 0x002abc4d01007387 */ /* 0x0009e20000100800 */
[----:B------:R-:W-:-:S03]  /*5ac80*/  IADD3 R10, P2, R10, R4, RZ ;  /* 0x000000040a0a7210 */ /* 0x000fc60007f5e0ff */
[----:B------:R-:W3:Y:S01]  /*5ac90*/  LDL.LU R83, [R1+0x2b5c] ;  /* 0x002b5c0001537983 */ /* 0x000ee20000300800 */
[----:B-1----:R-:W-:-:S03]  /*5aca0*/  IMAD.MOV.U32 R78, RZ, RZ, R12 ;  /* 0x000000ffff4e7224 */ /* 0x002fc600078e000c */
[----:B------:R-:W3:Y:S01]  /*5acb0*/  LDL.LU R82, [R1+0x2b60] ;  /* 0x002b600001527983 */ /* 0x000ee20000300800 */
[----:B--2---:R-:W-:-:S03]  /*5acc0*/  IMAD.MOV.U32 R79, RZ, RZ, R77 ;  /* 0x000000ffff4f7224 */ /* 0x004fc600078e004d */
[----:B------:R-:W2:Y:S01]  /*5acd0*/  LDL.LU R81, [R1+0x2b7c] ;  /* 0x002b7c0001517983 */ /* 0x000ea20000300800 */
[----:B------:R-:W-:-:S03]  /*5ace0*/  IMAD.X R76, R76, 0x1, R3, P1 ;  /* 0x000000014c4c7824 */ /* 0x000fc600008e0603 */
[----:B------:R-:W2:Y:S01]  /*5acf0*/  LDL.LU R80, [R1+0x2b80] ;  /* 0x002b800001507983 */ /* 0x000ea20000300800 */
[----:B------:R-:W-:-:S03]  /*5ad00*/  IMAD.X R14, R14, 0x1, R3, P2 ;  /* 0x000000010e0e7824 */ /* 0x000fc600010e0603 */
[----:B------:R-:W-:Y:S01]  /*5ad10*/  LDGSTS.E [R6+-0x7f000], desc[UR4][R78.64], P0 ;  /* 0x810000004e067fae */ /* 0x000fe20008121844 */
[----:B----4-:R-:W-:-:S03]  /*5ad20*/  IMAD.MOV.U32 R77, RZ, RZ, R76 ;  /* 0x000000ffff4d7224 */ /* 0x010fc600078e004c */
[----:B------:R-:W4:Y:S04]  /*5ad30*/  LDL.LU R78, [R1+0x2ba0] ;  /* 0x002ba000014e7983 */ /* 0x000f280000300800 */
[----:B------:R-:W4:Y:S04]  /*5ad40*/  LDL.LU R12, [R1+0x2bc0] ;  /* 0x002bc000010c7983 */ /* 0x000f280000300800 */
[----:B------:R-:W-:Y:S04]  /*5ad50*/  STL [R1+0x2ae0], R13 ;  /* 0x002ae00d01007387 */ /* 0x000fe80000100800 */
[----:B------:R1:W-:Y:S04]  /*5ad60*/  STL [R1+0x2adc], R76 ;  /* 0x002adc4c01007387 */ /* 0x0003e80000100800 */
[----:B------:R3:W-:Y:S04]  /*5ad70*/  STL [R1+0x2b00], R10 ;  /* 0x002b000a01007387 */ /* 0x0007e80000100800 */
[----:B------:R-:W-:Y:S01]  /*5ad80*/  STL [R1+0x2afc], R14 ;  /* 0x002afc0e01007387 */ /* 0x000fe20000100800 */
[----:B-1----:R-:W-:-:S03]  /*5ad90*/  IMAD.MOV.U32 R76, RZ, RZ, R13 ;  /* 0x000000ffff4c7224 */ /* 0x002fc600078e000d */
[----:B------:R-:W4:Y:S04]  /*5ada0*/  LDL.LU R79, [R1+0x2b9c] ;  /* 0x002b9c00014f7983 */ /* 0x000f280000300800 */
[----:B------:R-:W4:Y:S01]  /*5adb0*/  LDL.LU R13, [R1+0x2bbc] ;  /* 0x002bbc00010d7983 */ /* 0x000f220000300800 */
[----:B---3--:R-:W-:-:S03]  /*5adc0*/  IADD3 R9, P1, R9, R4, RZ ;  /* 0x0000000409097210 */ /* 0x008fc60007f3e0ff */
[----:B------:R1:W-:Y:S01]  /*5add0*/  LDGSTS.E [R6+-0x7ec00], desc[UR4][R76.64], P0 ;  /* 0x814000004c067fae */ /* 0x0003e20008121844 */
[----:B------:R-:W-:Y:S01]  /*5ade0*/  IADD3 R5, P2, R5, R4, RZ ;  /* 0x0000000405057210 */ /* 0x000fe20007f5e0ff */
[--C-:B------:R-:W-:Y:S02]  /*5adf0*/  IMAD.X R11, R11, 0x1, R3.reuse, P1 ;  /* 0x000000010b0b7824 */ /* 0x100fe400008e0603 */
[----:B-1----:R-:W-:Y:S02]  /*5ae00*/  IMAD.MOV.U32 R76, RZ, RZ, R10 ;  /* 0x000000ffff4c7224 */ /* 0x002fe400078e000a */
[----:B------:R-:W-:Y:S02]  /*5ae10*/  IMAD.MOV.U32 R77, RZ, RZ, R14 ;  /* 0x000000ffff4d7224 */ /* 0x000fe400078e000e */
[----:B------:R-:W-:-:S03]  /*5ae20*/  IMAD.X R7, R7, 0x1, R3, P2 ;  /* 0x0000000107077824 */ /* 0x000fc600010e0603 */
[----:B------:R-:W-:Y:S01]  /*5ae30*/  LDGSTS.E [R6+-0x7e800], desc[UR4][R76.64], P0 ;  /* 0x818000004c067fae */ /* 0x000fe20008121844 */
[----:B------:R-:W-:-:S03]  /*5ae40*/  IMAD.MOV.U32 R85, RZ, RZ, R11 ;  /* 0x000000ffff557224 */ /* 0x000fc600078e000b */
[----:B------:R-:W3:Y:S04]  /*5ae50*/  LDL.LU R76, [R1+0x2be0] ;  /* 0x002be000014c7983 */ /* 0x000ee80000300800 */
[----:B------:R-:W3:Y:S04]  /*5ae60*/  LDL.LU R10, [R1+0x2c00] ;  /* 0x002c0000010a7983 */ /* 0x000ee80000300800 */
[----:B------:R-:W-:Y:S04]  /*5ae70*/  STL [R1+0x2b20], R9 ;  /* 0x002b200901007387 */ /* 0x000fe80000100800 */
[----:B------:R1:W-:Y:S04]  /*5ae80*/  STL [R1+0x2b1c], R11 ;  /* 0x002b1c0b01007387 */ /* 0x0003e80000100800 */
[----:B------:R-:W-:Y:S04]  /*5ae90*/  STL [R1+0x2b40], R5 ;  /* 0x002b400501007387 */ /* 0x000fe80000100800 */
[----:B------:R-:W3:Y:S04]  /*5aea0*/  LDL.LU R77, [R1+0x2bdc] ;  /* 0x002bdc00014d7983 */ /* 0x000ee80000300800 */
[----:B------:R1:W-:Y:S04]  /*5aeb0*/  STL [R1+0x2b3c], R7 ;  /* 0x002b3c0701007387 */ /* 0x0003e80000100800 */
[----:B-1----:R-:W3:Y:S01]  /*5aec0*/  LDL.LU R11, [R1+0x2bfc] ;  /* 0x002bfc00010b7983 */ /* 0x002ee20000300800 */
[----:B------:R-:W-:-:S03]  /*5aed0*/  IMAD.MOV.U32 R84, RZ, RZ, R9 ;  /* 0x000000ffff547224 */ /* 0x000fc600078e0009 */
[----:B------:R-:W3:Y:S04]  /*5aee0*/  LDL.LU R14, [R1+0x2c1c] ;  /* 0x002c1c00010e7983 */ /* 0x000ee80000300800 */
[----:B------:R-:W3:Y:S04]  /*5aef0*/  LDL.LU R9, [R1+0x2c20] ;  /* 0x002c200001097983 */ /* 0x000ee80000300800 */
[----:B------:R1:W-:Y:S02]  /*5af00*/  LDGSTS.E [R6+-0x7e400], desc[UR4][R84.64], P0 ;  /* 0x81c0000054067fae */ /* 0x0003e40008121844 */
[----:B-1----:R-:W-:-:S02]  /*5af10*/  IMAD.MOV.U32 R85, RZ, RZ, R7 ;  /* 0x000000ffff557224 */ /* 0x002fc400078e0007 */
[----:B------:R-:W-:Y:S01]  /*5af20*/  IMAD.MOV.U32 R84, RZ, RZ, R5 ;  /* 0x000000ffff547224 */ /* 0x000fe200078e0005 */
[----:B------:R-:W3:Y:S04]  /*5af30*/  LDL.LU R7, [R1+0x2c3c] ;  /* 0x002c3c0001077983 */ /* 0x000ee80000300800 */
[----:B------:R-:W3:Y:S04]  /*5af40*/  LDL.LU R5, [R1+0x2c40] ;  /* 0x002c400001057983 */ /* 0x000ee80000300800 */
[----:B------:R-:W-:Y:S01]  /*5af50*/  LDGSTS.E [R6+-0x7e000], desc[UR4][R84.64], P0 ;  /* 0x8200000054067fae */ /* 0x000fe20008121844 */
[----:B------:R-:W-:-:S05]  /*5af60*/  IADD3 R82, P1, R82, R4, RZ ;  /* 0x0000000452527210 */ /* 0x000fca0007f3e0ff */
[--C-:B------:R-:W-:Y:S01]  /*5af70*/  IMAD.X R83, R83, 0x1, R3.reuse, P1 ;  /* 0x0000000153537824 */ /* 0x100fe200008e0603 */
[-C--:B--2---:R-:W-:Y:S01]  /*5af80*/  IADD3 R80, P2, R80, R4.reuse, RZ ;  /* 0x0000000450507210 */ /* 0x084fe20007f5e0ff */
[----:B------:R-:W-:Y:S04]  /*5af90*/  STL [R1+0x2b60], R82 ;  /* 0x002b605201007387 */ /* 0x000fe80000100800 */
[----:B------:R-:W-:Y:S01]  /*5afa0*/  IMAD.X R81, R81, 0x1, R3, P2 ;  /* 0x0000000151517824 */ /* 0x000fe200010e0603 */
[----:B------:R-:W-:Y:S01]  /*5afb0*/  STL [R1+0x2b5c], R83 ;  /* 0x002b5c5301007387 */ /* 0x000fe20000100800 */
[----:B----4-:R-:W-:-:S03]  /*5afc0*/  IADD3 R78, P1, R78, R4, RZ ;  /* 0x000000044e4e7210 */ /* 0x010fc60007f3e0ff */
[----:B------:R-:W-:Y:S01]  /*5afd0*/  LDGSTS.E [R6+-0x7dc00], desc[UR4][R82.64], P0 ;  /* 0x8240000052067fae */ /* 0x000fe20008121844 */
[----:B------:R-:W-:-:S03]  /*5afe0*/  IADD3 R12, P2, R12, R4, RZ ;  /* 0x000000040c0c7210 */ /* 0x000fc60007f5e0ff */
[----:B------:R-:W-:Y:S04]  /*5aff0*/  STL [R1+0x2b80], R80 ;  /* 0x002b805001007387 */ /* 0x000fe80000100800 */
[----:B------:R-:W-:Y:S04]  /*5b000*/  STL [R1+0x2b7c], R81 ;  /* 0x002b7c5101007387 */ /* 0x000fe80000100800 */
[----:B------:R-:W-:Y:S04]  /*5b010*/  STL [R1+0x2ba0], R78 ;  /* 0x002ba04e01007387 */ /* 0x000fe80000100800 */
[----:B------:R-:W-:Y:S01]  /*5b020*/  LDGSTS.E [R6+-0x7d800], desc[UR4][R80.64], P0 ;  /* 0x8280000050067fae */ /* 0x000fe20008121844 */
[----:B------:R-:W-:-:S02]  /*5b030*/  IMAD.X R79, R79, 0x1, R3, P1 ;  /* 0x000000014f4f7824 */ /* 0x000fc400008e0603 */
[----:B------:R-:W-:-:S03]  /*5b040*/  IMAD.X R13, R13, 0x1, R3, P2 ;  /* 0x000000010d0d7824 */ /* 0x000fc600010e0603 */
[----:B------:R1:W-:Y:S04]  /*5b050*/  STL [R1+0x2b9c], R79 ;  /* 0x002b9c4f01007387 */ /* 0x0003e80000100800 */
[----:B------:R-:W-:Y:S04]  /*5b060*/  STL [R1+0x2bc0], R12 ;  /* 0x002bc00c01007387 */ /* 0x000fe80000100800 */
[----:B------:R-:W-:Y:S04]  /*5b070*/  LDGSTS.E [R6+-0x7d400], desc[UR4][R78.64], P0 ;  /* 0x82c000004e067fae */ /* 0x000fe80008121844 */
[----:B------:R2:W-:Y:S04]  /*5b080*/  STL [R1+0x2bbc], R13 ;  /* 0x002bbc0d01007387 */ /* 0x0005e80000100800 */
[----:B------:R-:W-:Y:S04]  /*5b090*/  LDGSTS.E [R6+-0x7d000], desc[UR4][R12.64], P0 ;  /* 0x830000000c067fae */ /* 0x000fe80008121844 */
[----:B-1----:R-:W4:Y:S04]  /*5b0a0*/  LDL.LU.64 R78, [R1+0x2220] ;  /* 0x00222000014e7983 */ /* 0x002f280000300a00 */
[----:B------:R-:W4:Y:S04]  /*5b0b0*/  LDL.LU.64 R90, [R1+0x2200] ;  /* 0x00220000015a7983 */ /* 0x000f280000300a00 */
[----:B--2---:R-:W2:Y:S01]  /*5b0c0*/  LDL.LU.64 R12, [R1+0x21e0] ;  /* 0x0021e000010c7983 */ /* 0x004ea20000300a00 */
[----:B---3--:R-:W-:-:S02]  /*5b0d0*/  IADD3 R76, P1, R76, R4, RZ ;  /* 0x000000044c4c7210 */ /* 0x008fc40007f3e0ff */
[----:B------:R-:W-:-:S03]  /*5b0e0*/  IADD3 R10, P2, R10, R4, RZ ;  /* 0x000000040a0a7210 */ /* 0x000fc60007f5e0ff */
[----:B------:R-:W-:Y:S01]  /*5b0f0*/  STL [R1+0x2be0], R76 ;  /* 0x002be04c01007387 */ /* 0x000fe20000100800 */
[----:B------:R-:W-:-:S05]  /*5b100*/  IMAD.X R77, R77, 0x1, R3, P1 ;  /* 0x000000014d4d7824 */ /* 0x000fca00008e0603 */
[----:B------:R-:W-:Y:S01]  /*5b110*/  STL [R1+0x2bdc], R77 ;  /* 0x002bdc4d01007387 */ /* 0x000fe20000100800 */
[----:B------:R-:W-:-:S03]  /*5b120*/  IMAD.X R11, R11, 0x1, R3, P2 ;  /* 0x000000010b0b7824 */ /* 0x000fc600010e0603 */
[----:B------:R-:W-:Y:S04]  /*5b130*/  STL [R1+0x2c00], R10 ;  /* 0x002c000a01007387 */ /* 0x000fe80000100800 */
[----:B------:R1:W-:Y:S04]  /*5b140*/  STL [R1+0x2bfc], R11 ;  /* 0x002bfc0b01007387 */ /* 0x0003e80000100800 */
[----:B------:R-:W3:Y:S04]  /*5b150*/  LDL.LU.64 R88, [R1+0x21c0] ;  /* 0x0021c00001587983 */ /* 0x000ee80000300a00 */
[----:B------:R1:W-:Y:S04]  /*5b160*/  LDGSTS.E [R6+-0x7cc00], desc[UR4][R76.64], P0 ;  /* 0x834000004c067fae */ /* 0x0003e80008121844 */
[----:B------:R-:W-:Y:S04]  /*5b170*/  LDGSTS.E [R6+-0x7c800], desc[UR4][R10.64], P0 ;  /* 0x838000000a067fae */ /* 0x000fe80008121844 */
[----:B-1----:R-:W3:Y:S01]  /*5b180*/  LDL.LU.64 R10, [R1+0x21a0] ;  /* 0x0021a000010a7983 */ /* 0x002ee20000300a00 */
[----:B------:R-:W-:-:S02]  /*5b190*/  IADD3 R9, P1, R9, R4, RZ ;  /* 0x0000000409097210 */ /* 0x000fc40007f3e0ff */
[----:B------:R-:W-:Y:S01]  /*5b1a0*/  IADD3 R5, P2, R5, R4, RZ ;  /* 0x0000000405057210 */ /* 0x000fe20007f5e0ff */
[----:B------:R-:W3:Y:S02]  /*5b1b0*/  LDL.LU.64 R86, [R1+0x2180] ;  /* 0x0021800001567983 */ /* 0x000ee40000300a00 */
[--C-:B------:R-:W-:Y:S02]  /*5b1c0*/  IMAD.X R14, R14, 0x1, R3.reuse, P1 ;  /* 0x000000010e0e7824 */ /* 0x100fe400008e0603 */
[----:B------:R-:W-:Y:S01]  /*5b1d0*/  STL [R1+0x2c20], R9 ;  /* 0x002c200901007387 */ /* 0x000fe20000100800 */
[----:B------:R-:W-:-:S03]  /*5b1e0*/  IMAD.X R7, R7, 0x1, R3, P2 ;  /* 0x0000000107077824 */ /* 0x000fc600010e0603 */
[----:B------:R-:W-:Y:S01]  /*5b1f0*/  STL [R1+0x2c1c], R14 ;  /* 0x002c1c0e01007387 */ /* 0x000fe20000100800 */
[----:B------:R-:W-:Y:S02]  /*5b200*/  IMAD.MOV.U32 R76, RZ, RZ, R9 ;  /* 0x000000ffff4c7224 */ /* 0x000fe400078e0009 */
[----:B------:R-:W-:Y:S01]  /*5b210*/  IMAD.MOV.U32 R77, RZ, RZ, R14 ;  /* 0x000000ffff4d7224 */ /* 0x000fe200078e000e */
[----:B------:R1:W-:Y:S04]  /*5b220*/  STL [R1+0x2c40], R5 ;  /* 0x002c400501007387 */ /* 0x0003e80000100800 */
[----:B------:R-:W3:Y:S04]  /*5b230*/  LDL.LU.64 R80, [R1+0x2160] ;  /* 0x0021600001507983 */ /* 0x000ee80000300a00 */
[----:B------:R1:W-:Y:S04]  /*5b240*/  STL [R1+0x2c3c], R7 ;  /* 0x002c3c0701007387 */ /* 0x0003e80000100800 */
[----:B------:R1:W-:Y:S04]  /*5b250*/  LDGSTS.E [R6+-0x7c400], desc[UR4][R76.64], P0 ;  /* 0x83c000004c067fae */ /* 0x0003e80008121844 */
[----:B------:R-:W3:Y:S01]  /*5b260*/  LDL.LU.64 R102, [R1+0x2140] ;  /* 0x0021400001667983 */ /* 0x000ee20000300a00 */
[----:B-1----:R-:W-:-:S02]  /*5b270*/  IMAD.MOV.U32 R76, RZ, RZ, R5 ;  /* 0x000000ffff4c7224 */ /* 0x002fc400078e0005 */
[----:B------:R-:W-:-:S05]  /*5b280*/  IMAD.MOV.U32 R77, RZ, RZ, R7 ;  /* 0x000000ffff4d7224 */ /* 0x000fca00078e0007 */
[----:B------:R1:W-:Y:S04]  /*5b290*/  LDGSTS.E [R6+-0x7c000], desc[UR4][R76.64], P0 ;  /* 0x840000004c067fae */ /* 0x0003e80008121844 */
[----:B------:R-:W3:Y:S04]  /*5b2a0*/  LDL.LU.64 R76, [R1+0x2120] ;  /* 0x00212000014c7983 */ /* 0x000ee80000300a00 */
[----:B------:R-:W3:Y:S04]  /*5b2b0*/  LDL.LU.64 R100, [R1+0x2100] ;  /* 0x0021000001647983 */ /* 0x000ee80000300a00 */
[----:B------:R-:W3:Y:S04]  /*5b2c0*/  LDL.LU R84, [R1+0x2a44] ;  /* 0x002a440001547983 */ /* 0x000ee80000300800 */
[----:B------:R-:W3:Y:S04]  /*5b2d0*/  LDL.LU R83, [R1+0x2a48] ;  /* 0x002a480001537983 */ /* 0x000ee80000300800 */
[----:B------:R-:W3:Y:S01]  /*5b2e0*/  LDL.LU.64 R98, [R1+0x20e0] ;  /* 0x0020e00001627983 */ /* 0x000ee20000300a00 */
[----:B----4-:R-:W-:-:S05]  /*5b2f0*/  IADD3 R141, P1, R78, R4, RZ ;  /* 0x000000044e8d7210 */ /* 0x010fca0007f3e0ff */
[----:B------:R-:W-:Y:S02]  /*5b300*/  IMAD.X R5, R79, 0x1, R3, P1 ;  /* 0x000000014f057824 */ /* 0x000fe400008e0603 */
[----:B------:R-:W4:Y:S01]  /*5b310*/  LDL.LU.64 R78, [R1+0x20c0] ;  /* 0x0020c000014e7983 */ /* 0x000f220000300a00 */
[----:B------:R-:W-:-:S03]  /*5b320*/  IADD3 R140, P1, R90, R4, RZ ;  /* 0x000000045a8c7210 */ /* 0x000fc60007f3e0ff */
[----:B------:R-:W4:Y:S02]  /*5b330*/  LDL.LU.64 R96, [R1+0x20a0] ;  /* 0x0020a00001607983 */ /* 0x000f240000300a00 */
[--C-:B------:R-:W-:Y:S01]  /*5b340*/  IMAD.X R7, R91, 0x1, R3.reuse, P1 ;  /* 0x000000015b077824 */ /* 0x100fe200008e0603 */
[-C--:B--2---:R-:W-:Y:S01]  /*5b350*/  IADD3 R138, P1, R12, R4.reuse, RZ ;  /* 0x000000040c8a7210 */ /* 0x084fe20007f3e0ff */
[----:B------:R-:W2:Y:S04]  /*5b360*/  LDL.LU.64 R94, [R1+0x2080] ;  /* 0x00208000015e7983 */ /* 0x000ea80000300a00 */
[----:B------:R-:W-:Y:S02]  /*5b370*/  IMAD.X R139, R13, 0x1, R3, P1 ;  /* 0x000000010d8b7824 */ /* 0x000fe400008e0603 */
[----:B------:R-:W2:Y:S04]  /*5b380*/  LDL.LU.64 R12, [R1+0x2060] ;  /* 0x00206000010c7983 */ /* 0x000ea80000300a00 */
[----:B------:R-:W2:Y:S04]  /*5b390*/  LDL.LU.64 R92, [R1+0x2040] ;  /* 0x00204000015c7983 */ /* 0x000ea80000300a00 */
[----:B------:R-:W2:Y:S01]  /*5b3a0*/  LDL.LU.64 R90, [R1+0x2020] ;  /* 0x00202000015a7983 */ /* 0x000ea20000300a00 */
[----:B---3--:R-:W-:-:S05]  /*5b3b0*/  IADD3 R136, P1, R88, R4, RZ ;  /* 0x0000000458887210 */ /* 0x008fca0007f3e0ff */
[----:B------:R-:W-:Y:S01]  /*5b3c0*/  IMAD.X R137, R89, 0x1, R3, P1 ;  /* 0x0000000159897824 */ /* 0x000fe200008e0603 */
[----:B------:R-:W-:-:S05]  /*5b3d0*/  IADD3 R134, P1, R10, R4, RZ ;  /* 0x000000040a867210 */ /* 0x000fca0007f3e0ff */
[----:B------:R-:W-:Y:S02]  /*5b3e0*/  IMAD.X R135, R11, 0x1, R3, P1 ;  /* 0x000000010b877824 */ /* 0x000fe400008e0603 */
[----:B------:R-:W3:Y:S01]  /*5b3f0*/  LDL.LU.64 R10, [R1+0x2000] ;  /* 0x00200000010a7983 */ /* 0x000ee20000300a00 */
[----:B------:R-:W-:-:S03]  /*5b400*/  IADD3 R132, P1, R86, R4, RZ ;  /* 0x0000000456847210 */ /* 0x000fc60007f3e0ff */
[----:B------:R-:W3:Y:S02]  /*5b410*/  LDL.LU.64 R88, [R1+0x1fe0] ;  /* 0x001fe00001587983 */ /* 0x000ee40000300a00 */
[----:B------:R-:W-:Y:S02]  /*5b420*/  IMAD.X R133, R87, 0x1, R3, P1 ;  /* 0x0000000157857824 */ /* 0x000fe400008e0603 */
[----:B------:R-:W3:Y:S01]  /*5b430*/  LDL.LU.64 R86, [R1+0x1fc0] ;  /* 0x001fc00001567983 */ /* 0x000ee20000300a00 */
[----:B------:R-:W-:-:S05]  /*5b440*/  IADD3 R130, P1, R80, R4, RZ ;  /* 0x0000000450827210 */ /* 0x000fca0007f3e0ff */
[----:B------:R-:W-:Y:S02]  /*5b450*/  IMAD.X R131, R81, 0x1, R3, P1 ;  /* 0x0000000151837824 */ /* 0x000fe400008e0603 */
[----:B------:R-:W3:Y:S01]  /*5b460*/  LDL.LU.64 R80, [R1+0x1fa0] ;  /* 0x001fa00001507983 */ /* 0x000ee20000300a00 */
[----:B------:R-:W-:-:S05]  /*5b470*/  IADD3 R128, P1, R102, R4, RZ ;  /* 0x0000000466807210 */ /* 0x000fca0007f3e0ff */
[----:B------:R-:W-:Y:S01]  /*5b480*/  IMAD.X R129, R103, 0x1, R3, P1 ;  /* 0x0000000167817824 */ /* 0x000fe200008e0603 */
[----:B------:R-:W-:-:S05]  /*5b490*/  IADD3 R126, P1, R76, R4, RZ ;  /* 0x000000044c7e7210 */ /* 0x000fca0007f3e0ff */
[--C-:B------:R-:W-:Y:S01]  /*5b4a0*/  IMAD.X R127, R77, 0x1, R3.reuse, P1 ;  /* 0x000000014d7f7824 */ /* 0x100fe200008e0603 */
[-C--:B------:R-:W-:Y:S01]  /*5b4b0*/  IADD3 R124, P1, R100, R4.reuse, RZ ;  /* 0x00000004647c7210 */ /* 0x080fe20007f3e0ff */
[----:B------:R-:W3:Y:S04]  /*5b4c0*/  LDL.LU.64 R76, [R1+0x1f80] ;  /* 0x001f8000014c7983 */ /* 0x000ee80000300a00 */
[----:B------:R-:W-:Y:S01]  /*5b4d0*/  IMAD.X R125, R101, 0x1, R3, P1 ;  /* 0x00000001657d7824 */ /* 0x000fe200008e0603 */
[----:B------:R-:W-:-:S05]  /*5b4e0*/  IADD3 R122, P1, R98, R4, RZ ;  /* 0x00000004627a7210 */ /* 0x000fca0007f3e0ff */
[----:B------:R-:W-:Y:S01]  /*5b4f0*/  IMAD.X R123, R99, 0x1, R3, P1 ;  /* 0x00000001637b7824 */ /* 0x000fe200008e0603 */
[----:B----4-:R-:W-:-:S05]  /*5b500*/  IADD3 R120, P1, R78, R4, RZ ;  /* 0x000000044e787210 */ /* 0x010fca0007f3e0ff */
[--C-:B------:R-:W-:Y:S01]  /*5b510*/  IMAD.X R121, R79, 0x1, R3.reuse, P1 ;  /* 0x000000014f797824 */ /* 0x100fe200008e0603 */
[-C--:B------:R-:W-:Y:S01]  /*5b520*/  IADD3 R118, P1, R96, R4.reuse, RZ ;  /* 0x0000000460767210 */ /* 0x080fe20007f3e0ff */
[----:B------:R-:W4:Y:S04]  /*5b530*/  LDL.LU.64 R78, [R1+0x1f60] ;  /* 0x001f6000014e7983 */ /* 0x000f280000300a00 */
[----:B------:R-:W-:Y:S01]  /*5b540*/  IMAD.X R119, R97, 0x1, R3, P1 ;  /* 0x0000000161777824 */ /* 0x000fe200008e0603 */
[----:B--2---:R-:W-:-:S05]  /*5b550*/  IADD3 R116, P1, R94, R4, RZ ;  /* 0x000000045e747210 */ /* 0x004fca0007f3e0ff */
[----:B------:R-:W-:Y:S01]  /*5b560*/  IMAD.X R117, R95, 0x1, R3, P1 ;  /* 0x000000015f757824 */ /* 0x000fe200008e0603 */
[----:B------:R-:W-:-:S05]  /*5b570*/  IADD3 R114, P1, R12, R4, RZ ;  /* 0x000000040c727210 */ /* 0x000fca0007f3e0ff */
[--C-:B------:R-:W-:Y:S01]  /*5b580*/  IMAD.X R115, R13, 0x1, R3.reuse, P1 ;  /* 0x000000010d737824 */ /* 0x100fe200008e0603 */
[-C--:B------:R-:W-:Y:S01]  /*5b590*/  IADD3 R112, P1, R92, R4.reuse, RZ ;  /* 0x000000045c707210 */ /* 0x080fe20007f3e0ff */
[----:B------:R-:W2:Y:S04]  /*5b5a0*/  LDL.LU.64 R12, [R1+0x1f40] ;  /* 0x001f4000010c7983 */ /* 0x000ea80000300a00 */
[----:B------:R-:W-:Y:S01]  /*5b5b0*/  IMAD.X R113, R93, 0x1, R3, P1 ;  /* 0x000000015d717824 */ /* 0x000fe200008e0603 */
[----:B------:R-:W-:-:S05]  /*5b5c0*/  IADD3 R110, P1, R90, R4, RZ ;  /* 0x000000045a6e7210 */ /* 0x000fca0007f3e0ff */
[----:B------:R-:W-:Y:S01]  /*5b5d0*/  IMAD.X R111, R91, 0x1, R3, P1 ;  /* 0x000000015b6f7824 */ /* 0x000fe200008e0603 */
[----:B---3--:R-:W-:-:S05]  /*5b5e0*/  IADD3 R108, P1, R10, R4, RZ ;  /* 0x000000040a6c7210 */ /* 0x008fca0007f3e0ff */
[----:B------:R-:W-:Y:S02]  /*5b5f0*/  IMAD.X R109, R11, 0x1, R3, P1 ;  /* 0x000000010b6d7824 */ /* 0x000fe400008e0603 */
[----:B------:R-:W3:Y:S01]  /*5b600*/  LDL.LU.64 R10, [R1+0x1f20] ;  /* 0x001f2000010a7983 */ /* 0x000ee20000300a00 */
[----:B------:R-:W-:-:S03]  /*5b610*/  IADD3 R106, P1, R88, R4, RZ ;  /* 0x00000004586a7210 */ /* 0x000fc60007f3e0ff */
[----:B------:R-:W3:Y:S02]  /*5b620*/  LDL.LU.64 R90, [R1+0x1f00] ;  /* 0x001f0000015a7983 */ /* 0x000ee40000300a00 */
[--C-:B------:R-:W-:Y:S01]  /*5b630*/  IMAD.X R107, R89, 0x1, R3.reuse, P1 ;  /* 0x00000001596b7824 */ /* 0x100fe200008e0603 */
[-C--:B------:R-:W-:Y:S01]  /*5b640*/  IADD3 R104, P1, R86, R4.reuse, RZ ;  /* 0x0000000456687210 */ /* 0x080fe20007f3e0ff */
[----:B------:R-:W3:Y:S04]  /*5b650*/  LDL.LU.64 R88, [R1+0x1ee0] ;  /* 0x001ee00001587983 */ /* 0x000ee80000300a00 */
[----:B------:R-:W-:Y:S01]  /*5b660*/  IMAD.X R105, R87, 0x1, R3, P1 ;  /* 0x0000000157697824 */ /* 0x000fe200008e0603 */
[----:B------:R-:W-:-:S05]  /*5b670*/  IADD3 R102, P1, R80, R4, RZ ;  /* 0x0000000450667210 */ /* 0x000fca0007f3e0ff */
[----:B------:R-:W-:Y:S01]  /*5b680*/  IMAD.X R103, R81, 0x1, R3, P1 ;  /* 0x0000000151677824 */ /* 0x000fe200008e0603 */
[----:B------:R-:W-:-:S05]  /*5b690*/  IADD3 R100, P1, R76, R4, RZ ;  /* 0x000000044c647210 */ /* 0x000fca0007f3e0ff */
[----:B------:R-:W-:Y:S02]  /*5b6a0*/  IMAD.X R101, R77, 0x1, R3, P1 ;  /* 0x000000014d657824 */ /* 0x000fe400008e0603 */
[----:B------:R-:W3:Y:S04]  /*5b6b0*/  LDL.LU.64 R76, [R1+0x1ec0] ;  /* 0x001ec000014c7983 */ /* 0x000ee80000300a00 */
[----:B------:R-:W1:Y:S01]  /*5b6c0*/  LDL.LU.64 R80, [R1+0x1ea0] ;  /* 0x001ea00001507983 */ /* 0x000e620000300a00 */
[----:B----4-:R-:W-:-:S05]  /*5b6d0*/  IADD3 R98, P1, R78, R4, RZ ;  /* 0x000000044e627210 */ /* 0x010fca0007f3e0ff */
[----:B------:R-:W-:Y:S02]  /*5b6e0*/  IMAD.X R99, R79, 0x1, R3, P1 ;  /* 0x000000014f637824 */ /* 0x000fe400008e0603 */
[----:B------:R-:W4:Y:S04]  /*5b6f0*/  LDL.LU.64 R78, [R1+0x1e80] ;  /* 0x001e8000014e7983 */ /* 0x000f280000300a00 */
[----:B------:R-:W4:Y:S01]  /*5b700*/  LDL.LU.64 R86, [R1+0x1e60] ;  /* 0x001e600001567983 */ /* 0x000f220000300a00 */
[----:B--2---:R-:W-:-:S05]  /*5b710*/  IADD3 R96, P1, R12, R4, RZ ;  /* 0x000000040c607210 */ /* 0x004fca0007f3e0ff */
[----:B------:R-:W-:Y:S02]  /*5b720*/  IMAD.X R97, R13, 0x1, R3, P1 ;  /* 0x000000010d617824 */ /* 0x000fe400008e0603 */
[----:B------:R-:W2:Y:S01]  /*5b730*/  LDL.LU.64 R12, [R1+0x1e40] ;  /* 0x001e4000010c7983 */ /* 0x000ea20000300a00 */
[----:B---3--:R-:W-:-:S05]  /*5b740*/  IADD3 R94, P1, R10, R4, RZ ;  /* 0x000000040a5e7210 */ /* 0x008fca0007f3e0ff */
[----:B------:R-:W-:Y:S02]  /*5b750*/  IMAD.X R95, R11, 0x1, R3, P1 ;  /* 0x000000010b5f7824 */ /* 0x000fe400008e0603 */
[----:B------:R-:W3:Y:S04]  /*5b760*/  LDL.LU.64 R10, [R1+0x1e20] ;  /* 0x001e2000010a7983 */ /* 0x000ee80000300a00 */
[----:B------:R-:W3:Y:S01]  /*5b770*/  LDL.LU.64 R142, [R1+0x1e00] ;  /* 0x001e0000018e7983 */ /* 0x000ee20000300a00 */
[----:B------:R-:W-:-:S05]  /*5b780*/  IADD3 R92, P1, R90, R4, RZ ;  /* 0x000000045a5c7210 */ /* 0x000fca0007f3e0ff */
[----:B------:R-:W-:Y:S01]  /*5b790*/  IMAD.X R93, R91, 0x1, R3, P1 ;  /* 0x000000015b5d7824 */ /* 0x000fe200008e0603 */
[----:B------:R-:W-:-:S05]  /*5b7a0*/  IADD3 R90, P1, R88, R4, RZ ;  /* 0x00000004585a7210 */ /* 0x000fca0007f3e0ff */
[----:B------:R-:W-:Y:S01]  /*5b7b0*/  IMAD.X R91, R89, 0x1, R3, P1 ;  /* 0x00000001595b7824 */ /* 0x000fe200008e0603 */
[----:B------:R-:W-:-:S05]  /*5b7c0*/  IADD3 R88, P1, R76, R4, RZ ;  /* 0x000000044c587210 */ /* 0x000fca0007f3e0ff */
[----:B------:R-:W-:Y:S01]  /*5b7d0*/  IMAD.X R89, R77, 0x1, R3, P1 ;  /* 0x000000014d597824 */ /* 0x000fe200008e0603 */
[----:B-1----:R-:W-:-:S05]  /*5b7e0*/  IADD3 R76, P1, R80, R4, RZ ;  /* 0x00000004504c7210 */ /* 0x002fca0007f3e0ff */
[----:B------:R-:W-:Y:S01]  /*5b7f0*/  IMAD.X R77, R81, 0x1, R3, P1 ;  /* 0x00000001514d7824 */ /* 0x000fe200008e0603 */
[----:B------:R-:W-:-:S05]  /*5b800*/  IADD3 R14, P2, R20, R4, RZ ;  /* 0x00000004140e7210 */ /* 0x000fca0007f5e0ff */
[----:B------:R-:W-:-:S04]  /*5b810*/  IMAD.X R20, R21, 0x1, R3, P2 ;  /* 0x0000000115147824 */ /* 0x000fc800010e0603 */
[----:B------:R-:W-:Y:S02]  /*5b820*/  IMAD.MOV.U32 R21, RZ, RZ, R20 ;  /* 0x000000ffff157224 */ /* 0x000fe400078e0014 */
[----:B------:R-:W-:Y:S01]  /*5b830*/  IMAD.MOV.U32 R20, RZ, RZ, R14 ;  /* 0x000000ffff147224 */ /* 0x000fe200078e000e */
[----:B----4-:R-:W-:-:S05]  /*5b840*/  IADD3 R80, P1, R78, R4, RZ ;  /* 0x000000044e507210 */ /* 0x010fca0007f3e0ff */
[----:B------:R-:W-:Y:S01]  /*5b850*/  IMAD.X R81, R79, 0x1, R3, P1 ;  /* 0x000000014f517824 */ /* 0x000fe200008e0603 */
[----:B------:R-:W-:-:S05]  /*5b860*/  IADD3 R78, P1, R86, R4, RZ ;  /* 0x00000004564e7210 */ /* 0x000fca0007f3e0ff */
[----:B------:R-:W-:Y:S01]  /*5b870*/  IMAD.X R79, R87, 0x1, R3, P1 ;  /* 0x00000001574f7824 */ /* 0x000fe200008e0603 */
[----:B--2---:R-:W-:-:S05]  /*5b880*/  IADD3 R86, P1, R12, R4, RZ ;  /* 0x000000040c567210 */ /* 0x004fca0007f3e0ff */
[----:B------:R-:W-:Y:S01]  /*5b890*/  IMAD.X R87, R13, 0x1, R3, P1 ;  /* 0x000000010d577824 */ /* 0x000fe200008e0603 */
[----:B---3--:R-:W-:-:S05]  /*5b8a0*/  IADD3 R12, P1, R10, R4, RZ ;  /* 0x000000040a0c7210 */ /* 0x008fca0007f3e0ff */
[----:B------:R-:W-:Y:S01]  /*5b8b0*/  IMAD.X R13, R11, 0x1, R3, P1 ;  /* 0x000000010b0d7824 */ /* 0x000fe200008e0603 */
[----:B------:R-:W-:-:S05]  /*5b8c0*/  IADD3 R10, P1, R142, R4, RZ ;  /* 0x000000048e0a7210 */ /* 0x000fca0007f3e0ff */
        /* <DEDUP_REMOVED lines=25> */
[----:B------:R-:W-:Y:S01]  /*5ba60*/  IADD3 R83, P1, R83, R4, RZ ;  /* 0x0000000453537210 */ /* 0x000fe20007f3e0ff */
[----:B------:R-:W-:Y:S02]  /*5ba70*/  IMAD.MOV.U32 R142, RZ, RZ, R141 ;  /* 0x000000ffff8e7224 */ /* 0x000fe400078e008d */
[----:B------:R-:W-:Y:S02]  /*5ba80*/  IMAD.MOV.U32 R143, RZ, RZ, R5 ;  /* 0x000000ffff8f7224 */ /* 0x000fe400078e0005 */
[----:B------:R-:W-:Y:S02]  /*5ba90*/  IMAD.X R84, R84, 0x1, R3, P1 ;  /* 0x0000000154547824 */ /* 0x000fe400008e0603 */
[----:B------:R-:W-:Y:S01]  /*5baa0*/  IMAD.MOV.U32 R141, RZ, RZ, R7 ;  /* 0x000000ffff8d7224 */ /* 0x000fe200078e0007 */
        /* <DEDUP_REMOVED lines=43> */
[----:B------:R-:W-:Y:S01]  /*5bd60*/  LDGSTS.E [R6+-0x70000], desc[UR4][R112.64], P0 ;  /* 0x9000000070067fae */ /* 0x000fe20008121844 */
[----:B------:R-:W-:-:S03]  /*5bd70*/  IMAD.MOV.U32 R245, RZ, RZ, R244 ;  /* 0x000000fffff57224 */ /* 0x000fc600078e00f4 */
[----:B------:R-:W-:Y:S04]  /*5bd80*/  STL.64 [R1+0x1ee0], R90 ;  /* 0x001ee05a01007387 */ /* 0x000fe80000100a00 */
[----:B------:R-:W-:Y:S01]  /*5bd90*/  LDGSTS.E [R6+-0x6fc00], desc[UR4][R110.64], P0 ;  /* 0x904000006e067fae */ /* 0x000fe20008121844 */
[----:B------:R-:W-:-:S03]  /*5bda0*/  IMAD.MOV.U32 R244, RZ, RZ, R9 ;  /* 0x000000fffff47224 */ /* 0x000fc600078e0009 */
[----:B------:R-:W-:Y:S04]  /*5bdb0*/  STL.64 [R1+0x1ec0], R88 ;  /* 0x001ec05801007387 */ /* 0x000fe80000100a00 */
[----:B------:R-:W-:Y:S04]  /*5bdc0*/  LDGSTS.E [R6+-0x6f800], desc[UR4][R108.64], P0 ;  /* 0x908000006c067fae */ /* 0x000fe80008121844 */
[----:B------:R1:W-:Y:S04]  /*5bdd0*/  STL.64 [R1+0x1ea0], R76 ;  /* 0x001ea04c01007387 */ /* 0x0003e80000100a00 */
[----:B------:R-:W-:Y:S04]  /*5bde0*/  LDGSTS.E [R6+-0x6f400], desc[UR4][R106.64], P0 ;  /* 0x90c000006a067fae */ /* 0x000fe80008121844 */
[----:B------:R-:W-:Y:S04]  /*5bdf0*/  STL.64 [R1+0x1e80], R80 ;  /* 0x001e805001007387 */ /* 0x000fe80000100a00 */
[----:B------:R-:W-:Y:S04]  /*5be00*/  LDGSTS.E [R6+-0x6f000], desc[UR4][R104.64], P0 ;  /* 0x9100000068067fae */ /* 0x000fe80008121844 */
[----:B------:R2:W-:Y:S04]  /*5be10*/  STL.64 [R1+0x1e60], R78 ;  /* 0x001e604e01007387 */ /* 0x0005e80000100a00 */
[----:B------:R-:W-:Y:S04]  /*5be20*/  LDGSTS.E [R6+-0x6ec00], desc[UR4][R102.64], P0 ;  /* 0x9140000066067fae */ /* 0x000fe80008121844 */
[----:B------:R-:W3:Y:S04]  /*5be30*/  LDL.LU R9, [R1+0x3360] ;  /* 0x0033600001097983 */ /* 0x000ee80000300800 */
[----:B------:R-:W-:Y:S04]  /*5be40*/  LDGSTS.E [R6+-0x6e800], desc[UR4][R100.64], P0 ;  /* 0x9180000064067fae */ /* 0x000fe80008121844 */
[----:B------:R-:W4:Y:S04]  /*5be50*/  LDL R7, [R1+0x3210] ;  /* 0x0032100001077983 */ /* 0x000f280000100800 */
[----:B------:R-:W-:Y:S04]  /*5be60*/  LDGSTS.E [R6+-0x6e400], desc[UR4][R98.64], P0 ;  /* 0x91c0000062067fae */ /* 0x000fe80008121844 */
[----:B------:R-:W-:Y:S04]  /*5be70*/  STL.64 [R1+0x1e40], R86 ;  /* 0x001e405601007387 */ /* 0x000fe80000100a00 */
[----:B------:R-:W-:Y:S04]  /*5be80*/  LDGSTS.E [R6+-0x6e000], desc[UR4][R96.64], P0 ;  /* 0x9200000060067fae */ /* 0x000fe80008121844 */
[----:B------:R2:W-:Y:S04]  /*5be90*/  STL.64 [R1+0x1e20], R12 ;  /* 0x001e200c01007387 */ /* 0x0005e80000100a00 */
[----:B------:R-:W-:Y:S04]  /*5bea0*/  LDGSTS.E [R6+-0x6dc00], desc[UR4][R94.64], P0 ;  /* 0x924000005e067fae */ /* 0x000fe80008121844 */
[----:B------:R2:W-:Y:S04]  /*5beb0*/  STL.64 [R1+0x1e00], R10 ;  /* 0x001e000a01007387 */ /* 0x0005e80000100a00 */
[----:B------:R-:W-:Y:S04]  /*5bec0*/  LDGSTS.E [R6+-0x6d800], desc[UR4][R92.64], P0 ;  /* 0x928000005c067fae */ /* 0x000fe80008121844 */
[----:B------:R-:W-:Y:S04]  /*5bed0*/  LDGSTS.E [R6+-0x6d400], desc[UR4][R90.64], P0 ;  /* 0x92c000005a067fae */ /* 0x000fe80008121844 */
[----:B------:R-:W3:Y:S04]  /*5bee0*/  LDL.LU R14, [R1+0x2a68] ;  /* 0x002a6800010e7983 */ /* 0x000ee80000300800 */
[----:B------:R-:W-:Y:S04]  /*5bef0*/  LDGSTS.E [R6+-0x6d000], desc[UR4][R88.64], P0 ;  /* 0x9300000058067fae */ /* 0x000fe80008121844 */
[----:B------:R-:W-:Y:S04]  /*5bf00*/  LDGSTS.E [R6+-0x6cc00], desc[UR4][R76.64], P0 ;  /* 0x934000004c067fae */ /* 0x000fe80008121844 */
[----:B------:R-:W-:Y:S04]  /*5bf10*/  LDGSTS.E [R6+-0x6c800], desc[UR4][R80.64], P0 ;  /* 0x9380000050067fae */ /* 0x000fe80008121844 */
[----:B------:R-:W-:Y:S04]  /*5bf20*/  LDGSTS.E [R6+-0x6c400], desc[UR4][R78.64], P0 ;  /* 0x93c000004e067fae */ /* 0x000fe80008121844 */
[----:B-1----:R-:W3:Y:S04]  /*5bf30*/  LDL.LU R77, [R1+0x2a88] ;  /* 0x002a8800014d7983 */ /* 0x002ee80000300800 */
[----:B------:R-:W-:Y:S04]  /*5bf40*/  LDGSTS.E [R6+-0x6c000], desc[UR4][R86.64], P0 ;  /* 0x9400000056067fae */ /* 0x000fe80008121844 */
[----:B--2---:R-:W2:Y:S04]  /*5bf50*/  LDL.LU R79, [R1+0x2a64] ;  /* 0x002a6400014f7983 */ /* 0x004ea80000300800 */
[----:B------:R-:W2:Y:S01]  /*5bf60*/  LDL.LU R81, [R1+0x2a84] ;  /* 0x002a840001517983 */ /* 0x000ea20000300800 */
[----:B------:R-:W-:-:S03]  /*5bf70*/  IMAD.MOV.U32 R157, RZ, RZ, R156 ;  /* 0x000000ffff9d7224 */ /* 0x000fc600078e009c */
[----:B------:R-:W-:Y:S04]  /*5bf80*/  LDGSTS.E [R6+-0x6bc00], desc[UR4][R12.64], P0 ;  /* 0x944000000c067fae */ /* 0x000fe80008121844 */
[----:B------:R-:W2:Y:S01]  /*5bf90*/  LDL.LU R76, [R1+0x2aa4] ;  /* 0x002aa400014c7983 */ /* 0x000ea20000300800 */
[----:B------:R-:W-:-:S03]  /*5bfa0*/  IMAD.MOV.U32 R156, RZ, RZ, R82 ;  /* 0x000000ffff9c7224 */ /* 0x000fc600078e0052 */
[----:B------:R-:W-:Y:S04]  /*5bfb0*/  LDGSTS.E [R6+-0x6b800], desc[UR4][R10.64], P0 ;  /* 0x948000000a067fae */ /* 0x000fe80008121844 */
[----:B------:R-:W2:Y:S04]  /*5bfc0*/  LDL.LU R12, [R1+0x2aa8] ;  /* 0x002aa800010c7983 */ /* 0x000ea80000300800 */
[----:B------:R-:W2:Y:S04]  /*5bfd0*/  LDL.LU R82, [R1+0x2ac4] ;  /* 0x002ac40001527983 */ /* 0x000ea80000300800 */
[----:B------:R-:W2:Y:S04]  /*5bfe0*/  LDL.LU R13, [R1+0x2ac8] ;  /* 0x002ac800010d7983 */ /* 0x000ea80000300800 */
[----:B------:R-:W2:Y:S04]  /*5bff0*/  LDL.LU R80, [R1+0x2ae4] ;  /* 0x002ae40001507983 */ /* 0x000ea80000300800 */
[----:B------:R-:W2:Y:S04]  /*5c000*/  LDL.LU R10, [R1+0x2ae8] ;  /* 0x002ae800010a7983 */ /* 0x000ea80000300800 */
[----:B------:R-:W2:Y:S04]  /*5c010*/  LDL.LU R78, [R1+0x2b04] ;  /* 0x002b0400014e7983 */ /* 0x000ea80000300800 */
[----:B------:R-:W2:Y:S01]  /*5c020*/  LDL.LU R11, [R1+0x2b08] ;  /* 0x002b0800010b7983 */ /* 0x000ea20000300800 */
[----:B------:R-:W-:-:S02]  /*5c030*/  IMAD.MOV.U32 R237, RZ, RZ, R236 ;  /* 0x000000ffffed7224 */ /* 0x000fc400078e00ec */
[----:B------:R-:W-:Y:S01]  /*5c040*/  IMAD.MOV.U32 R236, RZ, RZ, R252 ;  /* 0x000000ffffec7224 */ /* 0x000fe200078e00fc */
[----:B------:R-:W-:Y:S01]  /*5c050*/  LDGSTS.E [R6+-0x6b400], desc[UR4][R244.64], P0 ;  /* 0x94c00000f4067fae */ /* 0x000fe20008121844 */
[----:B------:R-:W-:Y:S02]  /*5c060*/  IMAD.MOV.U32 R229, RZ, RZ, R228 ;  /* 0x000000ffffe57224 */ /* 0x000fe400078e00e4 */
[----:B------:R-:W-:Y:S01]  /*5c070*/  IMAD.MOV.U32 R228, RZ, RZ, R151 ;  /* 0x000000ffffe47224 */ /* 0x000fe200078e0097 */
[----:B------:R-:W-:Y:S01]  /*5c080*/  LDGSTS.E [R6+-0x6b000], desc[UR4][R236.64], P0 ;  /* 0x95000000ec067fae */ /* 0x000fe20008121844 */
[----:B------:R-:W-:Y:S02]  /*5c090*/  IMAD.MOV.U32 R221, RZ, RZ, R220 ;  /* 0x000000ffffdd7224 */ /* 0x000fe400078e00dc */
[----:B------:R-:W-:Y:S01]  /*5c0a0*/  IMAD.MOV.U32 R220, RZ, RZ, R150 ;  /* 0x000000ffffdc7224 */ /* 0x000fe200078e0096 */
[----:B------:R-:W-:Y:S01]  /*5c0b0*/  LDGSTS.E [R6+-0x6ac00], desc[UR4][R228.64], P0 ;  /* 0x95400000e4067fae */ /* 0x000fe20008121844 */
        /* <DEDUP_REMOVED lines=21> */
[----:B------:R-:W-:-:S03]  /*5c210*/  IMAD.U32 R5, RZ, RZ, UR13 ;  /* 0x0000000dff057e24 */ /* 0x000fc6000f8e00ff */
[----:B------:R-:W-:Y:S04]  /*5c220*/  LDGSTS.E [R6+-0x68c00], desc[UR4][R164.64], P0 ;  /* 0x97400000a4067fae */ /* 0x000fe80008121844 */
[----:B------:R-:W-:Y:S04]  /*5c230*/  LDGSTS.E [R6+-0x68800], desc[UR4][R156.64], P0 ;  /* 0x978000009c067fae */ /* 0x000fe80008121844 */
[----:B------:R1:W-:Y:S02]  /*5c240*/  LDGSTS.E [R6+-0x68400], desc[UR4][R20.64], P0 ;  /* 0x97c0000014067fae */ /* 0x0003e40008121844 */
[----:B-1----:R-:W-:Y:S01]  /*5c250*/  IMAD.MOV.U32 R6, RZ, RZ, R83 ;  /* 0x000000ffff067224 */ /* 0x002fe200078e0053 */
[----:B----4-:R-:W-:Y:S01]  /*5c260*/  IADD3 R5, R7, 0x100000, R5 ;  /* 0x0010000007057810 */ /* 0x010fe20007ffe005 */
[----:B------:R-:W-:-:S05]  /*5c270*/  IMAD.MOV.U32 R7, RZ, RZ, R84 ;  /* 0x000000ffff077224 */ /* 0x000fca00078e0054 */
[----:B------:R1:W-:Y:S01]  /*5c280*/  LDGSTS.E [R5+-0x7ff00], desc[UR4][R6.64], P0 ;  /* 0x8010000006057fae */ /* 0x0003e20008121844 */
[----:B---3--:R-:W-:-:S05]  /*5c290*/  IADD3 R14, P1, R14, R4, RZ ;  /* 0x000000040e0e7210 */ /* 0x008fca0007f3e0ff */
[----:B------:R-:W-:Y:S01]  /*5c2a0*/  STL [R1+0x2a68], R14 ;  /* 0x002a680e01007387 */ /* 0x000fe20000100800 */
[----:B-1----:R-:W-:Y:S01]  /*5c2b0*/  IMAD.MOV.U32 R6, RZ, RZ, R14 ;  /* 0x000000ffff067224 */ /* 0x002fe200078e000e */
[----:B------:R-:W-:Y:S01]  /*5c2c0*/  IADD3 R77, P2, R77, R4, RZ ;  /* 0x000000044d4d7210 */ /* 0x000fe20007f5e0ff */
[----:B--2---:R-:W-:-:S04]  /*5c2d0*/  IMAD.X R79, R79, 0x1, R3, P1 ;  /* 0x000000014f4f7824 */ /* 0x004fc800008e0603 */
[----:B------:R-:W-:Y:S01]  /*5c2e0*/  IMAD.X R81, R81, 0x1, R3, P2 ;  /* 0x0000000151517824 */ /* 0x000fe200010e0603 */
[----:B------:R1:W-:Y:S01]  /*5c2f0*/  STL [R1+0x2a64], R79 ;  /* 0x002a644f01007387 */ /* 0x0003e20000100800 */
[----:B------:R-:W-:-:S03]  /*5c300*/  IMAD.MOV.U32 R7, RZ, RZ, R79 ;  /* 0x000000ffff077224 */ /* 0x000fc600078e004f */
[----:B------:R-:W-:Y:S04]  /*5c310*/  STL [R1+0x2a88], R77 ;  /* 0x002a884d01007387 */ /* 0x000fe80000100800 */
[----:B------:R2:W-:Y:S04]  /*5c320*/  LDGSTS.E [R5+-0x7fb00], desc[UR4][R6.64], P0 ;  /* 0x8050000006057fae */ /* 0x0005e80008121844 */
[----:B-1----:R-:W3:Y:S04]  /*5c330*/  LDL.LU R79, [R1+0x2b28] ;  /* 0x002b2800014f7983 */ /* 0x002ee80000300800 */
[----:B------:R1:W-:Y:S04]  /*5c340*/  STL [R1+0x2a84], R81 ;  /* 0x002a845101007387 */ /* 0x0003e80000100800 */
[----:B------:R-:W4:Y:S01]  /*5c350*/  LDL.LU R14, [R1+0x2b48] ;  /* 0x002b4800010e7983 */ /* 0x000f220000300800 */
[----:B--2---:R-:W-:Y:S01]  /*5c360*/  IMAD.MOV.U32 R7, RZ, RZ, R81 ;  /* 0x000000ffff077224 */ /* 0x004fe200078e0051 */
[----:B------:R-:W-:-:S02]  /*5c370*/  IADD3 R12, P1, R12, R4, RZ ;  /* 0x000000040c0c7210 */ /* 0x000fc40007f3e0ff */
[----:B-1----:R-:W2:Y:S01]  /*5c380*/  LDL.LU R81, [R1+0x2b24] ;  /* 0x002b240001517983 */ /* 0x002ea20000300800 */
[----:B------:R-:W-:Y:S01]  /*5c390*/  IMAD.MOV.U32 R6, RZ, RZ, R77 ;  /* 0x000000ffff067224 */ /* 0x000fe200078e004d */
[----:B------:R-:W-:Y:S01]  /*5c3a0*/  IADD3 R13, P2, R13, R4, RZ ;  /* 0x000000040d0d7210 */ /* 0x000fe20007f5e0ff */
[--C-:B------:R-:W-:Y:S01]  /*5c3b0*/  IMAD.X R76, R76, 0x1, R3.reuse, P1 ;  /* 0x000000014c4c7824 */ /* 0x100fe200008e0603 */
[----:B------:R-:W2:Y:S03]  /*5c3c0*/  LDL.LU R77, [R1+0x2b44] ;  /* 0x002b4400014d7983 */ /* 0x000ea60000300800 */
[----:B------:R-:W-:Y:S01]  /*5c3d0*/  IMAD.X R82, R82, 0x1, R3, P2 ;  /* 0x0000000152527824 */ /* 0x000fe200010e0603 */
[----:B------:R-:W-:Y:S04]  /*5c3e0*/  STL [R1+0x2aa8], R12 ;  /* 0x002aa80c01007387 */ /* 0x000fe80000100800 */
[----:B------:R1:W-:Y:S04]  /*5c3f0*/  LDGSTS.E [R5+-0x7f700], desc[UR4][R6.64], P0 ;  /* 0x8090000006057fae */ /* 0x0003e80008121844 */
[----:B------:R1:W-:Y:S04]  /*5c400*/  STL [R1+0x2aa4], R76 ;  /* 0x002aa44c01007387 */ /* 0x0003e80000100800 */
[----:B------:R1:W-:Y:S02]  /*5c410*/  STL [R1+0x2ac8], R13 ;  /* 0x002ac80d01007387 */ /* 0x0003e40000100800 */
[----:B-1----:R-:W-:-:S02]  /*5c420*/  IMAD.MOV.U32 R7, RZ, RZ, R76 ;  /* 0x000000ffff077224 */ /* 0x002fc400078e004c */
[----:B------:R-:W2:Y:S01]  /*5c430*/  LDL.LU R76, [R1+0x2b68] ;  /* 0x002b6800014c7983 */ /* 0x000ea20000300800 */
[----:B------:R-:W-:-:S03]  /*5c440*/  IMAD.MOV.U32 R6, RZ, RZ, R12 ;  /* 0x000000ffff067224 */ /* 0x000fc600078e000c */
[----:B------:R1:W-:Y:S04]  /*5c450*/  STL [R1+0x2ac4], R82 ;  /* 0x002ac45201007387 */ /* 0x0003e80000100800 */
[----:B------:R-:W2:Y:S04]  /*5c460*/  LDL.LU R12, [R1+0x2b88] ;  /* 0x002b8800010c7983 */ /* 0x000ea80000300800 */
[----:B------:R-:W2:Y:S04]  /*5c470*/  LDL.LU R84, [R1+0x2b64] ;  /* 0x002b640001547983 */ /* 0x000ea80000300800 */
[----:B------:R1:W-:Y:S01]  /*5c480*/  LDGSTS.E [R5+-0x7f300], desc[UR4][R6.64], P0 ;  /* 0x80d0000006057fae */ /* 0x0003e20008121844 */
[----:B------:R-:W-:Y:S01]  /*5c490*/  IADD3 R10, P1, R10, R4, RZ ;  /* 0x000000040a0a7210 */ /* 0x000fe20007f3e0ff */
[----:B-1----:R-:W-:-:S02]  /*5c4a0*/  IMAD.MOV.U32 R6, RZ, RZ, R13 ;  /* 0x000000ffff067224 */ /* 0x002fc400078e000d */
[----:B------:R-:W2:Y:S01]  /*5c4b0*/  LDL.LU R13, [R1+0x2b84] ;  /* 0x002b8400010d7983 */ /* 0x000ea20000300800 */
[----:B------:R-:W-:Y:S01]  /*5c4c0*/  IADD3 R11, P2, R11, R4, RZ ;  /* 0x000000040b0b7210 */ /* 0x000fe20007f5e0ff */
[--C-:B------:R-:W-:Y:S02]  /*5c4d0*/  IMAD.X R80, R80, 0x1, R3.reuse, P1 ;  /* 0x0000000150507824 */ /* 0x100fe400008e0603 */
[----:B------:R-:W-:Y:S01]  /*5c4e0*/  IMAD.MOV.U32 R7, RZ, RZ, R82 ;  /* 0x000000ffff077224 */ /* 0x000fe200078e0052 */
[----:B------:R1:W-:Y:S01]  /*5c4f0*/  STL [R1+0x2ae8], R10 ;  /* 0x002ae80a01007387 */ /* 0x0003e20000100800 */
[----:B------:R-:W-:-:S03]  /*5c500*/  IMAD.X R78, R78, 0x1, R3, P2 ;  /* 0x000000014e4e7824 */ /* 0x000fc600010e0603 */
[----:B------:R-:W-:Y:S04]  /*5c510*/  STL [R1+0x2ae4], R80 ;  /* 0x002ae45001007387 */ /* 0x000fe80000100800 */
[----:B------:R1:W-:Y:S04]  /*5c520*/  STL [R1+0x2b08], R11 ;  /* 0x002b080b01007387 */ /* 0x0003e80000100800 */
[----:B------:R-:W2:Y:S04]  /*5c530*/  LDL.LU R82, [R1+0x2ba8] ;  /* 0x002ba80001527983 */ /* 0x000ea80000300800 */
[----:B------:R1:W-:Y:S04]  /*5c540*/  LDGSTS.E [R5+-0x7ef00], desc[UR4][R6.64], P0 ;  /* 0x8110000006057fae */ /* 0x0003e80008121844 */
[----:B------:R1:W-:Y:S02]  /*5c550*/  STL [R1+0x2b04], R78 ;  /* 0x002b044e01007387 */ /* 0x0003e40000100800 */
[----:B-1----:R-:W-:-:S02]  /*5c560*/  IMAD.MOV.U32 R6, RZ, RZ, R10 ;  /* 0x000000ffff067224 */ /* 0x002fc400078e000a */
[----:B------:R-:W2:Y:S01]  /*5c570*/  LDL.LU R10, [R1+0x2bc8] ;  /* 0x002bc800010a7983 */ /* 0x000ea20000300800 */
[----:B------:R-:W-:-:S03]  /*5c580*/  IMAD.MOV.U32 R7, RZ, RZ, R80 ;  /* 0x000000ffff077224 */ /* 0x000fc600078e0050 */
[----:B------:R-:W2:Y:S04]  /*5c590*/  LDL.LU R83, [R1+0x2ba4] ;  /* 0x002ba40001537983 */ /* 0x000ea80000300800 */
[----:B------:R1:W-:Y:S02]  /*5c5a0*/  LDGSTS.E [R5+-0x7eb00], desc[UR4][R6.64], P0 ;  /* 0x8150000006057fae */ /* 0x0003e40008121844 */
[----:B-1----:R-:W-:Y:S02]  /*5c5b0*/  IMAD.MOV.U32 R6, RZ, RZ, R11 ;  /* 0x000000ffff067224 */ /* 0x002fe400078e000b */
[----:B------:R-:W2:Y:S01]  /*5c5c0*/  LDL.LU R11, [R1+0x2bc4] ;  /* 0x002bc400010b7983 */ /* 0x000ea20000300800 */
[----:B------:R-:W-:-:S03]  /*5c5d0*/  IMAD.MOV.U32 R7, RZ, RZ, R78 ;  /* 0x000000ffff077224 */ /* 0x000fc600078e004e */
[----:B------:R-:W2:Y:S04]  /*5c5e0*/  LDL.LU R80, [R1+0x2be8] ;  /* 0x002be80001507983 */ /* 0x000ea80000300800 */
[----:B------:R-:W2:Y:S04]  /*5c5f0*/  LDL.LU R78, [R1+0x2c08] ;  /* 0x002c0800014e7983 */ /* 0x000ea80000300800 */
[----:B------:R1:W-:Y:S01]  /*5c600*/  LDGSTS.E [R5+-0x7e700], desc[UR4][R6.64], P0 ;  /* 0x8190000006057fae */ /* 0x0003e20008121844 */
[----:B---3--:R-:W-:-:S05]  /*5c610*/  IADD3 R79, P1, R79, R4, RZ ;  /* 0x000000044f4f7210 */ /* 0x008fca0007f3e0ff */
[----:B------:R-:W-:Y:S01]  /*5c620*/  STL [R1+0x2b28], R79 ;  /* 0x002b284f01007387 */ /* 0x000fe20000100800 */
[----:B----4-:R-:W-:Y:S01]  /*5c630*/  IADD3 R14, P2, R14, R4, RZ ;  /* 0x000000040e0e7210 */ /* 0x010fe20007f5e0ff */
[----:B--2---:R-:W-:-:S04]  /*5c640*/  IMAD.X R81, R81, 0x1, R3, P1 ;  /* 0x0000000151517824 */ /* 0x004fc800008e0603 */
[----:B-1----:R-:W-:Y:S01]  /*5c650*/  IMAD.MOV.U32 R7, RZ, RZ, R81 ;  /* 0x000000ffff077224 */ /* 0x002fe200078e0051 */
[----:B------:R1:W-:Y:S01]  /*5c660*/  STL [R1+0x2b24], R81 ;  /* 0x002b245101007387 */ /* 0x0003e20000100800 */
[----:B------:R-:W-:-:S03]  /*5c670*/  IMAD.X R77, R77, 0x1, R3, P2 ;  /* 0x000000014d4d7824 */ /* 0x000fc600010e0603 */
[----:B------:R-:W-:Y:S04]  /*5c680*/  STL [R1+0x2b48], R14 ;  /* 0x002b480e01007387 */ /* 0x000fe80000100800 */
[----:B-1----:R-:W2:Y:S01]  /*5c690*/  LDL.LU R81, [R1+0x2be4] ;  /* 0x002be40001517983 */ /* 0x002ea20000300800 */
[----:B------:R-:W-:-:S03]  /*5c6a0*/  IMAD.MOV.U32 R6, RZ, RZ, R79 ;  /* 0x000000ffff067224 */ /* 0x000fc600078e004f */
[----:B------:R1:W-:Y:S04]  /*5c6b0*/  STL [R1+0x2b44], R77 ;  /* 0x002b444d01007387 */ /* 0x0003e80000100800 */
[----:B------:R-:W3:Y:S01]  /*5c6c0*/  LDL.LU R79, [R1+0x2c04] ;  /* 0x002c0400014f7983 */ /* 0x000ee20000300800 */
[----:B------:R-:W-:-:S03]  /*5c6d0*/  IADD3 R76, P1, R76, R4, RZ ;  /* 0x000000044c4c7210 */ /* 0x000fc60007f3e0ff */
[----:B------:R4:W-:Y:S01]  /*5c6e0*/  LDGSTS.E [R5+-0x7e300], desc[UR4][R6.64], P0 ;  /* 0x81d0000006057fae */ /* 0x0009e20008121844 */
[----:B------:R-:W-:Y:S01]  /*5c6f0*/  IADD3 R12, P2, R12, R4, RZ ;  /* 0x000000040c0c7210 */ /* 0x000fe20007f5e0ff */
[----:B------:R-:W-:Y:S02]  /*5c700*/  IMAD.X R84, R84, 0x1, R3, P1 ;  /* 0x0000000154547824 */ /* 0x000fe400008e0603 */
[----:B----4-:R-:W-:Y:S02]  /*5c710*/  IMAD.MOV.U32 R7, RZ, RZ, R77 ;  /* 0x000000ffff077224 */ /* 0x010fe400078e004d */
[----:B------:R-:W-:Y:S01]  /*5c720*/  IMAD.MOV.U32 R6, RZ, RZ, R14 ;  /* 0x000000ffff067224 */ /* 0x000fe200078e000e */
[----:B-1----:R-:W4:Y:S04]  /*5c730*/  LDL.LU R77, [R1+0x2c28] ;  /* 0x002c2800014d7983 */ /* 0x002f280000300800 */
[----:B------:R-:W4:Y:S04]  /*5c740*/  LDL.LU R14, [R1+0x2c48] ;  /* 0x002c4800010e7983 */ /* 0x000f280000300800 */
[----:B------:R1:W-:Y:S04]  /*5c750*/  STL [R1+0x2b68], R76 ;  /* 0x002b684c01007387 */ /* 0x0003e80000100800 */
[----:B------:R-:W-:Y:S01]  /*5c760*/  STL [R1+0x2b64], R84 ;  /* 0x002b645401007387 */ /* 0x000fe20000100800 */
[----:B------:R-:W-:-:S03]  /*5c770*/  IMAD.X R13, R13, 0x1, R3, P2 ;  /* 0x000000010d0d7824 */ /* 0x000fc600010e0603 */
[----:B------:R-:W-:Y:S04]  /*5c780*/  STL [R1+0x2b88], R12 ;  /* 0x002b880c01007387 */ /* 0x000fe80000100800 */
[----:B------:R-:W4:Y:S04]  /*5c790*/  LDL.LU R90, [R1+0x2c24] ;  /* 0x002c2400015a7983 */ /* 0x000f280000300800 */
[----:B------:R1:W-:Y:S04]  /*5c7a0*/  LDGSTS.E [R5+-0x7df00], desc[UR4][R6.64], P0 ;  /* 0x8210000006057fae */ /* 0x0003e80008121844 */
[----:B------:R1:W-:Y:S02]  /*5c7b0*/  STL [R1+0x2b84], R13 ;  /* 0x002b840d01007387 */ /* 0x0003e40000100800 */
[----:B-1----:R-:W-:-:S02]  /*5c7c0*/  IMAD.MOV.U32 R6, RZ, RZ, R76 ;  /* 0x000000ffff067224 */ /* 0x002fc400078e004c */
[----:B------:R-:W4:Y:S01]  /*5c7d0*/  LDL.LU R76, [R1+0x2c44] ;  /* 0x002c4400014c7983 */ /* 0x000f220000300800 */
[----:B------:R-:W-:Y:S01]  /*5c7e0*/  IMAD.MOV.U32 R7, RZ, RZ, R84 ;  /* 0x000000ffff077224 */ /* 0x000fe200078e0054 */
[----:B------:R-:W-:-:S04]  /*5c7f0*/  IADD3 R82, P1, R82, R4, RZ ;  /* 0x0000000452527210 */ /* 0x000fc80007f3e0ff */
[----:B------:R1:W-:Y:S01]  /*5c800*/  LDGSTS.E [R5+-0x7db00], desc[UR4][R6.64], P0 ;  /* 0x8250000006057fae */ /* 0x0003e20008121844 */
[----:B------:R-:W-:Y:S01]  /*5c810*/  IADD3 R10, P2, R10, R4, RZ ;  /* 0x000000040a0a7210 */ /* 0x000fe20007f5e0ff */
[----:B-1----:R-:W-:Y:S02]  /*5c820*/  IMAD.MOV.U32 R6, RZ, RZ, R12 ;  /* 0x000000ffff067224 */ /* 0x002fe400078e000c */
[----:B------:R-:W-:Y:S02]  /*5c830*/  IMAD.MOV.U32 R7, RZ, RZ, R13 ;  /* 0x000000ffff077224 */ /* 0x000fe400078e000d */
[----:B------:R-:W4:Y:S01]  /*5c840*/  LDL.LU.64 R12, [R1+0x2218] ;  /* 0x00221800010c7983 */ /* 0x000f220000300a00 */
[----:B------:R-:W-:-:S03]  /*5c850*/  IMAD.X R83, R83, 0x1, R3, P1 ;  /* 0x0000000153537824 */ /* 0x000fc600008e0603 */
[----:B------:R-:W-:Y:S04]  /*5c860*/  STL [R1+0x2ba8], R82 ;  /* 0x002ba85201007387 */ /* 0x000fe80000100800 */
[----:B------:R1:W-:Y:S01]  /*5c870*/  LDGSTS.E [R5+-0x7d700], desc[UR4][R6.64], P0 ;  /* 0x8290000006057fae */ /* 0x0003e20008121844 */
[----:B------:R-:W-:-:S03]  /*5c880*/  IMAD.X R11, R11, 0x1, R3, P2 ;  /* 0x000000010b0b7824 */ /* 0x000fc600010e0603 */
[----:B------:R-:W-:Y:S04]  /*5c890*/  STL [R1+0x2ba4], R83 ;  /* 0x002ba45301007387 */ /* 0x000fe80000100800 */
[----:B------:R-:W-:Y:S01]  /*5c8a0*/  STL [R1+0x2bc8], R10 ;  /* 0x002bc80a01007387 */ /* 0x000fe20000100800 */
[----:B-1----:R-:W-:-:S03]  /*5c8b0*/  IMAD.MOV.U32 R6, RZ, RZ, R82 ;  /* 0x000000ffff067224 */ /* 0x002fc600078e0052 */
[----:B------:R-:W4:Y:S01]  /*5c8c0*/  LDL.LU.64 R88, [R1+0x21f8] ;  /* 0x0021f80001587983 */ /* 0x000f220000300a00 */
[----:B------:R-:W-:-:S03]  /*5c8d0*/  IMAD.MOV.U32 R7, RZ, RZ, R83 ;  /* 0x000000ffff077224 */ /* 0x000fc600078e0053 */
[----:B------:R1:W-:Y:S04]  /*5c8e0*/  STL [R1+0x2bc4], R11 ;  /* 0x002bc40b01007387 */ /* 0x0003e80000100800 */
[----:B------:R1:W-:Y:S02]  /*5c8f0*/  LDGSTS.E [R5+-0x7d300], desc[UR4][R6.64], P0 ;  /* 0x82d0000006057fae */ /* 0x0003e40008121844 */
[----:B-1----:R-:W-:Y:S02]  /*5c900*/  IMAD.MOV.U32 R6, RZ, RZ, R10 ;  /* 0x000000ffff067224 */ /* 0x002fe400078e000a */
[----:B------:R-:W-:Y:S02]  /*5c910*/  IMAD.MOV.U32 R7, RZ, RZ, R11 ;  /* 0x000000ffff077224 */ /* 0x000fe400078e000b */
[----:B------:R-:W4:Y:S01]  /*5c920*/  LDL.LU.64 R10, [R1+0x21d8] ;  /* 0x0021d800010a7983 */ /* 0x000f220000300a00 */
[----:B------:R-:W-:-:S02]  /*5c930*/  IADD3 R80, P1, R80, R4, RZ ;  /* 0x0000000450507210 */ /* 0x000fc40007f3e0ff */
[----:B------:R-:W-:Y:S01]  /*5c940*/  IADD3 R78, P2, R78, R4, RZ ;  /* 0x000000044e4e7210 */ /* 0x000fe20007f5e0ff */
[----:B------:R-:W4:Y:S04]  /*5c950*/  LDL.LU.64 R86, [R1+0x21b8] ;  /* 0x0021b80001567983 */ /* 0x000f280000300a00 */
[----:B------:R-:W-:Y:S04]  /*5c960*/  STL [R1+0x2be8], R80 ;  /* 0x002be85001007387 */ /* 0x000fe80000100800 */
[----:B------:R1:W-:Y:S02]  /*5c970*/  LDGSTS.E [R5+-0x7cf00], desc[UR4][R6.64], P0 ;  /* 0x8310000006057fae */ /* 0x0003e40008121844 */
[----:B-1----:R-:W-:-:S02]  /*5c980*/  IMAD.MOV.U32 R6, RZ, RZ, R80 ;  /* 0x000000ffff067224 */ /* 0x002fc400078e0050 */
[----:B--2---:R-:W-:-:S04]  /*5c990*/  IMAD.X R81, R81, 0x1, R3, P1 ;  /* 0x0000000151517824 */ /* 0x004fc800008e0603 */
[----:B------:R-:W-:Y:S01]  /*5c9a0*/  IMAD.MOV.U32 R7, RZ, RZ, R81 ;  /* 0x000000ffff077224 */ /* 0x000fe200078e0051 */
[----:B------:R1:W-:Y:S01]  /*5c9b0*/  STL [R1+0x2be4], R81 ;  /* 0x002be45101007387 */ /* 0x0003e20000100800 */
[----:B---3--:R-:W-:-:S03]  /*5c9c0*/  IMAD.X R79, R79, 0x1, R3, P2 ;  /* 0x000000014f4f7824 */ /* 0x008fc600010e0603 */
[----:B------:R-:W-:Y:S04]  /*5c9d0*/  STL [R1+0x2c08], R78 ;  /* 0x002c084e01007387 */ /* 0x000fe80000100800 */
[----:B------:R2:W-:Y:S04]  /*5c9e0*/  LDGSTS.E [R5+-0x7cb00], desc[UR4][R6.64], P0 ;  /* 0x8350000006057fae */ /* 0x0005e80008121844 */
[----:B-1----:R-:W3:Y:S04]  /*5c9f0*/  LDL.LU.64 R80, [R1+0x2198] ;  /* 0x0021980001507983 */ /* 0x002ee80000300a00 */
[----:B------:R1:W-:Y:S04]  /*5ca00*/  STL [R1+0x2c04], R79 ;  /* 0x002c044f01007387 */ /* 0x0003e80000100800 */
[----:B------:R-:W3:Y:S01]  /*5ca10*/  LDL.LU.64 R84, [R1+0x2178] ;  /* 0x0021780001547983 */ /* 0x000ee20000300a00 */
[----:B----4-:R-:W-:Y:S01]  /*5ca20*/  IADD3 R77, P1, R77, R4, RZ ;  /* 0x000000044d4d7210 */ /* 0x010fe20007f3e0ff */
[----:B--2---:R-:W-:-:S02]  /*5ca30*/  IMAD.MOV.U32 R6, RZ, RZ, R78 ;  /* 0x000000ffff067224 */ /* 0x004fc400078e004e */
[----:B------:R-:W2:Y:S01]  /*5ca40*/  LDL.LU.64 R82, [R1+0x2158] ;  /* 0x0021580001527983 */ /* 0x000ea20000300a00 */
[----:B------:R-:W-:Y:S01]  /*5ca50*/  IMAD.MOV.U32 R7, RZ, RZ, R79 ;  /* 0x000000ffff077224 */ /* 0x000fe200078e004f */
[----:B------:R-:W-:Y:S02]  /*5ca60*/  IADD3 R14, P2, R14, R4, RZ ;  /* 0x000000040e0e7210 */ /* 0x000fe40007f5e0ff */
[----:B-1----:R-:W4:Y:S04]  /*5ca70*/  LDL.LU.64 R78, [R1+0x2138] ;  /* 0x00213800014e7983 */ /* 0x002f280000300a00 */
[----:B------:R1:W-:Y:S01]  /*5ca80*/  LDGSTS.E [R5+-0x7c700], desc[UR4][R6.64], P0 ;  /* 0x8390000006057fae */ /* 0x0003e20008121844 */
[----:B------:R-:W-:Y:S02]  /*5ca90*/  IMAD.X R90, R90, 0x1, R3, P1 ;  /* 0x000000015a5a7824 */ /* 0x000fe400008e0603 */
[----:B-1----:R-:W-:-:S02]  /*5caa0*/  IMAD.MOV.U32 R6, RZ, RZ, R77 ;  /* 0x000000ffff067224 */ /* 0x002fc400078e004d */
[----:B------:R-:W-:Y:S01]  /*5cab0*/  IMAD.MOV.U32 R7, RZ, RZ, R90 ;  /* 0x000000ffff077224 */ /* 0x000fe200078e005a */
[----:B------:R-:W-:Y:S04]  /*5cac0*/  STL [R1+0x2c28], R77 ;  /* 0x002c284d01007387 */ /* 0x000fe80000100800 */
[----:B------:R-:W-:Y:S04]  /*5cad0*/  STL [R1+0x2c24], R90 ;  /* 0x002c245a01007387 */ /* 0x000fe80000100800 */
[----:B------:R-:W-:Y:S04]  /*5cae0*/  STL [R1+0x2c48], R14 ;  /* 0x002c480e01007387 */ /* 0x000fe80000100800 */
[----:B------:R1:W-:Y:S01]  /*5caf0*/  LDGSTS.E [R5+-0x7c300], desc[UR4][R6.64], P0 ;  /* 0x83d0000006057fae */ /* 0x0003e20008121844 */
[----:B------:R-:W-:-:S05]  /*5cb00*/  IMAD.X R76, R76, 0x1, R3, P2 ;  /* 0x000000014c4c7824 */ /* 0x000fca00010e0603 */
[----:B------:R1:W-:Y:S02]  /*5cb10*/  STL [R1+0x2c44], R76 ;  /* 0x002c444c01007387 */ /* 0x0003e40000100800 */
[----:B-1----:R-:W-:Y:S02]  /*5cb20*/  IMAD.MOV.U32 R7, RZ, RZ, R76 ;  /* 0x000000ffff077224 */ /* 0x002fe400078e004c */
[----:B------:R-:W4:Y:S01]  /*5cb30*/  LDL.LU.64 R76, [R1+0x2118] ;  /* 0x00211800014c7983 */ /* 0x000f220000300a00 */
[----:B------:R-:W-:-:S03]  /*5cb40*/  IMAD.MOV.U32 R6, RZ, RZ, R14 ;  /* 0x000000ffff067224 */ /* 0x000fc600078e000e */
[----:B------:R-:W4:Y:S01]  /*5cb50*/  LDL.LU.64 R96, [R1+0x20f8] ;  /* 0x0020f80001607983 */ /* 0x000f220000300a00 */
[----:B------:R-:W-:-:S03]  /*5cb60*/  IADD3 R133, P1, R12, R4, RZ ;  /* 0x000000040c857210 */ /* 0x000fc60007f3e0ff */
[----:B------:R1:W-:Y:S02]  /*5cb70*/  LDGSTS.E [R5+-0x7bf00], desc[UR4][R6.64], P0 ;  /* 0x8410000006057fae */ /* 0x0003e40008121844 */
[----:B-1----:R-:W-:Y:S02]  /*5cb80*/  IMAD.X R6, R13, 0x1, R3, P1 ;  /* 0x000000010d067824 */ /* 0x002fe400008e0603 */
[----:B------:R-:W4:Y:S04]  /*5cb90*/  LDL.LU.64 R12, [R1+0x20d8] ;  /* 0x0020d800010c7983 */ /* 0x000f280000300a00 */
[----:B------:R-:W4:Y:S01]  /*5cba0*/  LDL.LU.64 R94, [R1+0x20b8] ;  /* 0x0020b800015e7983 */ /* 0x000f220000300a00 */
[----:B------:R-:W-:-:S03]  /*5cbb0*/  IADD3 R132, P1, R88, R4, RZ ;  /* 0x0000000458847210 */ /* 0x000fc60007f3e0ff */
[----:B------:R-:W4:Y:S02]  /*5cbc0*/  LDL.LU.64 R92, [R1+0x2098] ;  /* 0x00209800015c7983 */ /* 0x000f240000300a00 */
[----:B------:R-:W-:Y:S01]  /*5cbd0*/  IMAD.X R7, R89, 0x1, R3, P1 ;  /* 0x0000000159077824 */ /* 0x000fe200008e0603 */
[----:B------:R-:W-:-:S05]  /*5cbe0*/  IADD3 R130, P1, R10, R4, RZ ;  /* 0x000000040a827210 */ /* 0x000fca0007f3e0ff */
[----:B------:R-:W-:Y:S02]  /*5cbf0*/  IMAD.X R131, R11, 0x1, R3, P1 ;  /* 0x000000010b837824 */ /* 0x000fe400008e0603 */
[----:B------:R-:W4:Y:S01]  /*5cc00*/  LDL.LU.64 R10, [R1+0x2078] ;  /* 0x00207800010a7983 */ /* 0x000f220000300a00 */
[----:B------:R-:W-:-:S03]  /*5cc10*/  IADD3 R128, P1, R86, R4, RZ ;  /* 0x0000000456807210 */ /* 0x000fc60007f3e0ff */
[----:B------:R-:W4:Y:S02]  /*5cc20*/  LDL.LU.64 R90, [R1+0x2058] ;  /* 0x00205800015a7983 */ /* 0x000f240000300a00 */
[----:B------:R-:W-:Y:S02]  /*5cc30*/  IMAD.X R129, R87, 0x1, R3, P1 ;  /* 0x0000000157817824 */ /* 0x000fe400008e0603 */
[----:B------:R-:W4:Y:S01]  /*5cc40*/  LDL.LU.64 R88, [R1+0x2038] ;  /* 0x0020380001587983 */ /* 0x000f220000300a00 */
[----:B---3--:R-:W-:-:S05]  /*5cc50*/  IADD3 R126, P1, R80, R4, RZ ;  /* 0x00000004507e7210 */ /* 0x008fca0007f3e0ff */
[----:B------:R-:W-:Y:S02]  /*5cc60*/  IMAD.X R127, R81, 0x1, R3, P1 ;  /* 0x00000001517f7824 */ /* 0x000fe400008e0603 */
[----:B------:R-:W3:Y:S01]  /*5cc70*/  LDL.LU.64 R80, [R1+0x2018] ;  /* 0x0020180001507983 */ /* 0x000ee20000300a00 */
[----:B------:R-:W-:-:S03]  /*5cc80*/  IADD3 R124, P1, R84, R4, RZ ;  /* 0x00000004547c7210 */ /* 0x000fc60007f3e0ff */
[----:B------:R-:W3:Y:S02]  /*5cc90*/  LDL.LU.64 R86, [R1+0x1ff8] ;  /* 0x001ff80001567983 */ /* 0x000ee40000300a00 */
[--C-:B------:R-:W-:Y:S01]  /*5cca0*/  IMAD.X R125, R85, 0x1, R3.reuse, P1 ;  /* 0x00000001557d7824 */ /* 0x100fe200008e0603 */
[-C--:B--2---:R-:W-:Y:S01]  /*5ccb0*/  IADD3 R122, P1, R82, R4.reuse, RZ ;  /* 0x00000004527a7210 */ /* 0x084fe20007f3e0ff */
[----:B------:R-:W2:Y:S04]  /*5ccc0*/  LDL.LU.64 R84, [R1+0x1fd8] ;  /* 0x001fd80001547983 */ /* 0x000ea80000300a00 */
[--C-:B------:R-:W-:Y:S01]  /*5ccd0*/  IMAD.X R123, R83, 0x1, R3.reuse, P1 ;  /* 0x00000001537b7824 */ /* 0x100fe200008e0603 */
[----:B----4-:R-:W-:Y:S01]  /*5cce0*/  IADD3 R120, P1, R78, R4, RZ ;  /* 0x000000044e787210 */ /* 0x010fe20007f3e0ff */
[----:B------:R-:W4:Y:S04]  /*5ccf0*/  LDL.LU.64 R82, [R1+0x1fb8] ;  /* 0x001fb80001527983 */ /* 0x000f280000300a00 */
[----:B------:R-:W-:-:S02]  /*5cd00*/  IMAD.X R121, R79, 0x1, R3, P1 ;  /* 0x000000014f797824 */ /* 0x000fc400008e0603 */
[----:B------:R-:W4:Y:S01]  /*5cd10*/  LDL.LU.64 R78, [R1+0x1f98] ;  /* 0x001f9800014e7983 */ /* 0x000f220000300a00 */
[----:B------:R-:W-:-:S05]  /*5cd20*/  IADD3 R118, P1, R76, R4, RZ ;  /* 0x000000044c767210 */ /* 0x000fca0007f3e0ff */
[--C-:B------:R-:W-:Y:S01]  /*5cd30*/  IMAD.X R119, R77, 0x1, R3.reuse, P1 ;  /* 0x000000014d777824 */ /* 0x100fe200008e0603 */
[-C--:B------:R-:W-:Y:S01]  /*5cd40*/  IADD3 R116, P1, R96, R4.reuse, RZ ;  /* 0x0000000460747210 */ /* 0x080fe20007f3e0ff */
[----:B------:R-:W4:Y:S04]  /*5cd50*/  LDL.LU.64 R76, [R1+0x1f78] ;  /* 0x001f7800014c7983 */ /* 0x000f280000300a00 */
[----:B------:R-:W-:Y:S01]  /*5cd60*/  IMAD.X R117, R97, 0x1, R3, P1 ;  /* 0x0000000161757824 */ /* 0x000fe200008e0603 */
[----:B------:R-:W-:-:S05]  /*5cd70*/  IADD3 R114, P1, R12, R4, RZ ;  /* 0x000000040c727210 */ /* 0x000fca0007f3e0ff */
[--C-:B------:R-:W-:Y:S01]  /*5cd80*/  IMAD.X R115, R13, 0x1, R3.reuse, P1 ;  /* 0x000000010d737824 */ /* 0x100fe200008e0603 */
[-C--:B------:R-:W-:Y:S01]  /*5cd90*/  IADD3 R112, P1, R94, R4.reuse, RZ ;  /* 0x000000045e707210 */ /* 0x080fe20007f3e0ff */
[----:B------:R-:W4:Y:S04]  /*5cda0*/  LDL.LU.64 R12, [R1+0x1f58] ;  /* 0x001f5800010c7983 */ /* 0x000f280000300a00 */
[----:B------:R-:W-:Y:S01]  /*5cdb0*/  IMAD.X R113, R95, 0x1, R3, P1 ;  /* 0x000000015f717824 */ /* 0x000fe200008e0603 */
[----:B------:R-:W-:-:S05]  /*5cdc0*/  IADD3 R110, P1, R92, R4, RZ ;  /* 0x000000045c6e7210 */ /* 0x000fca0007f3e0ff */
[----:B------:R-:W-:Y:S01]  /*5cdd0*/  IMAD.X R111, R93, 0x1, R3, P1 ;  /* 0x000000015d6f7824 */ /* 0x000fe200008e0603 */
[----:B------:R-:W-:-:S05]  /*5cde0*/  IADD3 R108, P1, R10, R4, RZ ;  /* 0x000000040a6c7210 */ /* 0x000fca0007f3e0ff */
[----:B------:R-:W-:Y:S02]  /*5cdf0*/  IMAD.X R109, R11, 0x1, R3, P1 ;  /* 0x000000010b6d7824 */ /* 0x000fe400008e0603 */
[----:B------:R-:W4:Y:S01]  /*5ce00*/  LDL.LU.64 R10, [R1+0x1f38] ;  /* 0x001f3800010a7983 */ /* 0x000f220000300a00 */
[----:B------:R-:W-:-:S05]  /*5ce10*/  IADD3 R106, P1, R90, R4, RZ ;  /* 0x000000045a6a7210 */ /* 0x000fca0007f3e0ff */
[----:B------:R-:W-:Y:S01]  /*5ce20*/  IMAD.X R107, R91, 0x1, R3, P1 ;  /* 0x000000015b6b7824 */ /* 0x000fe200008e0603 */
[----:B------:R-:W-:-:S05]  /*5ce30*/  IADD3 R104, P1, R88, R4, RZ ;  /* 0x0000000458687210 */ /* 0x000fca0007f3e0ff */
[----:B------:R-:W-:Y:S01]  /*5ce40*/  IMAD.X R105, R89, 0x1, R3, P1 ;  /* 0x0000000159697824 */ /* 0x000fe200008e0603 */
[----:B---3--:R-:W-:-:S05]  /*5ce50*/  IADD3 R102, P1, R80, R4, RZ ;  /* 0x0000000450667210 */ /* 0x008fca0007f3e0ff */
[--C-:B------:R-:W-:Y:S01]  /*5ce60*/  IMAD.X R103, R81, 0x1, R3.reuse, P1 ;  /* 0x0000000151677824 */ /* 0x100fe200008e0603 */
[-C--:B------:R-:W-:Y:S01]  /*5ce70*/  IADD3 R100, P1, R86, R4.reuse, RZ ;  /* 0x0000000456647210 */ /* 0x080fe20007f3e0ff */
[----:B------:R-:W3:Y:S04]  /*5ce80*/  LDL.LU.64 R80, [R1+0x1f18] ;  /* 0x001f180001507983 */ /* 0x000ee80000300a00 */
[----:B------:R-:W-:Y:S01]  /*5ce90*/  IMAD.X R101, R87, 0x1, R3, P1 ;  /* 0x0000000157657824 */ /* 0x000fe200008e0603 */
[----:B------:R-:W3:Y:S01]  /*5cea0*/  LDL.LU.64 R136, [R1+0x1ef8] ;  /* 0x001ef80001887983 */ /* 0x000ee20000300a00 */
[----:B--2---:R-:W-:-:S05]  /*5ceb0*/  IADD3 R98, P1, R84, R4, RZ ;  /* 0x0000000454627210 */ /* 0x004fca0007f3e0ff */
[--C-:B------:R-:W-:Y:S01]  /*5cec0*/  IMAD.X R99, R85, 0x1, R3.reuse, P1 ;  /* 0x0000000155637824 */ /* 0x100fe200008e0603 */
[-C--:B----4-:R-:W-:Y:S01]  /*5ced0*/  IADD3 R96, P1, R82, R4.reuse, RZ ;  /* 0x0000000452607210 */ /* 0x090fe20007f3e0ff */
[----:B------:R-:W2:Y:S04]  /*5cee0*/  LDL.LU.64 R84, [R1+0x1ed8] ;  /* 0x001ed80001547983 */ /* 0x000ea80000300a00 */
[--C-:B------:R-:W-:Y:S01]  /*5cef0*/  IMAD.X R97, R83, 0x1, R3.reuse, P1 ;  /* 0x0000000153617824 */ /* 0x100fe200008e0603 */
[----:B------:R-:W-:Y:S01]  /*5cf00*/  IADD3 R94, P1, R78, R4, RZ ;  /* 0x000000044e5e7210 */ /* 0x000fe20007f3e0ff */
[----:B------:R-:W4:Y:S04]  /*5cf10*/  LDL.LU.64 R82, [R1+0x1eb8] ;  /* 0x001eb80001527983 */ /* 0x000f280000300a00 */
[----:B------:R-:W-:-:S02]  /*5cf20*/  IMAD.X R95, R79, 0x1, R3, P1 ;  /* 0x000000014f5f7824 */ /* 0x000fc400008e0603 */
[----:B------:R-:W4:Y:S01]  /*5cf30*/  LDL.LU.64 R78, [R1+0x1e98] ;  /* 0x001e9800014e7983 */ /* 0x000f220000300a00 */
[----:B------:R-:W-:-:S05]  /*5cf40*/  IADD3 R92, P1, R76, R4, RZ ;  /* 0x000000044c5c7210 */ /* 0x000fca0007f3e0ff */
[----:B------:R-:W-:Y:S02]  /*5cf50*/  IMAD.X R93, R77, 0x1, R3, P1 ;  /* 0x000000014d5d7824 */ /* 0x000fe400008e0603 */
[----:B------:R-:W4:Y:S01]  /*5cf60*/  LDL.LU.64 R76, [R1+0x1e78] ;  /* 0x001e7800014c7983 */ /* 0x000f220000300a00 */
[----:B------:R-:W-:-:S05]  /*5cf70*/  IADD3 R90, P1, R12, R4, RZ ;  /* 0x000000040c5a7210 */ /* 0x000fca0007f3e0ff */
[----:B------:R-:W-:Y:S02]  /*5cf80*/  IMAD.X R91, R13, 0x1, R3, P1 ;  /* 0x000000010d5b7824 */ /* 0x000fe400008e0603 */
[----:B------:R-:W4:Y:S01]  /*5cf90*/  LDL.LU.64 R12, [R1+0x1e58] ;  /* 0x001e5800010c7983 */ /* 0x000f220000300a00 */
[----:B------:R-:W-:-:S05]  /*5cfa0*/  IADD3 R88, P1, R10, R4, RZ ;  /* 0x000000040a587210 */ /* 0x000fca0007f3e0ff */
[----:B------:R-:W-:Y:S02]  /*5cfb0*/  IMAD.X R89, R11, 0x1, R3, P1 ;  /* 0x000000010b597824 */ /* 0x000fe400008e0603 */
[----:B------:R-:W4:Y:S04]  /*5cfc0*/  LDL.LU.64 R10, [R1+0x1e38] ;  /* 0x001e3800010a7983 */ /* 0x000f280000300a00 */
[----:B------:R-:W4:Y:S01]  /*5cfd0*/  LDL.LU.64 R134, [R1+0x1e18] ;  /* 0x001e180001867983 */ /* 0x000f220000300a00 */
[----:B---3--:R-:W-:-:S05]  /*5cfe0*/  IADD3 R86, P1, R80, R4, RZ ;  /* 0x0000000450567210 */ /* 0x008fca0007f3e0ff */
[----:B------:R-:W-:Y:S01]  /*5cff0*/  IMAD.X R87, R81, 0x1, R3, P1 ;  /* 0x0000000151577824 */ /* 0x000fe200008e0603 */
[----:B------:R-:W-:-:S05]  /*5d000*/  IADD3 R80, P1, R136, R4, RZ ;  /* 0x0000000488507210 */ /* 0x000fca0007f3e0ff */
[----:B------:R-:W-:Y:S01]  /*5d010*/  IMAD.X R81, R137, 0x1, R3, P1 ;  /* 0x0000000189517824 */ /* 0x000fe200008e0603 */
[----:B--2---:R-:W-:-:S05]  /*5d020*/  IADD3 R149, P1, R84, R4, RZ ;  /* 0x0000000454957210 */ /* 0x004fca0007f3e0ff */
[----:B------:R-:W-:Y:S01]  /*5d030*/  IMAD.X R150, R85, 0x1, R3, P1 ;  /* 0x0000000155967824 */ /* 0x000fe200008e0603 */
[----:B----4-:R-:W-:-:S05]  /*5d040*/  IADD3 R84, P1, R82, R4, RZ ;  /* 0x0000000452547210 */ /* 0x010fca0007f3e0ff */
        /* <DEDUP_REMOVED lines=23> */
[-C--:B------:R-:W-:Y:S01]  /*5d1c0*/  IADD3 R142, P1, R202, R4.reuse, RZ ;  /* 0x00000004ca8e7210 */ /* 0x080fe20007f3e0ff */
[----:B------:R-:W-:Y:S02]  /*5d1d0*/  IMAD.MOV.U32 R134, RZ, RZ, R133 ;  /* 0x000000ffff867224 */ /* 0x000fe400078e0085 */
[----:B------:R-:W-:Y:S02]  /*5d1e0*/  IMAD.MOV.U32 R135, RZ, RZ, R6 ;  /* 0x000000ffff877224 */ /* 0x000fe400078e0006 */
[----:B------:R-:W-:Y:S01]  /*5d1f0*/  IMAD.X R202, R203, 0x1, R3, P1 ;  /* 0x00000001cbca7824 */ /* 0x000fe200008e0603 */
[-C--:B------:R-:W-:Y:S01]  /*5d200*/  IADD3 R141, P1, R194, R4.reuse, RZ ;  /* 0x00000004c28d7210 */ /* 0x080fe20007f3e0ff */
[----:B------:R-:W-:Y:S01]  /*5d210*/  IMAD.MOV.U32 R133, RZ, RZ, R7 ;  /* 0x000000ffff857224 */ /* 0x000fe200078e0007 */
[----:B------:R-:W-:Y:S03]  /*5d220*/  STL.64 [R1+0x2218], R134 ;  /* 0x0022188601007387 */ /* 0x000fe60000100a00 */
[--C-:B------:R-:W-:Y:S01]  /*5d230*/  IMAD.X R194, R195, 0x1, R3.reuse, P1 ;  /* 0x00000001c3c27824 */ /* 0x100fe200008e0603 */
[----:B------:R-:W-:Y:S01]  /*5d240*/  IADD3 R140, P1, R186, R4, RZ ;  /* 0x00000004ba8c7210 */ /* 0x000fe20007f3e0ff */
[----:B------:R-:W-:Y:S04]  /*5d250*/  STL.64 [R1+0x21f8], R132 ;  /* 0x0021f88401007387 */ /* 0x000fe80000100a00 */
[----:B------:R-:W-:Y:S01]  /*5d260*/  STL.64 [R1+0x21d8], R130 ;  /* 0x0021d88201007387 */ /* 0x000fe20000100a00 */
[----:B------:R-:W-:-:S03]  /*5d270*/  IMAD.X R186, R187, 0x1, R3, P1 ;  /* 0x00000001bbba7824 */ /* 0x000fc600008e0603 */
[----:B------:R-:W-:Y:S01]  /*5d280*/  STL.64 [R1+0x21b8], R128 ;  /* 0x0021b88001007387 */ /* 0x000fe20000100a00 */
[----:B------:R-:W-:-:S03]  /*5d290*/  IADD3 R139, P1, R178, R4, RZ ;  /* 0x00000004b28b7210 */ /* 0x000fc60007f3e0ff */
[----:B------:R-:W-:Y:S04]  /*5d2a0*/  STL.64 [R1+0x2198], R126 ;  /* 0x0021987e01007387 */ /* 0x000fe80000100a00 */
[----:B------:R-:W-:Y:S04]  /*5d2b0*/  STL.64 [R1+0x2178], R124 ;  /* 0x0021787c01007387 */ /* 0x000fe80000100a00 */
[----:B------:R-:W-:Y:S04]  /*5d2c0*/  STL.64 [R1+0x2158], R122 ;  /* 0x0021587a01007387 */ /* 0x000fe80000100a00 */
[----:B------:R-:W-:Y:S04]  /*5d2d0*/  LDGSTS.E [R5+-0x7bb00], desc[UR4][R134.64], P0 ;  /* 0x8450000086057fae */ /* 0x000fe80008121844 */
[----:B------:R-:W-:Y:S04]  /*5d2e0*/  STL.64 [R1+0x2138], R120 ;  /* 0x0021387801007387 */ /* 0x000fe80000100a00 */
[----:B------:R-:W-:Y:S04]  /*5d2f0*/  LDGSTS.E [R5+-0x7b700], desc[UR4][R132.64], P0 ;  /* 0x8490000084057fae */ /* 0x000fe80008121844 */
[----:B------:R-:W-:Y:S04]  /*5d300*/  STL.64 [R1+0x2118], R118 ;  /* 0x0021187601007387 */ /* 0x000fe80000100a00 */
[----:B------:R-:W-:Y:S01]  /*5d310*/  LDGSTS.E [R5+-0x7b300], desc[UR4][R130.64], P0 ;  /* 0x84d0000082057fae */ /* 0x000fe20008121844 */
[----:B------:R-:W-:-:S03]  /*5d320*/  IMAD.X R178, R179, 0x1, R3, P1 ;  /* 0x00000001b3b27824 */ /* 0x000fc600008e0603 */
[----:B------:R-:W-:Y:S04]  /*5d330*/  STL.64 [R1+0x20f8], R116 ;  /* 0x0020f87401007387 */ /* 0x000fe80000100a00 */
[----:B------:R-:W-:Y:S01]  /*5d340*/  LDGSTS.E [R5+-0x7af00], desc[UR4][R128.64], P0 ;  /* 0x8510000080057fae */ /* 0x000fe20008121844 */
[----:B------:R-:W-:-:S03]  /*5d350*/  IADD3 R138, P1, R170, R4, RZ ;  /* 0x00000004aa8a7210 */ /* 0x000fc60007f3e0ff */
        /* <DEDUP_REMOVED lines=17> */
[----:B------:R-:W-:Y:S01]  /*5d470*/  LDGSTS.E [R5+-0x78f00], desc[UR4][R112.64], P0 ;  /* 0x8710000070057fae */ /* 0x000fe20008121844 */
[----:B------:R-:W-:-:S03]  /*5d480*/  IMAD.MOV.U32 R6, RZ, RZ, R149 ;  /* 0x000000ffff067224 */ /* 0x000fc600078e0095 */
[----:B------:R-:W-:Y:S01]  /*5d490*/  STL.64 [R1+0x1fd8], R98 ;  /* 0x001fd86201007387 */ /* 0x000fe20000100a00 */
[----:B------:R-:W-:-:S03]  /*5d4a0*/  IMAD.MOV.U32 R7, RZ, RZ, R150 ;  /* 0x000000ffff077224 */ /* 0x000fc600078e0096 */
        /* <DEDUP_REMOVED lines=18> */
[----:B------:R-:W-:Y:S01]  /*5d5d0*/  LDGSTS.E [R5+-0x6eb00], desc[UR4][R94.64], P0 ;  /* 0x915000005e057fae */ /* 0x000fe20008121844 */
[----:B------:R-:W-:-:S03]  /*5d5e0*/  IMAD.X R154, R155, 0x1, R3, P1 ;  /* 0x000000019b9a7824 */ /* 0x000fc600008e0603 */
[----:B------:R-:W-:Y:S04]  /*5d5f0*/  STL.64 [R1+0x1eb8], R84 ;  /* 0x001eb85401007387 */ /* 0x000fe80000100a00 */
[----:B------:R-:W-:Y:S01]  /*5d600*/  LDGSTS.E [R5+-0x6e700], desc[UR4][R92.64], P0 ;  /* 0x919000005c057fae */ /* 0x000fe20008121844 */
[----:B------:R-:W-:-:S03]  /*5d610*/  IADD3 R14, P1, R18, R4, RZ ;  /* 0x00000004120e7210 */ /* 0x000fc60007f3e0ff */
[----:B------:R2:W-:Y:S04]  /*5d620*/  STL.64 [R1+0x1e98], R82 ;  /* 0x001e985201007387 */ /* 0x0005e80000100a00 */
[----:B------:R-:W-:Y:S04]  /*5d630*/  LDGSTS.E [R5+-0x6e300], desc[UR4][R90.64], P0 ;  /* 0x91d000005a057fae */ /* 0x000fe80008121844 */
[----:B------:R-:W-:Y:S04]  /*5d640*/  STL.64 [R1+0x1e78], R78 ;  /* 0x001e784e01007387 */ /* 0x000fe80000100a00 */
[----:B------:R-:W-:Y:S04]  /*5d650*/  LDGSTS.E [R5+-0x6df00], desc[UR4][R88.64], P0 ;  /* 0x9210000058057fae */ /* 0x000fe80008121844 */
[----:B------:R3:W-:Y:S04]  /*5d660*/  STL.64 [R1+0x1e58], R76 ;  /* 0x001e584c01007387 */ /* 0x0007e80000100a00 */
[----:B------:R-:W-:Y:S04]  /*5d670*/  LDGSTS.E [R5+-0x6db00], desc[UR4][R86.64], P0 ;  /* 0x9250000056057fae */ /* 0x000fe80008121844 */
[----:B------:R4:W-:Y:S04]  /*5d680*/  STL.64 [R1+0x1e38], R12 ;  /* 0x001e380c01007387 */ /* 0x0009e80000100a00 */
[----:B------:R-:W-:Y:S04]  /*5d690*/  LDGSTS.E [R5+-0x6d700], desc[UR4][R80.64], P0 ;  /* 0x9290000050057fae */ /* 0x000fe80008121844 */
[----:B------:R4:W-:Y:S04]  /*5d6a0*/  STL.64 [R1+0x1e18], R10 ;  /* 0x001e180a01007387 */ /* 0x0009e80000100a00 */
[----:B------:R-:W-:Y:S01]  /*5d6b0*/  LDGSTS.E [R5+-0x6d300], desc[UR4][R6.64], P0 ;  /* 0x92d0000006057fae */ /* 0x000fe20008121844 */
[----:B------:R-:W-:-:S03]  /*5d6c0*/  IMAD.X R18, R19, 0x1, R3, P1 ;  /* 0x0000000113127824 */ /* 0x000fc600008e0603 */
[----:B------:R-:W-:Y:S01]  /*5d6d0*/  LDGSTS.E [R5+-0x6cf00], desc[UR4][R84.64], P0 ;  /* 0x9310000054057fae */ /* 0x000fe20008121844 */
[----:B------:R-:W-:-:S03]  /*5d6e0*/  IMAD.MOV.U32 R19, RZ, RZ, R18 ;  /* 0x000000ffff137224 */ /* 0x000fc600078e0012 */
[----:B-1----:R-:W4:Y:S04]  /*5d6f0*/  LDL.LU R6, [R1+0x2a50] ;  /* 0x002a500001067983 */ /* 0x002f280000300800 */
[----:B------:R-:W4:Y:S01]  /*5d700*/  LDL.LU R81, [R1+0x2a70] ;  /* 0x002a700001517983 */ /* 0x000f220000300800 */
[----:B------:R-:W-:-:S03]  /*5d710*/  IMAD.MOV.U32 R18, RZ, RZ, R14 ;  /* 0x000000ffff127224 */ /* 0x000fc600078e000e */
[----:B------:R-:W4:Y:S04]  /*5d720*/  LDL.LU R7, [R1+0x2a4c] ;  /* 0x002a4c0001077983 */ /* 0x000f280000300800 */
[----:B------:R-:W-:Y:S04]  /*5d730*/  LDGSTS.E [R5+-0x6cb00], desc[UR4][R82.64], P0 ;  /* 0x9350000052057fae */ /* 0x000fe80008121844 */
[----:B------:R-:W4:Y:S04]  /*5d740*/  LDL R14, [R1+0x320c] ;  /* 0x00320c00010e7983 */ /* 0x000f280000100800 */
[----:B------:R-:W-:Y:S04]  /*5d750*/  LDGSTS.E [R5+-0x6c700], desc[UR4][R78.64], P0 ;  /* 0x939000004e057fae */ /* 0x000fe80008121844 */
[----:B--2---:R-:W2:Y:S04]  /*5d760*/  LDL.LU R82, [R1+0x2a6c] ;  /* 0x002a6c0001527983 */ /* 0x004ea80000300800 */
[----:B------:R-:W-:Y:S04]  /*5d770*/  LDGSTS.E [R5+-0x6c300], desc[UR4][R76.64], P0 ;  /* 0x93d000004c057fae */ /* 0x000fe80008121844 */
[----:B------:R-:W2:Y:S04]  /*5d780*/  LDL.LU R80, [R1+0x2a8c] ;  /* 0x002a8c0001507983 */ /* 0x000ea80000300800 */
[----:B------:R-:W-:Y:S04]  /*5d790*/  LDGSTS.E [R5+-0x6bf00], desc[UR4][R12.64], P0 ;  /* 0x941000000c057fae */ /* 0x000fe80008121844 */
[----:B---3--:R-:W3:Y:S04]  /*5d7a0*/  LDL.LU R76, [R1+0x2a90] ;  /* 0x002a9000014c7983 */ /* 0x008ee80000300800 */
[----:B------:R-:W3:Y:S04]  /*5d7b0*/  LDL.LU R78, [R1+0x2aac] ;  /* 0x002aac00014e7983 */ /* 0x000ee80000300800 */
[----:B------:R-:W3:Y:S04]  /*5d7c0*/  LDL.LU R77, [R1+0x2ab0] ;  /* 0x002ab000014d7983 */ /* 0x000ee80000300800 */
[----:B------:R-:W-:Y:S04]  /*5d7d0*/  LDGSTS.E [R5+-0x6bb00], desc[UR4][R10.64], P0 ;  /* 0x945000000a057fae */ /* 0x000fe80008121844 */
[----:B----4-:R-:W4:Y:S04]  /*5d7e0*/  LDL.LU R12, [R1+0x2acc] ;  /* 0x002acc00010c7983 */ /* 0x010f280000300800 */
[----:B------:R-:W4:Y:S04]  /*5d7f0*/  LDL.LU R10, [R1+0x2ad0] ;  /* 0x002ad000010a7983 */ /* 0x000f280000300800 */
[----:B------:R-:W4:Y:S04]  /*5d800*/  LDL.LU R13, [R1+0x2aec] ;  /* 0x002aec00010d7983 */ /* 0x000f280000300800 */
[----:B------:R-:W4:Y:S01]  /*5d810*/  LDL.LU R11, [R1+0x2af0] ;  /* 0x002af000010b7983 */ /* 0x000f220000300800 */
[----:B------:R-:W-:-:S02]  /*5d820*/  IMAD.MOV.U32 R251, RZ, RZ, R250 ;  /* 0x000000fffffb7224 */ /* 0x000fc400078e00fa */
[----:B------:R-:W-:Y:S02]  /*5d830*/  IMAD.MOV.U32 R250, RZ, RZ, R148 ;  /* 0x000000fffffa7224 */ /* 0x000fe400078e0094 */
        /* <DEDUP_REMOVED lines=35> */
[----:B------:R-:W-:Y:S04]  /*5da70*/  LDGSTS.E [R5+-0x68b00], desc[UR4][R162.64], P0 ;  /* 0x97500000a2057fae */ /* 0x000fe80008121844 */
[----:B------:R-:W-:Y:S04]  /*5da80*/  LDGSTS.E [R5+-0x68700], desc[UR4][R154.64], P0 ;  /* 0x979000009a057fae */ /* 0x000fe80008121844 */
[----:B------:R1:W-:Y:S02]  /*5da90*/  LDGSTS.E [R5+-0x68300], desc[UR4][R18.64], P0 ;  /* 0x97d0000012057fae */ /* 0x0003e40008121844 */
[----:B-1----:R-:W-:Y:S01]  /*5daa0*/  IMAD.U32 R5, RZ, RZ, UR13 ;  /* 0x0000000dff057e24 */ /* 0x002fe2000f8e00ff */
[----:B------:R-:W-:-:S02]  /*5dab0*/  IADD3 R6, P1, R6, R4, RZ ;  /* 0x0000000406067210 */ /* 0x000fc40007f3e0ff */
[----:B------:R-:W-:-:S03]  /*5dac0*/  IADD3 R81, P2, R81, R4, RZ ;  /* 0x0000000451517210 */ /* 0x000fc60007f5e0ff */
[----:B------:R1:W-:Y:S01]  /*5dad0*/  STL [R1+0x2a50], R6 ;  /* 0x002a500601007387 */ /* 0x0003e20000100800 */
[----:B------:R-:W-:-:S03]  /*5dae0*/  IMAD.X R7, R7, 0x1, R3, P1 ;  /* 0x0000000107077824 */ /* 0x000fc600008e0603 */
[----:B------:R-:W-:Y:S04]  /*5daf0*/  STL [R1+0x2a70], R81 ;  /* 0x002a705101007387 */ /* 0x000fe80000100800 */
[----:B------:R1:W-:Y:S04]  /*5db00*/  STL [R1+0x2a4c], R7 ;  /* 0x002a4c0701007387 */ /* 0x0003e80000100800 */
[----:B------:R-:W4:Y:S01]  /*5db10*/  LDL.LU R79, [R1+0x2b10] ;  /* 0x002b1000014f7983 */ /* 0x000f220000300800 */
[----:B------:R-:W-:-:S03]  /*5db20*/  IADD3 R5, R14, 0x100000, R5 ;  /* 0x001000000e057810 */ /* 0x000fc60007ffe005 */
[----:B------:R-:W4:Y:S01]  /*5db30*/  LDL.LU R14, [R1+0x2b30] ;  /* 0x002b3000010e7983 */ /* 0x000f220000300800 */
[----:B--2---:R-:W-:-:S03]  /*5db40*/  IMAD.X R82, R82, 0x1, R3, P2 ;  /* 0x0000000152527824 */ /* 0x004fc600010e0603 */
[----:B------:R1:W-:Y:S04]  /*5db50*/  LDGSTS.E [R5+-0x7fe00], desc[UR4][R6.64], P0 ;  /* 0x8020000006057fae */ /* 0x0003e80008121844 */
[----:B------:R-:W-:Y:S04]  /*5db60*/  STL [R1+0x2a6c], R82 ;  /* 0x002a6c5201007387 */ /* 0x000fe80000100800 */
[----:B------:R-:W2:Y:S01]  /*5db70*/  LDL.LU R84, [R1+0x2b0c] ;  /* 0x002b0c0001547983 */ /* 0x000ea20000300800 */
[----:B---3--:R-:W-:Y:S01]  /*5db80*/  IADD3 R76, P1, R76, R4, RZ ;  /* 0x000000044c4c7210 */ /* 0x008fe20007f3e0ff */
[----:B-1----:R-:W-:-:S02]  /*5db90*/  IMAD.MOV.U32 R6, RZ, RZ, R81 ;  /* 0x000000ffff067224 */ /* 0x002fc400078e0051 */
[----:B------:R-:W-:Y:S01]  /*5dba0*/  IMAD.MOV.U32 R7, RZ, RZ, R82 ;  /* 0x000000ffff077224 */ /* 0x000fe200078e0052 */
[----:B------:R-:W3:Y:S01]  /*5dbb0*/  LDL.LU R81, [R1+0x2b2c] ;  /* 0x002b2c0001517983 */ /* 0x000ee20000300800 */
[--C-:B------:R-:W-:Y:S01]  /*5dbc0*/  IMAD.X R80, R80, 0x1, R3.reuse, P1 ;  /* 0x0000000150507824 */ /* 0x100fe200008e0603 */
[----:B------:R-:W-:Y:S02]  /*5dbd0*/  IADD3 R77, P2, R77, R4, RZ ;  /* 0x000000044d4d7210 */ /* 0x000fe40007f5e0ff */
[----:B------:R-:W-:Y:S04]  /*5dbe0*/  STL [R1+0x2a90], R76 ;  /* 0x002a904c01007387 */ /* 0x000fe80000100800 */
[----:B------:R1:W-:Y:S01]  /*5dbf0*/  LDGSTS.E [R5+-0x7fa00], desc[UR4][R6.64], P0 ;  /* 0x8060000006057fae */ /* 0x0003e20008121844 */
[----:B------:R-:W-:-:S03]  /*5dc00*/  IMAD.X R78, R78, 0x1, R3, P2 ;  /* 0x000000014e4e7824 */ /* 0x000fc600010e0603 */
[----:B------:R1:W-:Y:S04]  /*5dc10*/  STL [R1+0x2a8c], R80 ;  /* 0x002a8c5001007387 */ /* 0x0003e80000100800 */
[----:B------:R4:W-:Y:S01]  /*5dc20*/  STL [R1+0x2ab0], R77 ;  /* 0x002ab04d01007387 */ /* 0x0009e20000100800 */
[----:B-1----:R-:W-:-:S03]  /*5dc30*/  IMAD.MOV.U32 R7, RZ, RZ, R80 ;  /* 0x000000ffff077224 */ /* 0x002fc600078e0050 */
[----:B------:R-:W3:Y:S01]  /*5dc40*/  LDL.LU R80, [R1+0x2b50] ;  /* 0x002b500001507983 */ /* 0x000ee20000300800 */
[----:B------:R-:W-:-:S03]  /*5dc50*/  IMAD.MOV.U32 R6, RZ, RZ, R76 ;  /* 0x000000ffff067224 */ /* 0x000fc600078e004c */
[----:B------:R-:W-:Y:S04]  /*5dc60*/  STL [R1+0x2aac], R78 ;  /* 0x002aac4e01007387 */ /* 0x000fe80000100800 */
[----:B------:R-:W3:Y:S04]  /*5dc70*/  LDL.LU R76, [R1+0x2b70] ;  /* 0x002b7000014c7983 */ /* 0x000ee80000300800 */
[----:B------:R-:W3:Y:S04]  /*5dc80*/  LDL.LU R82, [R1+0x2b4c] ;  /* 0x002b4c0001527983 */ /* 0x000ee80000300800 */
[----:B------:R1:W-:Y:S01]  /*5dc90*/  LDGSTS.E [R5+-0x7f600], desc[UR4][R6.64], P0 ;  /* 0x80a0000006057fae */ /* 0x0003e20008121844 */
[----:B----4-:R-:W-:Y:S01]  /*5dca0*/  IADD3 R10, P1, R10, R4, RZ ;  /* 0x000000040a0a7210 */ /* 0x010fe20007f3e0ff */
[----:B-1----:R-:W-:-:S02]  /*5dcb0*/  IMAD.MOV.U32 R6, RZ, RZ, R77 ;  /* 0x000000ffff067224 */ /* 0x002fc400078e004d */
[----:B------:R-:W4:Y:S01]  /*5dcc0*/  LDL.LU R77, [R1+0x2b6c] ;  /* 0x002b6c00014d7983 */ /* 0x000f220000300800 */
[----:B------:R-:W-:Y:S01]  /*5dcd0*/  IMAD.MOV.U32 R7, RZ, RZ, R78 ;  /* 0x000000ffff077224 */ /* 0x000fe200078e004e */
[----:B------:R-:W-:Y:S01]  /*5dce0*/  IADD3 R11, P2, R11, R4, RZ ;  /* 0x000000040b0b7210 */ /* 0x000fe20007f5e0ff */
[--C-:B------:R-:W-:Y:S01]  /*5dcf0*/  IMAD.X R12, R12, 0x1, R3.reuse, P1 ;  /* 0x000000010c0c7824 */ /* 0x100fe200008e0603 */
[----:B------:R-:W-:Y:S03]  /*5dd00*/  STL [R1+0x2ad0], R10 ;  /* 0x002ad00a01007387 */ /* 0x000fe60000100800 */
[----:B------:R-:W-:Y:S01]  /*5dd10*/  IMAD.X R13, R13, 0x1, R3, P2 ;  /* 0x000000010d0d7824 */ /* 0x000fe200010e0603 */
[----:B------:R1:W-:Y:S04]  /*5dd20*/  LDGSTS.E [R5+-0x7f200], desc[UR4][R6.64], P0 ;  /* 0x80e0000006057fae */ /* 0x0003e80008121844 */
[----:B------:R1:W-:Y:S04]  /*5dd30*/  STL [R1+0x2acc], R12 ;  /* 0x002acc0c01007387 */ /* 0x0003e80000100800 */
[----:B------:R-:W-:Y:S01]  /*5dd40*/  STL [R1+0x2af0], R11 ;  /* 0x002af00b01007387 */ /* 0x000fe20000100800 */
[----:B-1----:R-:W-:-:S02]  /*5dd50*/  IMAD.MOV.U32 R6, RZ, RZ, R10 ;  /* 0x000000ffff067224 */ /* 0x002fc400078e000a */
[----:B------:R-:W-:Y:S02]  /*5dd60*/  IMAD.MOV.U32 R7, RZ, RZ, R12 ;  /* 0x000000ffff077224 */ /* 0x000fe400078e000c */
[----:B------:R-:W4:Y:S04]  /*5dd70*/  LDL.LU R12, [R1+0x2b90] ;  /* 0x002b9000010c7983 */ /* 0x000f280000300800 */
[----:B------:R1:W-:Y:S04]  /*5dd80*/  STL [R1+0x2aec], R13 ;  /* 0x002aec0d01007387 */ /* 0x0003e80000100800 */
[----:B------:R1:W-:Y:S04]  /*5dd90*/  LDGSTS.E [R5+-0x7ee00], desc[UR4][R6.64], P0 ;  /* 0x8120000006057fae */ /* 0x0003e80008121844 */
[----:B------:R-:W4:Y:S01]  /*5dda0*/  LDL.LU R10, [R1+0x2bb0] ;  /* 0x002bb000010a7983 */ /* 0x000f220000300800 */
[----:B-1----:R-:W-:-:S03]  /*5ddb0*/  IMAD.MOV.U32 R7, RZ, RZ, R13 ;  /* 0x000000ffff077224 */ /* 0x002fc600078e000d */
[----:B------:R-:W4:Y:S01]  /*5ddc0*/  LDL.LU R13, [R1+0x2b8c] ;  /* 0x002b8c00010d7983 */ /* 0x000f220000300800 */
[----:B------:R-:W-:-:S03]  /*5ddd0*/  IMAD.MOV.U32 R6, RZ, RZ, R11 ;  /* 0x000000ffff067224 */ /* 0x000fc600078e000b */
[----:B------:R-:W4:Y:S04]  /*5dde0*/  LDL.LU R11, [R1+0x2bac] ;  /* 0x002bac00010b7983 */ /* 0x000f280000300800 */
[----:B------:R-:W4:Y:S04]  /*5ddf0*/  LDL.LU R83, [R1+0x2bd0] ;  /* 0x002bd00001537983 */ /* 0x000f280000300800 */
[----:B------:R-:W4:Y:S04]  /*5de00*/  LDL.LU R78, [R1+0x2bf0] ;  /* 0x002bf000014e7983 */ /* 0x000f280000300800 */
[----:B------:R1:W-:Y:S01]  /*5de10*/  LDGSTS.E [R5+-0x7ea00], desc[UR4][R6.64], P0 ;  /* 0x8160000006057fae */ /* 0x0003e20008121844 */
[----:B------:R-:W-:-:S02]  /*5de20*/  IADD3 R79, P1, R79, R4, RZ ;  /* 0x000000044f4f7210 */ /* 0x000fc40007f3e0ff */
[----:B------:R-:W-:-:S03]  /*5de30*/  IADD3 R14, P2, R14, R4, RZ ;  /* 0x000000040e0e7210 */ /* 0x000fc60007f5e0ff */
[----:B------:R-:W-:Y:S01]  /*5de40*/  STL [R1+0x2b10], R79 ;  /* 0x002b104f01007387 */ /* 0x000fe20000100800 */
[----:B--2---:R-:W-:-:S04]  /*5de50*/  IMAD.X R84, R84, 0x1, R3, P1 ;  /* 0x0000000154547824 */ /* 0x004fc800008e0603 */
[----:B-1----:R-:W-:Y:S01]  /*5de60*/  IMAD.MOV.U32 R7, RZ, RZ, R84 ;  /* 0x000000ffff077224 */ /* 0x002fe200078e0054 */
[----:B------:R1:W-:Y:S04]  /*5de70*/  STL [R1+0x2b0c], R84 ;  /* 0x002b0c5401007387 */ /* 0x0003e80000100800 */
[----:B------:R-:W-:Y:S01]  /*5de80*/  STL [R1+0x2b30], R14 ;  /* 0x002b300e01007387 */ /* 0x000fe20000100800 */
[----:B---3--:R-:W-:-:S03]  /*5de90*/  IMAD.X R81, R81, 0x1, R3, P2 ;  /* 0x0000000151517824 */ /* 0x008fc600010e0603 */
[----:B-1----:R-:W2:Y:S01]  /*5dea0*/  LDL.LU R84, [R1+0x2bcc] ;  /* 0x002bcc0001547983 */ /* 0x002ea20000300800 */
[----:B------:R-:W-:-:S03]  /*5deb0*/  IMAD.MOV.U32 R6, RZ, RZ, R79 ;  /* 0x000000ffff067224 */ /* 0x000fc600078e004f */
[----:B------:R1:W-:Y:S04]  /*5dec0*/  STL [R1+0x2b2c], R81 ;  /* 0x002b2c5101007387 */ /* 0x0003e80000100800 */
[----:B------:R-:W3:Y:S04]  /*5ded0*/  LDL.LU R79, [R1+0x2bec] ;  /* 0x002bec00014f7983 */ /* 0x000ee80000300800 */
[----:B------:R1:W-:Y:S01]  /*5dee0*/  LDGSTS.E [R5+-0x7e600], desc[UR4][R6.64], P0 ;  /* 0x81a0000006057fae */ /* 0x0003e20008121844 */
[----:B------:R-:W-:Y:S01]  /*5def0*/  IADD3 R80, P1, R80, R4, RZ ;  /* 0x0000000450507210 */ /* 0x000fe20007f3e0ff */
[----:B-1----:R-:W-:-:S02]  /*5df00*/  IMAD.MOV.U32 R6, RZ, RZ, R14 ;  /* 0x000000ffff067224 */ /* 0x002fc400078e000e */
[----:B------:R-:W-:Y:S01]  /*5df10*/  IMAD.MOV.U32 R7, RZ, RZ, R81 ;  /* 0x000000ffff077224 */ /* 0x000fe200078e0051 */
[----:B------:R-:W-:Y:S01]  /*5df20*/  IADD3 R76, P2, R76, R4, RZ ;  /* 0x000000044c4c7210 */ /* 0x000fe20007f5e0ff */
[----:B------:R-:W3:Y:S01]  /*5df30*/  LDL.LU R81, [R1+0x2c10] ;  /* 0x002c100001517983 */ /* 0x000ee20000300800 */
[----:B------:R-:W-:-:S03]  /*5df40*/  IMAD.X R82, R82, 0x1, R3, P1 ;  /* 0x0000000152527824 */ /* 0x000fc600008e0603 */
[----:B------:R-:W3:Y:S04]  /*5df50*/  LDL.LU R14, [R1+0x2c30] ;  /* 0x002c3000010e7983 */ /* 0x000ee80000300800 */
[----:B------:R-:W-:Y:S04]  /*5df60*/  STL [R1+0x2b50], R80 ;  /* 0x002b505001007387 */ /* 0x000fe80000100800 */
[----:B------:R1:W-:Y:S04]  /*5df70*/  LDGSTS.E [R5+-0x7e200], desc[UR4][R6.64], P0 ;  /* 0x81e0000006057fae */ /* 0x0003e80008121844 */
[----:B------:R1:W-:Y:S04]  /*5df80*/  STL [R1+0x2b4c], R82 ;  /* 0x002b4c5201007387 */ /* 0x0003e80000100800 */
[----:B------:R-:W-:Y:S01]  /*5df90*/  STL [R1+0x2b70], R76 ;  /* 0x002b704c01007387 */ /* 0x000fe20000100800 */
[----:B----4-:R-:W-:-:S02]  /*5dfa0*/  IMAD.X R77, R77, 0x1, R3, P2 ;  /* 0x000000014d4d7824 */ /* 0x010fc400010e0603 */
[----:B-1----:R-:W-:Y:S02]  /*5dfb0*/  IMAD.MOV.U32 R7, RZ, RZ, R82 ;  /* 0x000000ffff077224 */ /* 0x002fe400078e0052 */
[----:B------:R-:W4:Y:S01]  /*5dfc0*/  LDL.LU R82, [R1+0x2c0c] ;  /* 0x002c0c0001527983 */ /* 0x000f220000300800 */
[----:B------:R-:W-:-:S03]  /*5dfd0*/  IMAD.MOV.U32 R6, RZ, RZ, R80 ;  /* 0x000000ffff067224 */ /* 0x000fc600078e0050 */
[----:B------:R1:W-:Y:S04]  /*5dfe0*/  STL [R1+0x2b6c], R77 ;  /* 0x002b6c4d01007387 */ /* 0x0003e80000100800 */
[----:B------:R-:W4:Y:S04]  /*5dff0*/  LDL.LU R80, [R1+0x2c2c] ;  /* 0x002c2c0001507983 */ /* 0x000f280000300800 */
[----:B------:R1:W-:Y:S01]  /*5e000*/  LDGSTS.E [R5+-0x7de00], desc[UR4][R6.64], P0 ;  /* 0x8220000006057fae */ /* 0x0003e20008121844 */
[----:B------:R-:W-:Y:S01]  /*5e010*/  IADD3 R12, P1, R12, R4, RZ ;  /* 0x000000040c0c7210 */ /* 0x000fe20007f3e0ff */
[----:B-1----:R-:W-:-:S02]  /*5e020*/  IMAD.MOV.U32 R6, RZ, RZ, R76 ;  /* 0x000000ffff067224 */ /* 0x002fc400078e004c */
[----:B------:R-:W-:Y:S02]  /*5e030*/  IMAD.MOV.U32 R7, RZ, RZ, R77 ;  /* 0x000000ffff077224 */ /* 0x000fe400078e004d */
[----:B------:R-:W4:Y:S01]  /*5e040*/  LDL.LU.64 R76, [R1+0x2230] ;  /* 0x00223000014c7983 */ /* 0x000f220000300a00 */
[----:B------:R-:W-:-:S03]  /*5e050*/  IADD3 R10, P2, R10, R4, RZ ;  /* 0x000000040a0a7210 */ /* 0x000fc60007f5e0ff */
[----:B------:R-:W-:Y:S04]  /*5e060*/  STL [R1+0x2b90], R12 ;  /* 0x002b900c01007387 */ /* 0x000fe80000100800 */
[----:B------:R1:W-:Y:S01]  /*5e070*/  LDGSTS.E [R5+-0x7da00], desc[UR4][R6.64], P0 ;  /* 0x8260000006057fae */ /* 0x0003e20008121844 */
[----:B------:R-:W-:-:S05]  /*5e080*/  IMAD.X R13, R13, 0x1, R3, P1 ;  /* 0x000000010d0d7824 */ /* 0x000fca00008e0603 */
[----:B------:R1:W-:Y:S02]  /*5e090*/  STL [R1+0x2b8c], R13 ;  /* 0x002b8c0d01007387 */ /* 0x0003e40000100800 */
[----:B-1----:R-:W-:Y:S02]  /*5e0a0*/  IMAD.MOV.U32 R6, RZ, RZ, R12 ;  /* 0x000000ffff067224 */ /* 0x002fe400078e000c */
[----:B------:R-:W-:Y:S01]  /*5e0b0*/  IMAD.MOV.U32 R7, RZ, RZ, R13 ;  /* 0x000000ffff077224 */ /* 0x000fe200078e000d */
[----:B------:R-:W-:Y:S01]  /*5e0c0*/  STL [R1+0x2bb0], R10 ;  /* 0x002bb00a01007387 */ /* 0x000fe20000100800 */
[----:B------:R-:W-:-:S03]  /*5e0d0*/  IMAD.X R11, R11, 0x1, R3, P2 ;  /* 0x000000010b0b7824 */ /* 0x000fc600010e0603 */
[----:B------:R1:W-:Y:S04]  /*5e0e0*/  LDGSTS.E [R5+-0x7d600], desc[UR4][R6.64], P0 ;  /* 0x82a0000006057fae */ /* 0x0003e80008121844 */
[----:B------:R-:W4:Y:S04]  /*5e0f0*/  LDL.LU.64 R12, [R1+0x2210] ;  /* 0x00221000010c7983 */ /* 0x000f280000300a00 */
[----:B------:R1:W-:Y:S04]  /*5e100*/  STL [R1+0x2bac], R11 ;  /* 0x002bac0b01007387 */ /* 0x0003e80000100800 */
[----:B------:R-:W4:Y:S01]  /*5e110*/  LDL.LU.64 R88, [R1+0x21f0] ;  /* 0x0021f00001587983 */ /* 0x000f220000300a00 */
[----:B-1----:R-:W-:-:S02]  /*5e120*/  IMAD.MOV.U32 R6, RZ, RZ, R10 ;  /* 0x000000ffff067224 */ /* 0x002fc400078e000a */
[----:B------:R-:W-:Y:S02]  /*5e130*/  IMAD.MOV.U32 R7, RZ, RZ, R11 ;  /* 0x000000ffff077224 */ /* 0x000fe400078e000b */
[----:B------:R-:W4:Y:S01]  /*5e140*/  LDL.LU.64 R10, [R1+0x21d0] ;  /* 0x0021d000010a7983 */ /* 0x000f220000300a00 */
[-C--:B------:R-:W-:Y:S02]  /*5e150*/  IADD3 R83, P1, R83, R4.reuse, RZ ;  /* 0x0000000453537210 */ /* 0x080fe40007f3e0ff */
[----:B------:R-:W-:Y:S01]  /*5e160*/  IADD3 R78, P2, R78, R4, RZ ;  /* 0x000000044e4e7210 */ /* 0x000fe20007f5e0ff */
[----:B------:R1:W-:Y:S04]  /*5e170*/  LDGSTS.E [R5+-0x7d200], desc[UR4][R6.64], P0 ;  /* 0x82e0000006057fae */ /* 0x0003e80008121844 */
[----:B------:R-:W-:Y:S01]  /*5e180*/  STL [R1+0x2bd0], R83 ;  /* 0x002bd05301007387 */ /* 0x000fe20000100800 */
[----:B-1----:R-:W-:-:S02]  /*5e190*/  IMAD.MOV.U32 R6, RZ, RZ, R83 ;  /* 0x000000ffff067224 */ /* 0x002fc400078e0053 */
[----:B--2---:R-:W-:-:S04]  /*5e1a0*/  IMAD.X R84, R84, 0x1, R3, P1 ;  /* 0x0000000154547824 */ /* 0x004fc800008e0603 */
[----:B------:R-:W-:Y:S01]  /*5e1b0*/  IMAD.MOV.U32 R7, RZ, RZ, R84 ;  /* 0x000000ffff077224 */ /* 0x000fe200078e0054 */
[----:B------:R-:W-:Y:S01]  /*5e1c0*/  STL [R1+0x2bcc], R84 ;  /* 0x002bcc5401007387 */ /* 0x000fe20000100800 */
[----:B---3--:R-:W-:-:S03]  /*5e1d0*/  IMAD.X R79, R79, 0x1, R3, P2 ;  /* 0x000000014f4f7824 */ /* 0x008fc600010e0603 */
[----:B------:R-:W-:Y:S04]  /*5e1e0*/  STL [R1+0x2bf0], R78 ;  /* 0x002bf04e01007387 */ /* 0x000fe80000100800 */
[----:B------:R-:W2:Y:S04]  /*5e1f0*/  LDL.LU.64 R86, [R1+0x21b0] ;  /* 0x0021b00001567983 */ /* 0x000ea80000300a00 */
[----:B------:R1:W-:Y:S04]  /*5e200*/  LDGSTS.E [R5+-0x7ce00], desc[UR4][R6.64], P0 ;  /* 0x8320000006057fae */ /* 0x0003e80008121844 */
[----:B------:R3:W-:Y:S01]  /*5e210*/  STL [R1+0x2bec], R79 ;  /* 0x002bec4f01007387 */ /* 0x0007e20000100800 */
[----:B------:R-:W-:Y:S01]  /*5e220*/  IADD3 R81, P1, R81, R4, RZ ;  /* 0x0000000451517210 */ /* 0x000fe20007f3e0ff */
[----:B-1----:R-:W-:-:S02]  /*5e230*/  IMAD.MOV.U32 R6, RZ, RZ, R78 ;  /* 0x000000ffff067224 */ /* 0x002fc400078e004e */
[----:B------:R-:W-:Y:S02]  /*5e240*/  IMAD.MOV.U32 R7, RZ, RZ, R79 ;  /* 0x000000ffff077224 */ /* 0x000fe400078e004f */
[----:B---3--:R-:W3:Y:S01]  /*5e250*/  LDL.LU.64 R78, [R1+0x2190] ;  /* 0x00219000014e7983 */ /* 0x008ee20000300a00 */
[----:B------:R-:W-:-:S03]  /*5e260*/  IADD3 R14, P2, R14, R4, RZ ;  /* 0x000000040e0e7210 */ /* 0x000fc60007f5e0ff */
[----:B------:R-:W3:Y:S04]  /*5e270*/  LDL.LU.64 R84, [R1+0x2170] ;  /* 0x0021700001547983 */ /* 0x000ee80000300a00 */
[----:B------:R-:W-:Y:S04]  /*5e280*/  STL [R1+0x2c10], R81 ;  /* 0x002c105101007387 */ /* 0x000fe80000100800 */
[----:B------:R1:W-:Y:S01]  /*5e290*/  LDGSTS.E [R5+-0x7ca00], desc[UR4][R6.64], P0 ;  /* 0x8360000006057fae */ /* 0x0003e20008121844 */
[----:B----4-:R-:W-:Y:S02]  /*5e2a0*/  IMAD.X R82, R82, 0x1, R3, P1 ;  /* 0x0000000152527824 */ /* 0x010fe400008e0603 */
[----:B-1----:R-:W-:-:S03]  /*5e2b0*/  IMAD.MOV.U32 R6, RZ, RZ, R81 ;  /* 0x000000ffff067224 */ /* 0x002fc600078e0051 */
[----:B------:R1:W-:Y:S01]  /*5e2c0*/  STL [R1+0x2c0c], R82 ;  /* 0x002c0c5201007387 */ /* 0x0003e20000100800 */
[----:B------:R-:W-:Y:S02]  /*5e2d0*/  IMAD.MOV.U32 R7, RZ, RZ, R82 ;  /* 0x000000ffff077224 */ /* 0x000fe400078e0052 */
[----:B------:R-:W-:Y:S01]  /*5e2e0*/  IMAD.X R80, R80, 0x1, R3, P2 ;  /* 0x0000000150507824 */ /* 0x000fe200010e0603 */
[----:B------:R-:W-:Y:S04]  /*5e2f0*/  STL [R1+0x2c30], R14 ;  /* 0x002c300e01007387 */ /* 0x000fe80000100800 */
[----:B------:R4:W-:Y:S04]  /*5e300*/  LDGSTS.E [R5+-0x7c600], desc[UR4][R6.64], P0 ;  /* 0x83a0000006057fae */ /* 0x0009e80008121844 */
[----:B-1----:R-:W3:Y:S04]  /*5e310*/  LDL.LU.64 R82, [R1+0x2150] ;  /* 0x0021500001527983 */ /* 0x002ee80000300a00 */
[----:B------:R1:W-:Y:S01]  /*5e320*/  STL [R1+0x2c2c], R80 ;  /* 0x002c2c5001007387 */ /* 0x0003e20000100800 */
[----:B----4-:R-:W-:-:S03]  /*5e330*/  IMAD.MOV.U32 R7, RZ, RZ, R80 ;  /* 0x000000ffff077224 */ /* 0x010fc600078e0050 */
[----:B-1----:R-:W4:Y:S01]  /*5e340*/  LDL.LU.64 R80, [R1+0x2130] ;  /* 0x0021300001507983 */ /* 0x002f220000300a00 */
[----:B------:R-:W-:Y:S01]  /*5e350*/  IMAD.MOV.U32 R6, RZ, RZ, R14 ;  /* 0x000000ffff067224 */ /* 0x000fe200078e000e */
[----:B------:R-:W-:Y:S02]  /*5e360*/  IADD3 R135, P1, R76, R4, RZ ;  /* 0x000000044c877210 */ /* 0x000fe40007f3e0ff */
[----:B------:R-:W4:Y:S04]  /*5e370*/  LDL.LU.64 R96, [R1+0x2110] ;  /* 0x0021100001607983 */ /* 0x000f280000300a00 */
[----:B------:R1:W-:Y:S02]  /*5e380*/  LDGSTS.E [R5+-0x7c200], desc[UR4][R6.64], P0 ;  /* 0x83e0000006057fae */ /* 0x0003e40008121844 */
[----:B-1----:R-:W-:-:S02]  /*5e390*/  IMAD.X R6, R77, 0x1, R3, P1 ;  /* 0x000000014d067824 */ /* 0x002fc400008e0603 */
[----:B------:R-:W4:Y:S04]  /*5e3a0*/  LDL.LU.64 R76, [R1+0x20f0] ;  /* 0x0020f000014c7983 */ /* 0x000f280000300a00 */
[----:B------:R-:W4:Y:S01]  /*5e3b0*/  LDL.LU.64 R94, [R1+0x20d0] ;  /* 0x0020d000015e7983 */ /* 0x000f220000300a00 */
[----:B------:R-:W-:-:S05]  /*5e3c0*/  IADD3 R134, P1, R12, R4, RZ ;  /* 0x000000040c867210 */ /* 0x000fca0007f3e0ff */
[----:B------:R-:W-:Y:S02]  /*5e3d0*/  IMAD.X R7, R13, 0x1, R3, P1 ;  /* 0x000000010d077824 */ /* 0x000fe400008e0603 */
[----:B------:R-:W4:Y:S01]  /*5e3e0*/  LDL.LU.64 R12, [R1+0x20b0] ;  /* 0x0020b000010c7983 */ /* 0x000f220000300a00 */
[----:B------:R-:W-:-:S03]  /*5e3f0*/  IADD3 R132, P1, R88, R4, RZ ;  /* 0x0000000458847210 */ /* 0x000fc60007f3e0ff */
[----:B------:R-:W4:Y:S02]  /*5e400*/  LDL.LU.64 R92, [R1+0x2090] ;  /* 0x00209000015c7983 */ /* 0x000f240000300a00 */
[--C-:B------:R-:W-:Y:S01]  /*5e410*/  IMAD.X R133, R89, 0x1, R3.reuse, P1 ;  /* 0x0000000159857824 */ /* 0x100fe200008e0603 */
[-C--:B------:R-:W-:Y:S01]  /*5e420*/  IADD3 R130, P1, R10, R4.reuse, RZ ;  /* 0x000000040a827210 */ /* 0x080fe20007f3e0ff */
[----:B------:R-:W4:Y:S04]  /*5e430*/  LDL.LU.64 R90, [R1+0x2070] ;  /* 0x00207000015a7983 */ /* 0x000f280000300a00 */
[----:B------:R-:W-:Y:S02]  /*5e440*/  IMAD.X R131, R11, 0x1, R3, P1 ;  /* 0x000000010b837824 */ /* 0x000fe400008e0603 */
[----:B------:R-:W4:Y:S04]  /*5e450*/  LDL.LU.64 R10, [R1+0x2050] ;  /* 0x00205000010a7983 */ /* 0x000f280000300a00 */
[----:B------:R-:W4:Y:S01]  /*5e460*/  LDL.LU.64 R88, [R1+0x2030] ;  /* 0x0020300001587983 */ /* 0x000f220000300a00 */
[----:B--2---:R-:W-:-:S05]  /*5e470*/  IADD3 R128, P1, R86, R4, RZ ;  /* 0x0000000456807210 */ /* 0x004fca0007f3e0ff */
[----:B------:R-:W-:Y:S02]  /*5e480*/  IMAD.X R129, R87, 0x1, R3, P1 ;  /* 0x0000000157817824 */ /* 0x000fe400008e0603 */
[----:B------:R-:W2:Y:S01]  /*5e490*/  LDL.LU.64 R86, [R1+0x2010] ;  /* 0x0020100001567983 */ /* 0x000ea20000300a00 */
[----:B---3--:R-:W-:-:S05]  /*5e4a0*/  IADD3 R126, P1, R78, R4, RZ ;  /* 0x000000044e7e7210 */ /* 0x008fca0007f3e0ff */
[--C-:B------:R-:W-:Y:S01]  /*5e4b0*/  IMAD.X R127, R79, 0x1, R3.reuse, P1 ;  /* 0x000000014f7f7824 */ /* 0x100fe200008e0603 */
[-C--:B------:R-:W-:Y:S01]  /*5e4c0*/  IADD3 R124, P1, R84, R4.reuse, RZ ;  /* 0x00000004547c7210 */ /* 0x080fe20007f3e0ff */
[----:B------:R-:W3:Y:S04]  /*5e4d0*/  LDL.LU.64 R78, [R1+0x1ff0] ;  /* 0x001ff000014e7983 */ /* 0x000ee80000300a00 */
[----:B------:R-:W-:Y:S02]  /*5e4e0*/  IMAD.X R125, R85, 0x1, R3, P1 ;  /* 0x00000001557d7824 */ /* 0x000fe400008e0603 */
[----:B------:R-:W3:Y:S01]  /*5e4f0*/  LDL.LU.64 R84, [R1+0x1fd0] ;  /* 0x001fd00001547983 */ /* 0x000ee20000300a00 */
[----:B------:R-:W-:-:S05]  /*5e500*/  IADD3 R122, P1, R82, R4, RZ ;  /* 0x00000004527a7210 */ /* 0x000fca0007f3e0ff */
[----:B------:R-:W-:Y:S02]  /*5e510*/  IMAD.X R123, R83, 0x1, R3, P1 ;  /* 0x00000001537b7824 */ /* 0x000fe400008e0603 */
[----:B------:R-:W3:Y:S01]  /*5e520*/  LDL.LU.64 R82, [R1+0x1fb0] ;  /* 0x001fb00001527983 */ /* 0x000ee20000300a00 */
[----:B----4-:R-:W-:-:S05]  /*5e530*/  IADD3 R120, P1, R80, R4, RZ ;  /* 0x0000000450787210 */ /* 0x010fca0007f3e0ff */
        /* <DEDUP_REMOVED lines=21> */
[----:B--2---:R-:W-:-:S05]  /*5e690*/  IADD3 R102, P1, R86, R4, RZ ;  /* 0x0000000456667210 */ /* 0x004fca0007f3e0ff */
[----:B------:R-:W-:Y:S01]  /*5e6a0*/  IMAD.X R103, R87, 0x1, R3, P1 ;  /* 0x0000000157677824 */ /* 0x000fe200008e0603 */
[----:B---3--:R-:W-:-:S05]  /*5e6b0*/  IADD3 R100, P1, R78, R4, RZ ;  /* 0x000000044e647210 */ /* 0x008fca0007f3e0ff */
[----:B------:R-:W-:Y:S02]  /*5e6c0*/  IMAD.X R101, R79, 0x1, R3, P1 ;  /* 0x000000014f657824 */ /* 0x000fe400008e0603 */
[----:B------:R-:W2:Y:S01]  /*5e6d0*/  LDL.LU.64 R78, [R1+0x1f10] ;  /* 0x001f1000014e7983 */ /* 0x000ea20000300a00 */
[----:B------:R-:W-:-:S03]  /*5e6e0*/  IADD3 R98, P1, R84, R4, RZ ;  /* 0x0000000454627210 */ /* 0x000fc60007f3e0ff */
[----:B------:R-:W3:Y:S02]  /*5e6f0*/  LDL.LU.64 R138, [R1+0x1ef0] ;  /* 0x001ef000018a7983 */ /* 0x000ee40000300a00 */
[----:B------:R-:W-:Y:S02]  /*5e700*/  IMAD.X R99, R85, 0x1, R3, P1 ;  /* 0x0000000155637824 */ /* 0x000fe400008e0603 */
[----:B------:R-:W3:Y:S01]  /*5e710*/  LDL.LU.64 R84, [R1+0x1ed0] ;  /* 0x001ed00001547983 */ /* 0x000ee20000300a00 */
[----:B------:R-:W-:-:S05]  /*5e720*/  IADD3 R96, P1, R82, R4, RZ ;  /* 0x0000000452607210 */ /* 0x000fca0007f3e0ff */
[----:B------:R-:W-:Y:S02]  /*5e730*/  IMAD.X R97, R83, 0x1, R3, P1 ;  /* 0x0000000153617824 */ /* 0x000fe400008e0603 */
[----:B------:R-:W3:Y:S01]  /*5e740*/  LDL.LU.64 R82, [R1+0x1eb0] ;  /* 0x001eb00001527983 */ /* 0x000ee20000300a00 */
[----:B----4-:R-:W-:-:S05]  /*5e750*/  IADD3 R94, P1, R80, R4, RZ ;  /* 0x00000004505e7210 */ /* 0x010fca0007f3e0ff */
[----:B------:R-:W-:Y:S02]  /*5e760*/  IMAD.X R95, R81, 0x1, R3, P1 ;  /* 0x00000001515f7824 */ /* 0x000fe400008e0603 */
        /* <DEDUP_REMOVED lines=48> */
[----:B------:R-:W-:Y:S01]  /*5ea70*/  IMAD.X R192, R193, 0x1, R3, P1 ;  /* 0x00000001c1c07824 */ /* 0x000fe200008e0603 */
[----:B------:R-:W-:Y:S01]  /*5ea80*/  STL.64 [R1+0x2210], R134 ;  /* 0x0022108601007387 */ /* 0x000fe20000100a00 */
[----:B------:R-:W-:-:S03]  /*5ea90*/  IADD3 R142, P1, R184, R4, RZ ;  /* 0x00000004b88e7210 */ /* 0x000fc60007f3e0ff */
[----:B------:R-:W-:Y:S04]  /*5eaa0*/  STL.64 [R1+0x21f0], R132 ;  /* 0x0021f08401007387 */ /* 0x000fe80000100a00 */
[----:B------:R-:W-:Y:S01]  /*5eab0*/  STL.64 [R1+0x21d0], R130 ;  /* 0x0021d08201007387 */ /* 0x000fe20000100a00 */
[----:B------:R-:W-:-:S03]  /*5eac0*/  IMAD.X R184, R185, 0x1, R3, P1 ;  /* 0x00000001b9b87824 */ /* 0x000fc600008e0603 */
[----:B------:R-:W-:Y:S01]  /*5ead0*/  STL.64 [R1+0x21b0], R128 ;  /* 0x0021b08001007387 */ /* 0x000fe20000100a00 */
[----:B------:R-:W-:-:S03]  /*5eae0*/  IADD3 R141, P1, R176, R4, RZ ;  /* 0x00000004b08d7210 */ /* 0x000fc60007f3e0ff */
        /* <DEDUP_REMOVED lines=61> */
[----:B------:R-:W-:Y:S04]  /*5eec0*/  STL.64 [R1+0x1e50], R76 ;  /* 0x001e504c01007387 */ /* 0x000fe80000100a00 */
        /* <DEDUP_REMOVED lines=17> */
[----:B------:R-:W-:Y:S04]  /*5efe0*/  LDGSTS.E [R5+-0x6be00], desc[UR4][R12.64], P0 ;  /* 0x942000000c057fae */ /* 0x000fe80008121844 */
[----:B------:R-:W2:Y:S01]  /*5eff0*/  LDL.LU R78, [R1+0x2a94] ;  /* 0x002a9400014e7983 */ /* 0x000ea20000300800 */
[----:B------:R-:W-:-:S03]  /*5f000*/  IMAD.MOV.U32 R249, RZ, RZ, R248 ;  /* 0x000000fffff97224 */ /* 0x000fc600078e00f8 */
[----:B------:R-:W-:Y:S04]  /*5f010*/  LDGSTS.E [R5+-0x6ba00], desc[UR4][R10.64], P0 ;  /* 0x946000000a057fae */ /* 0x000fe80008121844 */
[----:B---3--:R-:W3:Y:S04]  /*5f020*/  LDL.LU R12, [R1+0x2a98] ;  /* 0x002a9800010c7983 */ /* 0x008ee80000300800 */
[----:B------:R-:W3:Y:S04]  /*5f030*/  LDL.LU R80, [R1+0x2ab4] ;  /* 0x002ab40001507983 */ /* 0x000ee80000300800 */
[----:B------:R-:W3:Y:S04]  /*5f040*/  LDL.LU R13, [R1+0x2ab8] ;  /* 0x002ab800010d7983 */ /* 0x000ee80000300800 */
[----:B------:R-:W3:Y:S01]  /*5f050*/  LDL.LU R81, [R1+0x2ad4] ;  /* 0x002ad40001517983 */ /* 0x000ee20000300800 */
[----:B------:R-:W-:-:S03]  /*5f060*/  IMAD.MOV.U32 R248, RZ, RZ, R150 ;  /* 0x000000fffff87224 */ /* 0x000fc600078e0096 */
[----:B----4-:R-:W4:Y:S01]  /*5f070*/  LDL.LU R10, [R1+0x2ad8] ;  /* 0x002ad800010a7983 */ /* 0x010f220000300800 */
[----:B------:R-:W-:Y:S02]  /*5f080*/  IMAD.MOV.U32 R241, RZ, RZ, R240 ;  /* 0x000000fffff17224 */ /* 0x000fe400078e00f0 */
[----:B------:R-:W-:Y:S01]  /*5f090*/  IMAD.MOV.U32 R240, RZ, RZ, R149 ;  /* 0x000000fffff07224 */ /* 0x000fe200078e0095 */
[----:B------:R-:W4:Y:S01]  /*5f0a0*/  LDL.LU R76, [R1+0x2af4] ;  /* 0x002af400014c7983 */ /* 0x000f220000300800 */
[----:B------:R-:W-:Y:S02]  /*5f0b0*/  IMAD.MOV.U32 R233, RZ, RZ, R232 ;  /* 0x000000ffffe97224 */ /* 0x000fe400078e00e8 */
[----:B------:R-:W-:Y:S01]  /*5f0c0*/  IMAD.MOV.U32 R232, RZ, RZ, R148 ;  /* 0x000000ffffe87224 */ /* 0x000fe200078e0094 */
[----:B------:R-:W4:Y:S01]  /*5f0d0*/  LDL.LU R11, [R1+0x2af8] ;  /* 0x002af800010b7983 */ /* 0x000f220000300800 */
        /* <DEDUP_REMOVED lines=29> */
[----:B------:R-:W-:Y:S04]  /*5f2b0*/  LDGSTS.E [R5+-0x69200], desc[UR4][R176.64], P0 ;  /* 0x96e00000b0057fae */ /* 0x000fe80008121844 */
[----:B------:R-:W-:Y:S04]  /*5f2c0*/  LDGSTS.E [R5+-0x68e00], desc[UR4][R168.64], P0 ;  /* 0x97200000a8057fae */ /* 0x000fe80008121844 */
[----:B------:R-:W-:Y:S04]  /*5f2d0*/  LDGSTS.E [R5+-0x68a00], desc[UR4][R160.64], P0 ;  /* 0x97600000a0057fae */ /* 0x000fe80008121844 */
[----:B------:R-:W-:Y:S04]  /*5f2e0*/  LDGSTS.E [R5+-0x68600], desc[UR4][R152.64], P0 ;  /* 0x97a0000098057fae */ /* 0x000fe80008121844 */
[----:B------:R1:W-:Y:S02]  /*5f2f0*/  LDGSTS.E [R5+-0x68200], desc[UR4][R16.64], P0 ;  /* 0x97e0000010057fae */ /* 0x0003e40008121844 */
[----:B-1----:R-:W-:Y:S01]  /*5f300*/  IMAD.U32 R5, RZ, RZ, UR13 ;  /* 0x0000000dff057e24 */ /* 0x002fe2000f8e00ff */
[----:B------:R-:W-:-:S02]  /*5f310*/  IADD3 R6, P1, R6, R4, RZ ;  /* 0x0000000406067210 */ /* 0x000fc40007f3e0ff */
[----:B------:R-:W-:-:S03]  /*5f320*/  IADD3 R79, P2, R79, R4, RZ ;  /* 0x000000044f4f7210 */ /* 0x000fc60007f5e0ff */
[----:B------:R-:W-:Y:S01]  /*5f330*/  STL [R1+0x2a58], R6 ;  /* 0x002a580601007387 */ /* 0x000fe20000100800 */
[----:B------:R-:W-:-:S03]  /*5f340*/  IMAD.X R7, R7, 0x1, R3, P1 ;  /* 0x0000000107077824 */ /* 0x000fc600008e0603 */
[----:B------:R-:W-:Y:S04]  /*5f350*/  STL [R1+0x2a78], R79 ;  /* 0x002a784f01007387 */ /* 0x000fe80000100800 */
[----:B------:R1:W-:Y:S01]  /*5f360*/  STL [R1+0x2a54], R7 ;  /* 0x002a540701007387 */ /* 0x0003e20000100800 */
[----:B------:R-:W-:-:S03]  /*5f370*/  IADD3 R5, R14, 0x100000, R5 ;  /* 0x001000000e057810 */ /* 0x000fc60007ffe005 */
[----:B------:R-:W4:Y:S04]  /*5f380*/  LDL.LU R77, [R1+0x2b18] ;  /* 0x002b1800014d7983 */ /* 0x000f280000300800 */
[----:B------:R-:W4:Y:S01]  /*5f390*/  LDL.LU R14, [R1+0x2b38] ;  /* 0x002b3800010e7983 */ /* 0x000f220000300800 */
[----:B--2---:R-:W-:-:S03]  /*5f3a0*/  IMAD.X R82, R82, 0x1, R3, P2 ;  /* 0x0000000152527824 */ /* 0x004fc600010e0603 */
[----:B------:R1:W-:Y:S04]  /*5f3b0*/  LDGSTS.E [R5+-0x7fd00], desc[UR4][R6.64], P0 ;  /* 0x8030000006057fae */ /* 0x0003e80008121844 */
[----:B------:R2:W-:Y:S01]  /*5f3c0*/  STL [R1+0x2a74], R82 ;  /* 0x002a745201007387 */ /* 0x0005e20000100800 */
[----:B-1----:R-:W-:-:S03]  /*5f3d0*/  IMAD.MOV.U32 R7, RZ, RZ, R82 ;  /* 0x000000ffff077224 */ /* 0x002fc600078e0052 */
[----:B--2---:R-:W2:Y:S01]  /*5f3e0*/  LDL.LU R82, [R1+0x2b14] ;  /* 0x002b140001527983 */ /* 0x004ea20000300800 */
[----:B------:R-:W-:-:S03]  /*5f3f0*/  IMAD.MOV.U32 R6, RZ, RZ, R79 ;  /* 0x000000ffff067224 */ /* 0x000fc600078e004f */
[----:B------:R-:W2:Y:S01]  /*5f400*/  LDL.LU R79, [R1+0x2b34] ;  /* 0x002b3400014f7983 */ /* 0x000ea20000300800 */
[----:B---3--:R-:W-:-:S03]  /*5f410*/  IADD3 R12, P1, R12, R4, RZ ;  /* 0x000000040c0c7210 */ /* 0x008fc60007f3e0ff */
[----:B------:R1:W-:Y:S02]  /*5f420*/  LDGSTS.E [R5+-0x7f900], desc[UR4][R6.64], P0 ;  /* 0x8070000006057fae */ /* 0x0003e40008121844 */
[--C-:B------:R-:W-:Y:S01]  /*5f430*/  IMAD.X R78, R78, 0x1, R3.reuse, P1 ;  /* 0x000000014e4e7824 */ /* 0x100fe200008e0603 */
[----:B------:R-:W-:Y:S01]  /*5f440*/  IADD3 R13, P2, R13, R4, RZ ;  /* 0x000000040d0d7210 */ /* 0x000fe20007f5e0ff */
[----:B------:R-:W-:Y:S04]  /*5f450*/  STL [R1+0x2a98], R12 ;  /* 0x002a980c01007387 */ /* 0x000fe80000100800 */
[----:B------:R-:W-:Y:S01]  /*5f460*/  IMAD.X R80, R80, 0x1, R3, P2 ;  /* 0x0000000150507824 */ /* 0x000fe200010e0603 */
[----:B------:R3:W-:Y:S01]  /*5f470*/  STL [R1+0x2a94], R78 ;  /* 0x002a944e01007387 */ /* 0x0007e20000100800 */
[----:B-1----:R-:W-:-:S02]  /*5f480*/  IMAD.MOV.U32 R6, RZ, RZ, R12 ;  /* 0x000000ffff067224 */ /* 0x002fc400078e000c */
[----:B------:R-:W-:Y:S01]  /*5f490*/  IMAD.MOV.U32 R7, RZ, RZ, R78 ;  /* 0x000000ffff077224 */ /* 0x000fe200078e004e */
[----:B------:R-:W-:Y:S04]  /*5f4a0*/  STL [R1+0x2ab8], R13 ;  /* 0x002ab80d01007387 */ /* 0x000fe80000100800 */
[----:B------:R1:W-:Y:S04]  /*5f4b0*/  LDGSTS.E [R5+-0x7f500], desc[UR4][R6.64], P0 ;  /* 0x80b0000006057fae */ /* 0x0003e80008121844 */
[----:B---3--:R-:W3:Y:S04]  /*5f4c0*/  LDL.LU R78, [R1+0x2b58] ;  /* 0x002b5800014e7983 */ /* 0x008ee80000300800 */
[----:B------:R1:W-:Y:S04]  /*5f4d0*/  STL [R1+0x2ab4], R80 ;  /* 0x002ab45001007387 */ /* 0x0003e80000100800 */
[----:B------:R-:W3:Y:S01]  /*5f4e0*/  LDL.LU R12, [R1+0x2b78] ;  /* 0x002b7800010c7983 */ /* 0x000ee20000300800 */
[----:B-1----:R-:W-:-:S03]  /*5f4f0*/  IMAD.MOV.U32 R7, RZ, RZ, R80 ;  /* 0x000000ffff077224 */ /* 0x002fc600078e0050 */
[----:B------:R-:W3:Y:S01]  /*5f500*/  LDL.LU R80, [R1+0x2b54] ;  /* 0x002b540001507983 */ /* 0x000ee20000300800 */
[----:B------:R-:W-:-:S03]  /*5f510*/  IMAD.MOV.U32 R6, RZ, RZ, R13 ;  /* 0x000000ffff067224 */ /* 0x000fc600078e000d */
[----:B------:R-:W3:Y:S01]  /*5f520*/  LDL.LU R13, [R1+0x2b74] ;  /* 0x002b7400010d7983 */ /* 0x000ee20000300800 */
[-C--:B----4-:R-:W-:Y:S02]  /*5f530*/  IADD3 R10, P1, R10, R4.reuse, RZ ;  /* 0x000000040a0a7210 */ /* 0x090fe40007f3e0ff */
[----:B------:R-:W-:Y:S01]  /*5f540*/  IADD3 R11, P2, R11, R4, RZ ;  /* 0x000000040b0b7210 */ /* 0x000fe20007f5e0ff */
[----:B------:R1:W-:Y:S02]  /*5f550*/  LDGSTS.E [R5+-0x7f100], desc[UR4][R6.64], P0 ;  /* 0x80f0000006057fae */ /* 0x0003e40008121844 */
[--C-:B------:R-:W-:Y:S02]  /*5f560*/  IMAD.X R81, R81, 0x1, R3.reuse, P1 ;  /* 0x0000000151517824 */ /* 0x100fe400008e0603 */
[----:B------:R4:W-:Y:S01]  /*5f570*/  STL [R1+0x2ad8], R10 ;  /* 0x002ad80a01007387 */ /* 0x0009e20000100800 */
[----:B------:R-:W-:-:S03]  /*5f580*/  IMAD.X R76, R76, 0x1, R3, P2 ;  /* 0x000000014c4c7824 */ /* 0x000fc600010e0603 */
[----:B------:R-:W-:Y:S04]  /*5f590*/  STL [R1+0x2ad4], R81 ;  /* 0x002ad45101007387 */ /* 0x000fe80000100800 */
[----:B------:R4:W-:Y:S01]  /*5f5a0*/  STL [R1+0x2af8], R11 ;  /* 0x002af80b01007387 */ /* 0x0009e20000100800 */
[----:B-1----:R-:W-:-:S03]  /*5f5b0*/  IMAD.MOV.U32 R6, RZ, RZ, R10 ;  /* 0x000000ffff067224 */ /* 0x002fc600078e000a */
[----:B------:R-:W3:Y:S01]  /*5f5c0*/  LDL.LU R83, [R1+0x2b98] ;  /* 0x002b980001537983 */ /* 0x000ee20000300800 */
[----:B------:R-:W-:-:S03]  /*5f5d0*/  IMAD.MOV.U32 R7, RZ, RZ, R81 ;  /* 0x000000ffff077224 */ /* 0x000fc600078e0051 */
[----:B------:R1:W-:Y:S04]  /*5f5e0*/  STL [R1+0x2af4], R76 ;  /* 0x002af44c01007387 */ /* 0x0003e80000100800 */
[----:B----4-:R-:W4:Y:S04]  /*5f5f0*/  LDL.LU R10, [R1+0x2bb8] ;  /* 0x002bb800010a7983 */ /* 0x010f280000300800 */
[----:B------:R-:W4:Y:S04]  /*5f600*/  LDL.LU R84, [R1+0x2b94] ;  /* 0x002b940001547983 */ /* 0x000f280000300800 */
[----:B------:R1:W-:Y:S02]  /*5f610*/  LDGSTS.E [R5+-0x7ed00], desc[UR4][R6.64], P0 ;  /* 0x8130000006057fae */ /* 0x0003e40008121844 */
[----:B-1----:R-:W-:-:S02]  /*5f620*/  IMAD.MOV.U32 R6, RZ, RZ, R11 ;  /* 0x000000ffff067224 */ /* 0x002fc400078e000b */
[----:B------:R-:W4:Y:S01]  /*5f630*/  LDL.LU R11, [R1+0x2bb4] ;  /* 0x002bb400010b7983 */ /* 0x000f220000300800 */
[----:B------:R-:W-:-:S03]  /*5f640*/  IMAD.MOV.U32 R7, RZ, RZ, R76 ;  /* 0x000000ffff077224 */ /* 0x000fc600078e004c */
[----:B------:R-:W4:Y:S04]  /*5f650*/  LDL.LU R76, [R1+0x2bd8] ;  /* 0x002bd800014c7983 */ /* 0x000f280000300800 */
[----:B------:R-:W4:Y:S04]  /*5f660*/  LDL.LU R81, [R1+0x2bf8] ;  /* 0x002bf80001517983 */ /* 0x000f280000300800 */
[----:B------:R1:W-:Y:S01]  /*5f670*/  LDGSTS.E [R5+-0x7e900], desc[UR4][R6.64], P0 ;  /* 0x8170000006057fae */ /* 0x0003e20008121844 */
[-C--:B------:R-:W-:Y:S02]  /*5f680*/  IADD3 R77, P1, R77, R4.reuse, RZ ;  /* 0x000000044d4d7210 */ /* 0x080fe40007f3e0ff */
[----:B------:R-:W-:-:S03]  /*5f690*/  IADD3 R14, P2, R14, R4, RZ ;  /* 0x000000040e0e7210 */ /* 0x000fc60007f5e0ff */
[----:B------:R2:W-:Y:S01]  /*5f6a0*/  STL [R1+0x2b18], R77 ;  /* 0x002b184d01007387 */ /* 0x0005e20000100800 */
[----:B-1----:R-:W-:Y:S02]  /*5f6b0*/  IMAD.MOV.U32 R6, RZ, RZ, R77 ;  /* 0x000000ffff067224 */ /* 0x002fe400078e004d */
[----:B--2---:R-:W-:-:S05]  /*5f6c0*/  IMAD.X R82, R82, 0x1, R3, P1 ;  /* 0x0000000152527824 */ /* 0x004fca00008e0603 */
[----:B------:R1:W-:Y:S04]  /*5f6d0*/  STL [R1+0x2b14], R82 ;  /* 0x002b145201007387 */ /* 0x0003e80000100800 */
[----:B------:R-:W-:Y:S04]  /*5f6e0*/  STL [R1+0x2b38], R14 ;  /* 0x002b380e01007387 */ /* 0x000fe80000100800 */
[----:B------:R-:W2:Y:S01]  /*5f6f0*/  LDL.LU R77, [R1+0x2bd4] ;  /* 0x002bd400014d7983 */ /* 0x000ea20000300800 */
[----:B------:R-:W-:Y:S02]  /*5f700*/  IMAD.X R79, R79, 0x1, R3, P2 ;  /* 0x000000014f4f7824 */ /* 0x000fe400010e0603 */
[----:B------:R-:W-:-:S03]  /*5f710*/  IMAD.MOV.U32 R7, RZ, RZ, R82 ;  /* 0x000000ffff077224 */ /* 0x000fc600078e0052 */
[----:B------:R3:W-:Y:S04]  /*5f720*/  STL [R1+0x2b34], R79 ;  /* 0x002b344f01007387 */ /* 0x0007e80000100800 */
[----:B-1----:R-:W2:Y:S04]  /*5f730*/  LDL.LU R82, [R1+0x2bf4] ;  /* 0x002bf40001527983 */ /* 0x002ea80000300800 */
[----:B------:R1:W-:Y:S01]  /*5f740*/  LDGSTS.E [R5+-0x7e500], desc[UR4][R6.64], P0 ;  /* 0x81b0000006057fae */ /* 0x0003e20008121844 */
[-C--:B---3--:R-:W-:Y:S01]  /*5f750*/  IADD3 R78, P1, R78, R4.reuse, RZ ;  /* 0x000000044e4e7210 */ /* 0x088fe20007f3e0ff */
[----:B-1----:R-:W-:Y:S01]  /*5f760*/  IMAD.MOV.U32 R6, RZ, RZ, R14 ;  /* 0x000000ffff067224 */ /* 0x002fe200078e000e */
[----:B------:R-:W-:Y:S01]  /*5f770*/  IADD3 R12, P2, R12, R4, RZ ;  /* 0x000000040c0c7210 */ /* 0x000fe20007f5e0ff */
[----:B------:R-:W-:-:S02]  /*5f780*/  IMAD.MOV.U32 R7, RZ, RZ, R79 ;  /* 0x000000ffff077224 */ /* 0x000fc400078e004f */
[----:B------:R-:W3:Y:S01]  /*5f790*/  LDL.LU R79, [R1+0x2c18] ;  /* 0x002c1800014f7983 */ /* 0x000ee20000300800 */
[----:B------:R-:W-:-:S03]  /*5f7a0*/  IMAD.X R80, R80, 0x1, R3, P1 ;  /* 0x0000000150507824 */ /* 0x000fc600008e0603 */
[----:B------:R-:W3:Y:S04]  /*5f7b0*/  LDL.LU R14, [R1+0x2c38] ;  /* 0x002c3800010e7983 */ /* 0x000ee80000300800 */
[----:B------:R-:W-:Y:S01]  /*5f7c0*/  STL [R1+0x2b58], R78 ;  /* 0x002b584e01007387 */ /* 0x000fe20000100800 */
[----:B------:R-:W-:-:S03]  /*5f7d0*/  IMAD.X R13, R13, 0x1, R3, P2 ;  /* 0x000000010d0d7824 */ /* 0x000fc600010e0603 */
[----:B------:R1:W-:Y:S04]  /*5f7e0*/  LDGSTS.E [R5+-0x7e100], desc[UR4][R6.64], P0 ;  /* 0x81f0000006057fae */ /* 0x0003e80008121844 */
[----:B------:R1:W-:Y:S04]  /*5f7f0*/  STL [R1+0x2b54], R80 ;  /* 0x002b545001007387 */ /* 0x0003e80000100800 */
[----:B------:R-:W-:Y:S01]  /*5f800*/  STL [R1+0x2b78], R12 ;  /* 0x002b780c01007387 */ /* 0x000fe20000100800 */
[----:B-1----:R-:W-:-:S03]  /*5f810*/  IMAD.MOV.U32 R7, RZ, RZ, R80 ;  /* 0x000000ffff077224 */ /* 0x002fc600078e0050 */
[----:B------:R-:W3:Y:S01]  /*5f820*/  LDL.LU R80, [R1+0x2c14] ;  /* 0x002c140001507983 */ /* 0x000ee20000300800 */
[----:B------:R-:W-:-:S03]  /*5f830*/  IMAD.MOV.U32 R6, RZ, RZ, R78 ;  /* 0x000000ffff067224 */ /* 0x000fc600078e004e */
[----:B------:R1:W-:Y:S04]  /*5f840*/  STL [R1+0x2b74], R13 ;  /* 0x002b740d01007387 */ /* 0x0003e80000100800 */
[----:B------:R-:W3:Y:S01]  /*5f850*/  LDL.LU R78, [R1+0x2c34] ;  /* 0x002c3400014e7983 */ /* 0x000ee20000300800 */
[----:B------:R-:W-:-:S03]  /*5f860*/  IADD3 R83, P1, R83, R4, RZ ;  /* 0x0000000453537210 */ /* 0x000fc60007f3e0ff */
[----:B------:R1:W-:Y:S01]  /*5f870*/  LDGSTS.E [R5+-0x7dd00], desc[UR4][R6.64], P0 ;  /* 0x8230000006057fae */ /* 0x0003e20008121844 */
[----:B----4-:R-:W-:Y:S01]  /*5f880*/  IADD3 R10, P2, R10, R4, RZ ;  /* 0x000000040a0a7210 */ /* 0x010fe20007f5e0ff */
[----:B------:R-:W-:Y:S02]  /*5f890*/  IMAD.X R84, R84, 0x1, R3, P1 ;  /* 0x0000000154547824 */ /* 0x000fe400008e0603 */
[----:B-1----:R-:W-:Y:S02]  /*5f8a0*/  IMAD.MOV.U32 R6, RZ, RZ, R12 ;  /* 0x000000ffff067224 */ /* 0x002fe400078e000c */
[----:B------:R-:W-:Y:S02]  /*5f8b0*/  IMAD.MOV.U32 R7, RZ, RZ, R13 ;  /* 0x000000ffff077224 */ /* 0x000fe400078e000d */
[----:B------:R-:W4:Y:S04]  /*5f8c0*/  LDL.LU.64 R12, [R1+0x2228] ;  /* 0x00222800010c7983 */ /* 0x000f280000300a00 */
[----:B------:R-:W-:Y:S01]  /*5f8d0*/  STL [R1+0x2b98], R83 ;  /* 0x002b985301007387 */ /* 0x000fe20000100800 */
[----:B------:R-:W-:-:S03]  /*5f8e0*/  IMAD.X R11, R11, 0x1, R3, P2 ;  /* 0x000000010b0b7824 */ /* 0x000fc600010e0603 */
[----:B------:R1:W-:Y:S04]  /*5f8f0*/  LDGSTS.E [R5+-0x7d900], desc[UR4][R6.64], P0 ;  /* 0x8270000006057fae */ /* 0x0003e80008121844 */
[----:B------:R-:W-:Y:S04]  /*5f900*/  STL [R1+0x2b94], R84 ;  /* 0x002b945401007387 */ /* 0x000fe80000100800 */
[----:B------:R-:W-:Y:S01]  /*5f910*/  STL [R1+0x2bb8], R10 ;  /* 0x002bb80a01007387 */ /* 0x000fe20000100800 */
[----:B-1----:R-:W-:-:S03]  /*5f920*/  IMAD.MOV.U32 R6, RZ, RZ, R83 ;  /* 0x000000ffff067224 */ /* 0x002fc600078e0053 */
[----:B------:R-:W4:Y:S01]  /*5f930*/  LDL.LU.64 R88, [R1+0x2208] ;  /* 0x0022080001587983 */ /* 0x000f220000300a00 */
[----:B------:R-:W-:-:S03]  /*5f940*/  IMAD.MOV.U32 R7, RZ, RZ, R84 ;  /* 0x000000ffff077224 */ /* 0x000fc600078e0054 */
[----:B------:R1:W-:Y:S04]  /*5f950*/  STL [R1+0x2bb4], R11 ;  /* 0x002bb40b01007387 */ /* 0x0003e80000100800 */
[----:B------:R1:W-:Y:S01]  /*5f960*/  LDGSTS.E [R5+-0x7d500], desc[UR4][R6.64], P0 ;  /* 0x82b0000006057fae */ /* 0x0003e20008121844 */
[-C--:B------:R-:W-:Y:S01]  /*5f970*/  IADD3 R76, P1, R76, R4.reuse, RZ ;  /* 0x000000044c4c7210 */ /* 0x080fe20007f3e0ff */
[----:B-1----:R-:W-:Y:S02]  /*5f980*/  IMAD.MOV.U32 R6, RZ, RZ, R10 ;  /* 0x000000ffff067224 */ /* 0x002fe400078e000a */
[----:B------:R-:W-:Y:S02]  /*5f990*/  IMAD.MOV.U32 R7, RZ, RZ, R11 ;  /* 0x000000ffff077224 */ /* 0x000fe400078e000b */
[----:B------:R-:W4:Y:S01]  /*5f9a0*/  LDL.LU.64 R10, [R1+0x21e8] ;  /* 0x0021e800010a7983 */ /* 0x000f220000300a00 */
[----:B------:R-:W-:-:S03]  /*5f9b0*/  IADD3 R81, P2, R81, R4, RZ ;  /* 0x0000000451517210 */ /* 0x000fc60007f5e0ff */
[----:B------:R-:W4:Y:S04]  /*5f9c0*/  LDL.LU.64 R86, [R1+0x21c8] ;  /* 0x0021c80001567983 */ /* 0x000f280000300a00 */
[----:B------:R-:W-:Y:S04]  /*5f9d0*/  STL [R1+0x2bd8], R76 ;  /* 0x002bd84c01007387 */ /* 0x000fe80000100800 */
[----:B------:R1:W-:Y:S02]  /*5f9e0*/  LDGSTS.E [R5+-0x7d100], desc[UR4][R6.64], P0 ;  /* 0x82f0000006057fae */ /* 0x0003e40008121844 */
[----:B-1----:R-:W-:-:S02]  /*5f9f0*/  IMAD.MOV.U32 R6, RZ, RZ, R76 ;  /* 0x000000ffff067224 */ /* 0x002fc400078e004c */
[----:B--2---:R-:W-:-:S04]  /*5fa00*/  IMAD.X R77, R77, 0x1, R3, P1 ;  /* 0x000000014d4d7824 */ /* 0x004fc800008e0603 */
[----:B------:R-:W-:Y:S01]  /*5fa10*/  IMAD.MOV.U32 R7, RZ, RZ, R77 ;  /* 0x000000ffff077224 */ /* 0x000fe200078e004d */
[----:B------:R1:W-:Y:S04]  /*5fa20*/  STL [R1+0x2bd4], R77 ;  /* 0x002bd44d01007387 */ /* 0x0003e80000100800 */
[----:B------:R-:W-:Y:S01]  /*5fa30*/  STL [R1+0x2bf8], R81 ;  /* 0x002bf85101007387 */ /* 0x000fe20000100800 */
[----:B------:R-:W-:-:S03]  /*5fa40*/  IMAD.X R82, R82, 0x1, R3, P2 ;  /* 0x0000000152527824 */ /* 0x000fc600010e0603 */
[----:B------:R2:W-:Y:S04]  /*5fa50*/  LDGSTS.E [R5+-0x7cd00], desc[UR4][R6.64], P0 ;  /* 0x8330000006057fae */ /* 0x0005e80008121844 */
[----:B-1----:R-:W4:Y:S04]  /*5fa60*/  LDL.LU.64 R76, [R1+0x21a8] ;  /* 0x0021a800014c7983 */ /* 0x002f280000300a00 */
[----:B------:R1:W-:Y:S04]  /*5fa70*/  STL [R1+0x2bf4], R82 ;  /* 0x002bf45201007387 */ /* 0x0003e80000100800 */
[----:B------:R-:W4:Y:S01]  /*5fa80*/  LDL.LU.64 R84, [R1+0x2188] ;  /* 0x0021880001547983 */ /* 0x000f220000300a00 */
[----:B---3--:R-:W-:Y:S01]  /*5fa90*/  IADD3 R79, P1, R79, R4, RZ ;  /* 0x000000044f4f7210 */ /* 0x008fe20007f3e0ff */
[----:B--2---:R-:W-:-:S02]  /*5faa0*/  IMAD.MOV.U32 R6, RZ, RZ, R81 ;  /* 0x000000ffff067224 */ /* 0x004fc400078e0051 */
[----:B------:R-:W-:Y:S01]  /*5fab0*/  IMAD.MOV.U32 R7, RZ, RZ, R82 ;  /* 0x000000ffff077224 */ /* 0x000fe200078e0052 */
[----:B------:R-:W-:Y:S01]  /*5fac0*/  IADD3 R14, P2, R14, R4, RZ ;  /* 0x000000040e0e7210 */ /* 0x000fe20007f5e0ff */
[----:B-1----:R-:W2:Y:S04]  /*5fad0*/  LDL.LU.64 R82, [R1+0x2168] ;  /* 0x0021680001527983 */ /* 0x002ea80000300a00 */
[----:B------:R-:W-:Y:S04]  /*5fae0*/  STL [R1+0x2c18], R79 ;  /* 0x002c184f01007387 */ /* 0x000fe80000100800 */
[----:B------:R1:W-:Y:S01]  /*5faf0*/  LDGSTS.E [R5+-0x7c900], desc[UR4][R6.64], P0 ;  /* 0x8370000006057fae */ /* 0x0003e20008121844 */
[----:B------:R-:W-:-:S02]  /*5fb00*/  IMAD.X R80, R80, 0x1, R3, P1 ;  /* 0x0000000150507824 */ /* 0x000fc400008e0603 */
[----:B-1----:R-:W-:Y:S02]  /*5fb10*/  IMAD.MOV.U32 R6, RZ, RZ, R79 ;  /* 0x000000ffff067224 */ /* 0x002fe400078e004f */
[----:B------:R-:W-:Y:S01]  /*5fb20*/  IMAD.MOV.U32 R7, RZ, RZ, R80 ;  /* 0x000000ffff077224 */ /* 0x000fe200078e0050 */
[----:B------:R1:W-:Y:S01]  /*5fb30*/  STL [R1+0x2c14], R80 ;  /* 0x002c145001007387 */ /* 0x0003e20000100800 */
[----:B------:R-:W-:-:S03]  /*5fb40*/  IMAD.X R78, R78, 0x1, R3, P2 ;  /* 0x000000014e4e7824 */ /* 0x000fc600010e0603 */
[----:B------:R-:W-:Y:S04]  /*5fb50*/  STL [R1+0x2c38], R14 ;  /* 0x002c380e01007387 */ /* 0x000fe80000100800 */
[----:B------:R3:W-:Y:S04]  /*5fb60*/  LDGSTS.E [R5+-0x7c500], desc[UR4][R6.64], P0 ;  /* 0x83b0000006057fae */ /* 0x0007e80008121844 */
[----:B-1----:R-:W2:Y:S04]  /*5fb70*/  LDL.LU.64 R80, [R1+0x2148] ;  /* 0x0021480001507983 */ /* 0x002ea80000300a00 */
[----:B------:R1:W-:Y:S01]  /*5fb80*/  STL [R1+0x2c34], R78 ;  /* 0x002c344e01007387 */ /* 0x0003e20000100800 */
[----:B---3--:R-:W-:-:S03]  /*5fb90*/  IMAD.MOV.U32 R7, RZ, RZ, R78 ;  /* 0x000000ffff077224 */ /* 0x008fc600078e004e */
[----:B-1----:R-:W3:Y:S01]  /*5fba0*/  LDL.LU.64 R78, [R1+0x2128] ;  /* 0x00212800014e7983 */ /* 0x002ee20000300a00 */
[----:B------:R-:W-:Y:S01]  /*5fbb0*/  IMAD.MOV.U32 R6, RZ, RZ, R14 ;  /* 0x000000ffff067224 */ /* 0x000fe200078e000e */
[----:B----4-:R-:W-:Y:S02]  /*5fbc0*/  IADD3 R90, P1, R12, R4, RZ ;  /* 0x000000040c5a7210 */ /* 0x010fe40007f3e0ff */
[----:B------:R-:W4:Y:S04]  /*5fbd0*/  LDL.LU.64 R110, [R1+0x2108] ;  /* 0x00210800016e7983 */ /* 0x000f280000300a00 */
[----:B------:R1:W-:Y:S02]  /*5fbe0*/  LDGSTS.E [R5+-0x7c100], desc[UR4][R6.64], P0 ;  /* 0x83f0000006057fae */ /* 0x0003e40008121844 */
[----:B-1----:R-:W-:-:S02]  /*5fbf0*/  IMAD.X R6, R13, 0x1, R3, P1 ;  /* 0x000000010d067824 */ /* 0x002fc400008e0603 */
[----:B------:R-:W4:Y:S01]  /*5fc00*/  LDL.LU.64 R12, [R1+0x20e8] ;  /* 0x0020e800010c7983 */ /* 0x000f220000300a00 */
[----:B------:R-:W-:-:S03]  /*5fc10*/  IADD3 R92, P1, R88, R4, RZ ;  /* 0x00000004585c7210 */ /* 0x000fc60007f3e0ff */
[----:B------:R-:W4:Y:S02]  /*5fc20*/  LDL.LU.64 R114, [R1+0x20c8] ;  /* 0x0020c80001727983 */ /* 0x000f240000300a00 */
[----:B------:R-:W-:Y:S02]  /*5fc30*/  IMAD.X R7, R89, 0x1, R3, P1 ;  /* 0x0000000159077824 */ /* 0x000fe400008e0603 */
[----:B------:R-:W4:Y:S01]  /*5fc40*/  LDL.LU.64 R116, [R1+0x20a8] ;  /* 0x0020a80001747983 */ /* 0x000f220000300a00 */
[----:B------:R-:W-:-:S05]  /*5fc50*/  IADD3 R94, P1, R10, R4, RZ ;  /* 0x000000040a5e7210 */ /* 0x000fca0007f3e0ff */
[----:B------:R-:W-:Y:S02]  /*5fc60*/  IMAD.X R95, R11, 0x1, R3, P1 ;  /* 0x000000010b5f7824 */ /* 0x000fe400008e0603 */
        /* <DEDUP_REMOVED lines=12> */
[----:B--2---:R-:W-:-:S05]  /*5fd30*/  IADD3 R102, P1, R82, R4, RZ ;  /* 0x0000000452667210 */ /* 0x004fca0007f3e0ff */
[----:B------:R-:W-:Y:S02]  /*5fd40*/  IMAD.X R103, R83, 0x1, R3, P1 ;  /* 0x0000000153677824 */ /* 0x000fe400008e0603 */
[----:B------:R-:W2:Y:S01]  /*5fd50*/  LDL.LU.64 R82, [R1+0x1fc8] ;  /* 0x001fc80001527983 */ /* 0x000ea20000300a00 */
[----:B------:R-:W-:-:S05]  /*5fd60*/  IADD3 R104, P1, R80, R4, RZ ;  /* 0x0000000450687210 */ /* 0x000fca0007f3e0ff */
[----:B------:R-:W-:Y:S02]  /*5fd70*/  IMAD.X R105, R81, 0x1, R3, P1 ;  /* 0x0000000151697824 */ /* 0x000fe400008e0603 */
[----:B------:R-:W2:Y:S01]  /*5fd80*/  LDL.LU.64 R80, [R1+0x1fa8] ;  /* 0x001fa80001507983 */ /* 0x000ea20000300a00 */
[----:B---3--:R-:W-:-:S05]  /*5fd90*/  IADD3 R106, P1, R78, R4, RZ ;  /* 0x000000044e6a7210 */ /* 0x008fca0007f3e0ff */
[--C-:B------:R-:W-:Y:S01]  /*5fda0*/  IMAD.X R107, R79, 0x1, R3.reuse, P1 ;  /* 0x000000014f6b7824 */ /* 0x100fe200008e0603 */
[-C--:B----4-:R-:W-:Y:S01]  /*5fdb0*/  IADD3 R108, P1, R110, R4.reuse, RZ ;  /* 0x000000046e6c7210 */ /* 0x090fe20007f3e0ff */
[----:B------:R-:W3:Y:S04]  /*5fdc0*/  LDL.LU.64 R78, [R1+0x1f88] ;  /* 0x001f8800014e7983 */ /* 0x000ee80000300a00 */
        /* <DEDUP_REMOVED lines=23> */
[--C-:B------:R-:W-:Y:S01]  /*5ff40*/  IMAD.X R127, R85, 0x1, R3.reuse, P1 ;  /* 0x00000001557f7824 */ /* 0x100fe200008e0603 */
[----:B--2---:R-:W-:Y:S01]  /*5ff50*/  IADD3 R128, P1, R82, R4, RZ ;  /* 0x0000000452807210 */ /* 0x004fe20007f3e0ff */
[----:B------:R-:W2:Y:S04]  /*5ff60*/  LDL.LU.64 R84, [R1+0x1ec8] ;  /* 0x001ec80001547983 */ /* 0x000ea80000300a00 */
[----:B------:R-:W-:-:S02]  /*5ff70*/  IMAD.X R129, R83, 0x1, R3, P1 ;  /* 0x0000000153817824 */ /* 0x000fc400008e0603 */
[----:B------:R-:W2:Y:S01]  /*5ff80*/  LDL.LU.64 R82, [R1+0x1ea8] ;  /* 0x001ea80001527983 */ /* 0x000ea20000300a00 */
[----:B------:R-:W-:-:S05]  /*5ff90*/  IADD3 R130, P1, R80, R4, RZ ;  /* 0x0000000450827210 */ /* 0x000fca0007f3e0ff */
[----:B------:R-:W-:Y:S02]  /*5ffa0*/  IMAD.X R131, R81, 0x1, R3, P1 ;  /* 0x0000000151837824 */ /* 0x000fe400008e0603 */
[----:B------:R-:W2:Y:S01]  /*5ffb0*/  LDL.LU.64 R80, [R1+0x1e88] ;  /* 0x001e880001507983 */ /* 0x000ea20000300a00 */
[----:B---3--:R-:W-:-:S05]  /*5ffc0*/  IADD3 R132, P1, R78, R4, RZ ;  /* 0x000000044e847210 */ /* 0x008fca0007f3e0ff */
[----:B------:R-:W-:Y:S01]  /*5ffd0*/  IMAD.X R133, R79, 0x1, R3, P1 ;  /* 0x000000014f857824 */ /* 0x000fe200008e0603 */
[----:B----4-:R-:W-:-:S05]  /*5ffe0*/  IADD3 R134, P1, R12, R4, RZ ;  /* 0x000000040c867210 */ /* 0x010fca0007f3e0ff */
[----:B------:R-:W-:Y:S02]  /*5fff0*/  IMAD.X R135, R13, 0x1, R3, P1 ;  /* 0x000000010d877824 */ /* 0x000fe400008e0603 */
[----:B------:R-:W3:Y:S01]  /*60000*/  LDL.LU.64 R12, [R1+0x1e68] ;  /* 0x001e6800010c7983 */ /* 0x000ee20000300a00 */
[----:B------:R-:W-:-:S05]  /*60010*/  IADD3 R136, P1, R10, R4, RZ ;  /* 0x000000040a887210 */ /* 0x000fca0007f3e0ff */
[----:B------:R-:W-:Y:S02]  /*60020*/  IMAD.X R137, R11, 0x1, R3, P1 ;  /* 0x000000010b897824 */ /* 0x000fe400008e0603 */
[----:B------:R-:W4:Y:S01]  /*60030*/  LDL.LU.64 R10, [R1+0x1e48] ;  /* 0x001e4800010a7983 */ /* 0x000f220000300a00 */
[----:B------:R-:W-:-:S05]  /*60040*/  IADD3 R138, P1, R76, R4, RZ ;  /* 0x000000044c8a7210 */ /* 0x000fca0007f3e0ff */
[----:B------:R-:W-:Y:S02]  /*60050*/  IMAD.X R139, R77, 0x1, R3, P1 ;  /* 0x000000014d8b7824 */ /* 0x000fe400008e0603 */
[----:B------:R-:W4:Y:S04]  /*60060*/  LDL.LU.64 R76, [R1+0x1e28] ;  /* 0x001e2800014c7983 */ /* 0x000f280000300a00 */
[----:B------:R-:W4:Y:S01]  /*60070*/  LDL.LU.64 R78, [R1+0x1e08] ;  /* 0x001e0800014e7983 */ /* 0x000f220000300a00 */
[----:B------:R-:W-:-:S05]  /*60080*/  IADD3 R140, P1, R88, R4, RZ ;  /* 0x00000004588c7210 */ /* 0x000fca0007f3e0ff */
[----:B------:R-:W-:Y:S01]  /*60090*/  IMAD.X R141, R89, 0x1, R3, P1 ;  /* 0x00000001598d7824 */ /* 0x000fe200008e0603 */
[----:B------:R-:W-:-:S05]  /*600a0*/  IADD3 R142, P1, R86, R4, RZ ;  /* 0x00000004568e7210 */ /* 0x000fca0007f3e0ff */
[----:B------:R-:W-:Y:S01]  /*600b0*/  IMAD.X R143, R87, 0x1, R3, P1 ;  /* 0x00000001578f7824 */ /* 0x000fe200008e0603 */
[----:B--2---:R-:W-:-:S05]  /*600c0*/  IADD3 R144, P1, R84, R4, RZ ;  /* 0x0000000454907210 */ /* 0x004fca0007f3e0ff */
[----:B------:R-:W-:Y:S01]  /*600d0*/  IMAD.X R145, R85, 0x1, R3, P1 ;  /* 0x0000000155917824 */ /* 0x000fe200008e0603 */
[----:B------:R-:W-:-:S05]  /*600e0*/  IADD3 R146, P1, R82, R4, RZ ;  /* 0x0000000452927210 */ /* 0x000fca0007f3e0ff */
[----:B------:R-:W-:Y:S01]  /*600f0*/  IMAD.X R147, R83, 0x1, R3, P1 ;  /* 0x0000000153937824 */ /* 0x000fe200008e0603 */
[----:B------:R-:W-:-:S05]  /*60100*/  IADD3 R148, P1, R80, R4, RZ ;  /* 0x0000000450947210 */ /* 0x000fca0007f3e0ff */
[----:B------:R-:W-:Y:S01]  /*60110*/  IMAD.X R149, R81, 0x1, R3, P1 ;  /* 0x0000000151957824 */ /* 0x000fe200008e0603 */
[----:B---3--:R-:W-:-:S05]  /*60120*/  IADD3 R150, P1, R12, R4, RZ ;  /* 0x000000040c967210 */ /* 0x008fca0007f3e0ff */
[----:B------:R-:W-:Y:S01]  /*60130*/  IMAD.X R151, R13, 0x1, R3, P1 ;  /* 0x000000010d977824 */ /* 0x000fe200008e0603 */
[----:B----4-:R-:W-:-:S05]  /*60140*/  IADD3 R12, P1, R10, R4, RZ ;  /* 0x000000040a0c7210 */ /* 0x010fca0007f3e0ff */
[----:B------:R-:W-:Y:S02]  /*60150*/  IMAD.X R13, R11, 0x1, R3, P1 ;  /* 0x000000010b0d7824 */ /* 0x000fe400008e0603 */
[----:B------:R-:W-:Y:S02]  /*60160*/  IMAD.MOV.U32 R91, RZ, RZ, R6 ;  /* 0x000000ffff5b7224 */ /* 0x000fe400078e0006 */
[----:B------:R-:W-:-:S03]  /*60170*/  IMAD.MOV.U32 R93, RZ, RZ, R7 ;  /* 0x000000ffff5d7224 */ /* 0x000fc600078e0007 */
        /* <DEDUP_REMOVED lines=24> */
[----:B------:R4:W-:Y:S01]  /*60300*/  STL.64 [R1+0x1f28], R138 ;  /* 0x001f288a01007387 */ /* 0x0009e20000100a00 */
[----:B------:R-:W-:-:S03]  /*60310*/  IADD3 R10, P1, R76, R4, RZ ;  /* 0x000000044c0a7210 */ /* 0x000fc60007f3e0ff */
[----:B------:R1:W-:Y:S02]  /*60320*/  LDGSTS.E [R5+-0x7bd00], desc[UR4][R90.64], P0 ;  /* 0x843000005a057fae */ /* 0x0003e40008121844 */
[--C-:B------:R-:W-:Y:S01]  /*60330*/  IMAD.X R11, R77, 0x1, R3.reuse, P1 ;  /* 0x000000014d0b7824 */ /* 0x100fe200008e0603 */
[-C--:B------:R-:W-:Y:S01]  /*60340*/  IADD3 R77, P1, R78, R4.reuse, RZ ;  /* 0x000000044e4d7210 */ /* 0x080fe20007f3e0ff */
[----:B------:R4:W-:Y:S04]  /*60350*/  STL.64 [R1+0x1f08], R140 ;  /* 0x001f088c01007387 */ /* 0x0009e80000100a00 */
[--C-:B------:R-:W-:Y:S01]  /*60360*/  IMAD.X R76, R79, 0x1, R3.reuse, P1 ;  /* 0x000000014f4c7824 */ /* 0x100fe200008e0603 */
[-C--:B------:R-:W-:Y:S01]  /*60370*/  IADD3 R78, P1, R246, R4.reuse, RZ ;  /* 0x00000004f64e7210 */ /* 0x080fe20007f3e0ff */
[----:B------:R1:W-:Y:S04]  /*60380*/  LDGSTS.E [R5+-0x7b900], desc[UR4][R92.64], P0 ;  /* 0x847000005c057fae */ /* 0x0003e80008121844 */
[--C-:B------:R-:W-:Y:S01]  /*60390*/  IMAD.X R246, R247, 0x1, R3.reuse, P1 ;  /* 0x00000001f7f67824 */ /* 0x100fe200008e0603 */
[-C--:B------:R-:W-:Y:S01]  /*603a0*/  IADD3 R79, P1, R238, R4.reuse, RZ ;  /* 0x00000004ee4f7210 */ /* 0x080fe20007f3e0ff */
[----:B------:R4:W-:Y:S04]  /*603b0*/  STL.64 [R1+0x1ee8], R142 ;  /* 0x001ee88e01007387 */ /* 0x0009e80000100a00 */
[--C-:B------:R-:W-:Y:S01]  /*603c0*/  IMAD.X R238, R239, 0x1, R3.reuse, P1 ;  /* 0x00000001efee7824 */ /* 0x100fe200008e0603 */
[-C--:B------:R-:W-:Y:S01]  /*603d0*/  IADD3 R80, P1, R230, R4.reuse, RZ ;  /* 0x00000004e6507210 */ /* 0x080fe20007f3e0ff */
[----:B------:R-:W-:Y:S01]  /*603e0*/  IMAD.MOV.U32 R7, RZ, RZ, R76 ;  /* 0x000000ffff077224 */ /* 0x000fe200078e004c */
[----:B------:R1:W-:Y:S03]  /*603f0*/  LDGSTS.E [R5+-0x7b500], desc[UR4][R94.64], P0 ;  /* 0x84b000005e057fae */ /* 0x0003e60008121844 */
[--C-:B------:R-:W-:Y:S01]  /*60400*/  IMAD.X R230, R231, 0x1, R3.reuse, P1 ;  /* 0x00000001e7e67824 */ /* 0x100fe200008e0603 */
[-C--:B------:R-:W-:Y:S01]  /*60410*/  IADD3 R81, P1, R222, R4.reuse, RZ ;  /* 0x00000004de517210 */ /* 0x080fe20007f3e0ff */
[----:B------:R4:W-:Y:S04]  /*60420*/  STL.64 [R1+0x1ec8], R144 ;  /* 0x001ec89001007387 */ /* 0x0009e80000100a00 */
[----:B------:R-:W-:Y:S01]  /*60430*/  IMAD.X R222, R223, 0x1, R3, P1 ;  /* 0x00000001dfde7824 */ /* 0x000fe200008e0603 */
[-C--:B------:R-:W-:Y:S01]  /*60440*/  IADD3 R82, P1, R214, R4.reuse, RZ ;  /* 0x00000004d6527210 */ /* 0x080fe20007f3e0ff */
[----:B------:R-:W-:Y:S01]  /*60450*/  IMAD.MOV.U32 R6, RZ, RZ, R77 ;  /* 0x000000ffff067224 */ /* 0x000fe200078e004d */
[----:B------:R1:W-:Y:S03]  /*60460*/  LDGSTS.E [R5+-0x7b100], desc[UR4][R96.64], P0 ;  /* 0x84f0000060057fae */ /* 0x0003e60008121844 */
        /* <DEDUP_REMOVED lines=12> */
[----:B------:R1:W5:Y:S04]  /*60530*/  LDL.LU R76, [R1+0x335c] ;  /* 0x00335c00014c7983 */ /* 0x0003680000300800 */
[--C-:B------:R-:W-:Y:S01]  /*60540*/  IMAD.X R182, R183, 0x1, R3.reuse, P1 ;  /* 0x00000001b7b67824 */ /* 0x100fe200008e0603 */
[-C--:B------:R-:W-:Y:S01]  /*60550*/  IADD3 R87, P1, R174, R4.reuse, RZ ;  /* 0x00000004ae577210 */ /* 0x080fe20007f3e0ff */
[----:B------:R1:W5:Y:S04]  /*60560*/  LDL.LU R77, [R1+0x3358] ;  /* 0x00335800014d7983 */ /* 0x0003680000300800 */
[--C-:B------:R-:W-:Y:S01]  /*60570*/  IMAD.X R174, R175, 0x1, R3.reuse, P1 ;  /* 0x00000001afae7824 */ /* 0x100fe200008e0603 */
[-C--:B------:R-:W-:Y:S01]  /*60580*/  IADD3 R88, P1, R166, R4.reuse, RZ ;  /* 0x00000004a6587210 */ /* 0x080fe20007f3e0ff */
[----:B------:R-:W-:Y:S01]  /*60590*/  IMAD.MOV.U32 R246, RZ, RZ, R78 ;  /* 0x000000fffff67224 */ /* 0x000fe200078e004e */
[----:B------:R1:W-:Y:S03]  /*605a0*/  LDGSTS.E [R5+-0x7a900], desc[UR4][R100.64], P0 ;  /* 0x8570000064057fae */ /* 0x0003e60008121844 */
[----:B------:R-:W-:Y:S01]  /*605b0*/  IMAD.X R166, R167, 0x1, R3, P1 ;  /* 0x00000001a7a67824 */ /* 0x000fe200008e0603 */
[----:B------:R-:W-:Y:S01]  /*605c0*/  IADD3 R89, P1, R158, R4, RZ ;  /* 0x000000049e597210 */ /* 0x000fe20007f3e0ff */
[----:B------:R4:W-:Y:S01]  /*605d0*/  STL.64 [R1+0x1e68], R150 ;  /* 0x001e689601007387 */ /* 0x0009e20000100a00 */
[----:B------:R-:W-:-:S03]  /*605e0*/  IMAD.MOV.U32 R239, RZ, RZ, R238 ;  /* 0x000000ffffef7224 */ /* 0x000fc600078e00ee */
[----:B------:R-:W-:Y:S01]  /*605f0*/  IMAD.X R158, R159, 0x1, R3, P1 ;  /* 0x000000019f9e7824 */ /* 0x000fe200008e0603 */
[----:B------:R-:W-:Y:S01]  /*60600*/  IADD3 R252, P1, R22, R4, RZ ;  /* 0x0000000416fc7210 */ /* 0x000fe20007f3e0ff */
[----:B------:R1:W5:Y:S01]  /*60610*/  LDL.LU R78, [R1+0x3354] ;  /* 0x00335400014e7983 */ /* 0x0003620000300800 */
[----:B------:R-:W-:Y:S02]  /*60620*/  IMAD.MOV.U32 R238, RZ, RZ, R79 ;  /* 0x000000ffffee7224 */ /* 0x000fe400078e004f */
[----:B------:R-:W-:Y:S01]  /*60630*/  IMAD.MOV.U32 R231, RZ, RZ, R230 ;  /* 0x000000ffffe77224 */ /* 0x000fe200078e00e6 */
[----:B------:R4:W-:Y:S01]  /*60640*/  STL.64 [R1+0x1e48], R12 ;  /* 0x001e480c01007387 */ /* 0x0009e20000100a00 */
[----:B------:R-:W-:-:S03]  /*60650*/  IMAD.MOV.U32 R230, RZ, RZ, R80 ;  /* 0x000000ffffe67224 */ /* 0x000fc600078e0050 */
[----:B------:R1:W5:Y:S01]  /*60660*/  LDL.LU R79, [R1+0x3350] ;  /* 0x00335000014f7983 */ /* 0x0003620000300800 */
[----:B------:R-:W-:Y:S01]  /*60670*/  IMAD.X R22, R23, 0x1, R3, P1 ;  /* 0x0000000117167824 */ /* 0x000fe200008e0603 */
[----:B------:R-:W-:Y:S01]  /*60680*/  IADD3 R14, P1, R8, R4, RZ ;  /* 0x00000004080e7210 */ /* 0x000fe20007f3e0ff */
[----:B------:R-:W-:Y:S01]  /*60690*/  IMAD.MOV.U32 R223, RZ, RZ, R222 ;  /* 0x000000ffffdf7224 */ /* 0x000fe200078e00de */
[----:B------:R4:W-:Y:S01]  /*606a0*/  STL.64 [R1+0x1e28], R10 ;  /* 0x001e280a01007387 */ /* 0x0009e20000100a00 */
[----:B------:R-:W-:Y:S02]  /*606b0*/  IMAD.MOV.U32 R222, RZ, RZ, R81 ;  /* 0x000000ffffde7224 */ /* 0x000fe400078e0051 */
[----:B------:R-:W-:Y:S01]  /*606c0*/  IMAD.MOV.U32 R215, RZ, RZ, R214 ;  /* 0x000000ffffd77224 */ /* 0x000fe200078e00d6 */
[----:B------:R1:W5:Y:S01]  /*606d0*/  LDL.LU R80, [R1+0x334c] ;  /* 0x00334c0001507983 */ /* 0x0003620000300800 */
[----:B------:R-:W-:Y:S02]  /*606e0*/  IMAD.MOV.U32 R214, RZ, RZ, R82 ;  /* 0x000000ffffd67224 */ /* 0x000fe400078e0052 */
[----:B------:R-:W-:Y:S01]  /*606f0*/  IMAD.MOV.U32 R207, RZ, RZ, R206 ;  /* 0x000000ffffcf7224 */ /* 0x000fe200078e00ce */
[----:B------:R1:W-:Y:S01]  /*60700*/  STL.64 [R1+0x1e08], R6 ;  /* 0x001e080601007387 */ /* 0x0003e20000100a00 */
[----:B------:R-:W-:-:S02]  /*60710*/  IMAD.MOV.U32 R206, RZ, RZ, R83 ;  /* 0x000000ffffce7224 */ /* 0x000fc400078e0053 */
[----:B------:R-:W-:Y:S01]  /*60720*/  IMAD.MOV.U32 R199, RZ, RZ, R198 ;  /* 0x000000ffffc77224 */ /* 0x000fe200078e00c6 */
[----:B------:R1:W5:Y:S01]  /*60730*/  LDL.LU R81, [R1+0x3348] ;  /* 0x0033480001517983 */ /* 0x0003620000300800 */
[----:B------:R-:W-:Y:S02]  /*60740*/  IMAD.MOV.U32 R198, RZ, RZ, R84 ;  /* 0x000000ffffc67224 */ /* 0x000fe400078e0054 */
[----:B------:R-:W-:Y:S01]  /*60750*/  IMAD.MOV.U32 R191, RZ, RZ, R190 ;  /* 0x000000ffffbf7224 */ /* 0x000fe200078e00be */
[----:B------:R1:W5:Y:S01]  /*60760*/  LDL.LU R82, [R1+0x3344] ;  /* 0x0033440001527983 */ /* 0x0003620000300800 */
[----:B------:R-:W-:Y:S02]  /*60770*/  IMAD.MOV.U32 R190, RZ, RZ, R85 ;  /* 0x000000ffffbe7224 */ /* 0x000fe400078e0055 */
[----:B------:R-:W-:Y:S01]  /*60780*/  IMAD.MOV.U32 R183, RZ, RZ, R182 ;  /* 0x000000ffffb77224 */ /* 0x000fe200078e00b6 */
[----:B------:R1:W5:Y:S01]  /*60790*/  LDL.LU R83, [R1+0x3340] ;  /* 0x0033400001537983 */ /* 0x0003620000300800 */
[----:B------:R-:W-:-:S02]  /*607a0*/  IMAD.X R8, R9, 0x1, R3, P1 ;  /* 0x0000000109087824 */ /* 0x000fc400008e0603 */
        /* <DEDUP_REMOVED lines=16> */
[----:B------:R1:W5:Y:S04]  /*608b0*/  LDL.LU R89, [R1+0x3328] ;  /* 0x0033280001597983 */ /* 0x0003680000300800 */
[----:B------:R1:W5:Y:S04]  /*608c0*/  LDL.LU R252, [R1+0x3324] ;  /* 0x0033240001fc7983 */ /* 0x0003680000300800 */
[----:B------:R2:W5:Y:S04]  /*608d0*/  LDL.LU R14, [R1+0x3320] ;  /* 0x00332000010e7983 */ /* 0x0005680000300800 */
[----:B-1----:R1:W5:Y:S04]  /*608e0*/  LDL.LU.64 R90, [R1+0x3318] ;  /* 0x00331800015a7983 */ /* 0x0023680000300a00 */
[----:B--2---:R1:W5:Y:S04]  /*608f0*/  LDL.LU.64 R92, [R1+0x3310] ;  /* 0x00331000015c7983 */ /* 0x0043680000300a00 */
[----:B---3--:R1:W5:Y:S04]  /*60900*/  LDL.LU.64 R94, [R1+0x3308] ;  /* 0x00330800015e7983 */ /* 0x0083680000300a00 */
[----:B----4-:R1:W5:Y:S04]  /*60910*/  LDL.LU.64 R96, [R1+0x3300] ;  /* 0x0033000001607983 */ /* 0x0103680000300a00 */
[----:B------:R1:W5:Y:S04]  /*60920*/  LDL.LU.64 R98, [R1+0x32f8] ;  /* 0x0032f80001627983 */ /* 0x0003680000300a00 */
[----:B------:R1:W5:Y:S04]  /*60930*/  LDL.LU.64 R100, [R1+0x32f0] ;  /* 0x0032f00001647983 */ /* 0x0003680000300a00 */
[----:B------:R1:W-:Y:S04]  /*60940*/  LDGSTS.E [R5+-0x7a500], desc[UR4][R102.64], P0 ;  /* 0x85b0000066057fae */ /* 0x0003e80008121844 */
[----:B------:R1:W-:Y:S04]  /*60950*/  LDGSTS.E [R5+-0x7a100], desc[UR4][R104.64], P0 ;  /* 0x85f0000068057fae */ /* 0x0003e80008121844 */
[----:B------:R1:W-:Y:S04]  /*60960*/  LDGSTS.E [R5+-0x79d00], desc[UR4][R106.64], P0 ;  /* 0x863000006a057fae */ /* 0x0003e80008121844 */
[----:B------:R1:W5:Y:S04]  /*60970*/  LDL.LU.64 R102, [R1+0x32e8] ;  /* 0x0032e80001667983 */ /* 0x0003680000300a00 */
        /* <DEDUP_REMOVED lines=51> */
[----:B------:R1:W-:Y:S01]  /*60cb0*/  LDGSTS.E [R5+-0x6b500], desc[UR4][R246.64], P0 ;  /* 0x94b00000f6057fae */ /* 0x0003e20008121844 */
[----:B------:R-:W-:-:S03]  /*60cc0*/  UIADD3 UR6, UR6, 0x1, URZ ;  /* 0x0000000106067890 */ /* 0x000fc6000fffe03f */
[----:B------:R1:W-:Y:S04]  /*60cd0*/  LDGSTS.E [R5+-0x6b100], desc[UR4][R238.64], P0 ;  /* 0x94f00000ee057fae */ /* 0x0003e80008121844 */
[----:B------:R1:W-:Y:S04]  /*60ce0*/  LDGSTS.E [R5+-0x6ad00], desc[UR4][R230.64], P0 ;  /* 0x95300000e6057fae */ /* 0x0003e80008121844 */
[----:B------:R1:W-:Y:S04]  /*60cf0*/  LDGSTS.E [R5+-0x6a900], desc[UR4][R222.64], P0 ;  /* 0x95700000de057fae */ /* 0x0003e80008121844 */
[----:B------:R1:W-:Y:S01]  /*60d00*/  LDGSTS.E [R5+-0x6a500], desc[UR4][R214.64], P0 ;  /* 0x95b00000d6057fae */ /* 0x0003e20008121844 */
[----:B------:R-:W-:-:S03]  /*60d10*/  UISETP.NE.U32.AND UP0, UPT, UR6, UR14, UPT ;  /* 0x0000000e0600728c */ /* 0x000fc6000bf05070 */
[----:B------:R1:W-:Y:S04]  /*60d20*/  LDGSTS.E [R5+-0x6a100], desc[UR4][R206.64], P0 ;  /* 0x95f00000ce057fae */ /* 0x0003e80008121844 */
[----:B------:R1:W-:Y:S04]  /*60d30*/  LDGSTS.E [R5+-0x69d00], desc[UR4][R198.64], P0 ;  /* 0x96300000c6057fae */ /* 0x0003e80008121844 */
[----:B------:R1:W-:Y:S04]  /*60d40*/  LDGSTS.E [R5+-0x69900], desc[UR4][R190.64], P0 ;  /* 0x96700000be057fae */ /* 0x0003e80008121844 */
[----:B------:R1:W-:Y:S04]  /*60d50*/  LDGSTS.E [R5+-0x69500], desc[UR4][R182.64], P0 ;  /* 0x96b00000b6057fae */ /* 0x0003e80008121844 */
[----:B------:R1:W-:Y:S04]  /*60d60*/  LDGSTS.E [R5+-0x69100], desc[UR4][R174.64], P0 ;  /* 0x96f00000ae057fae */ /* 0x0003e80008121844 */
[----:B------:R1:W-:Y:S04]  /*60d70*/  LDGSTS.E [R5+-0x68d00], desc[UR4][R166.64], P0 ;  /* 0x97300000a6057fae */ /* 0x0003e80008121844 */
[----:B------:R1:W-:Y:S04]  /*60d80*/  LDGSTS.E [R5+-0x68900], desc[UR4][R158.64], P0 ;  /* 0x977000009e057fae */ /* 0x0003e80008121844 */
[----:B------:R1:W-:Y:S04]  /*60d90*/  LDGSTS.E [R5+-0x68500], desc[UR4][R22.64], P0 ;  /* 0x97b0000016057fae */ /* 0x0003e80008121844 */
[----:B------:R1:W-:Y:S01]  /*60da0*/  LDGSTS.E [R5+-0x68100], desc[UR4][R8.64], P0 ;  /* 0x97f0000008057fae */ /* 0x0003e20008121844 */
[----:B------:R-:W-:-:S03]  /*60db0*/  PLOP3.LUT P0, PT, PT, PT, UP0, 0x80, 0x0 ;  /* 0x000000000000781c */ /* 0x000fc60003f0f008 */
[----:B------:R-:W0:Y:S10]  /*60dc0*/  LDGDEPBAR ;  /* 0x00000000000079af */ /* 0x000e340000000000 */
[----:B-1----:R-:W-:Y:S05]  /*60dd0*/  @P0 BRA `(.L_x_1) ;  /* 0xfffffe0800080947 */ /* 0x002fea000383ffff */
.L_x_0:
[----:B-----5:R-:W-:Y:S01]  /*60de0*/  STL [R1+0x32ec], R78 ;  /* 0x0032ec4e01007387 */ /* 0x020fe20000100800 */
[----:B------:R-:W-:Y:S01]  /*60df0*/  ULDC UR6, c[0x0][0x248] ;  /* 0x0000920000067ab9 */ /* 0x000fe20000000800 */
[----:B------:R-:W-:Y:S01]  /*60e00*/  ULDC.64 UR38, c[0x0][0x228] ;  /* 0x00008a0000267ab9 */ /* 0x000fe20000000a00 */
[----:B------:R-:W-:Y:S01]  /*60e10*/  IMAD R0, R10, UR6, RZ ;  /* 0x000000060a007c24 */ /* 0x000fe2000f8e02ff */
[----:B------:R-:W-:Y:S01]  /*60e20*/  STL [R1+0x32e8], R77 ;  /* 0x0032e84d01007387 */ /* 0x000fe20000100800 */
[----:B------:R-:W-:Y:S01]  /*60e30*/  ULDC UR6, c[0x0][0x248] ;  /* 0x0000920000067ab9 */ /* 0x000fe20000000800 */
[----:B------:R-:W-:Y:S01]  /*60e40*/  ULDC.64 UR36, c[0x0][0x228] ;  /* 0x00008a0000247ab9 */ /* 0x000fe20000000a00 */
[----:B------:R-:W-:-:S04]  /*60e50*/  DEPBAR.LE SB0, 0x0 ;  /* 0x000080000000791a */ /* 0x000fc80000000000 */
[----:B------:R-:W-:Y:S01]  /*60e60*/  STL [R1+0x32e4], R76 ;  /* 0x0032e44c01007387 */ /* 0x000fe20000100800 */
[----:B------:R-:W-:Y:S01]  /*60e70*/  ULDC UR7, c[0x0][0x248] ;  /* 0x0000920000077ab9 */ /* 0x000fe20000000800 */
[----:B------:R-:W-:Y:S01]  /*60e80*/  ULDC UR8, c[0x0][0x248] ;  /* 0x0000920000087ab9 */ /* 0x000fe20000000800 */
[----:B------:R-:W1:Y:S01]  /*60e90*/  LDC R15, c[0x0][0x244] ;  /* 0x00009100ff0f7b82 */ /* 0x000e620000000800 */
[----:B------:R-:W-:Y:S01]  /*60ea0*/  STL [R1+0x32e0], R75 ;  /* 0x0032e04b01007387 */ /* 0x000fe20000100800 */
[----:B------:R-:W-:Y:S01]  /*60eb0*/  ULDC UR10, c[0x0][0x248] ;  /* 0x00009200000a7ab9 */ /* 0x000fe20000000800 */
[----:B------:R-:W2:Y:S01]  /*60ec0*/  S2R R9, SR_TID.X ;  /* 0x0000000000097919 */ /* 0x000ea20000002100 */
[----:B------:R-:W3:Y:S01]  /*60ed0*/  S2R R5, SR_TID.X ;  /* 0x0000000000057919 */ /* 0x000ee20000002100 */
[----:B------:R-:W4:Y:S01]  /*60ee0*/  S2R R17, SR_TID.X ;  /* 0x0000000000117919 */ /* 0x000f220000002100 */
[----:B------:R-:W-:Y:S01]  /*60ef0*/  LOP3.LUT R154, R154, 0xfffdffff, RZ, 0xc0, !PT ;  /* 0xfffdffff9a9a7812 */ /* 0x000fe200078ec0ff */
[----:B------:R-:W-:Y:S01]  /*60f00*/  ULDC UR14, c[0x0][0x228] ;  /* 0x00008a00000e7ab9 */ /* 0x000fe20000000800 */
[----:B------:R-:W-:Y:S01]  /*60f10*/  ULDC UR13, c[0x0][0x228] ;  /* 0x00008a00000d7ab9 */ /* 0x000fe20000000800 */
[----:B------:R-:W-:Y:S01]  /*60f20*/  STL [R1+0x32dc], R74 ;  /* 0x0032dc4a01007387 */ /* 0x000fe20000100800 */
[----:B------:R-:W-:Y:S01]  /*60f30*/  ULDC UR15, c[0x0][0x248] ;  /* 0x00009200000f7ab9 */ /* 0x000fe20000000800 */
[----:B------:R-:W-:Y:S01]  /*60f40*/  ULDC UR12, c[0x0][0x228] ;  /* 0x00008a00000c7ab9 */ /* 0x000fe20000000800 */
[----:B------:R-:W-:Y:S01]  /*60f50*/  ULDC.64 UR34, c[0x0][0x228] ;  /* 0x00008a0000227ab9 */ /* 0x000fe20000000a00 */
        /* <DEDUP_REMOVED lines=21> */
[----:B---3--:R-:W-:Y:S01]  /*610b0*/  IMAD.SHL.U32 R2, R5, 0x10, RZ ;  /* 0x0000001005027824 */ /* 0x008fe200078e00ff */
[----:B------:R-:W-:Y:S01]  /*610c0*/  ULDC UR41, c[0x0][0x228] ;  /* 0x00008a0000297ab9 */ /* 0x000fe20000000800 */
[----:B------:R-:W-:Y:S01]  /*610d0*/  ULDC UR33, c[0x0][0x228] ;  /* 0x00008a0000217ab9 */ /* 0x000fe20000000800 */
[----:B------:R-:W-:Y:S01]  /*610e0*/  STL [R1+0x32c0], R67 ;  /* 0x0032c04301007387 */ /* 0x000fe20000100800 */
[----:B------:R-:W-:Y:S01]  /*610f0*/  ULDC UR32, c[0x0][0x228] ;  /* 0x00008a0000207ab9 */ /* 0x000fe20000000800 */
[----:B------:R-:W-:Y:S01]  /*61100*/  LOP3.LUT R2, R2, 0xf0, RZ, 0xc0, !PT ;  /* 0x000000f002027812 */ /* 0x000fe200078ec0ff */
        /* <DEDUP_REMOVED lines=29> */
[----:B------:R-:W-:Y:S04]  /*612e0*/  STL [R1+0x32a0], R59 ;  /* 0x0032a03b01007387 */ /* 0x000fe80000100800 */
        /* <DEDUP_REMOVED lines=35> */
[----:B------:R3:W-:Y:S02]  /*61520*/  STL [R1+0x2878], R0 ;  /* 0x0028780001007387 */ /* 0x0007e40000100800 */
[----:B---3--:R-:W-:Y:S01]  /*61530*/  VIADD R0, R0, UR6 ;  /* 0x0000000600007c36 */ /* 0x008fe20008000000 */
[----:B------:R-:W-:-:S04]  /*61540*/  ULDC UR6, c[0x0][0x248] ;  /* 0x0000920000067ab9 */ /* 0x000fc80000000800 */
        /* <DEDUP_REMOVED lines=8> */
[----:B------:R-:W-:-:S03]  /*615d0*/  ULDC UR6, c[0x0][0x248] ;  /* 0x0000920000067ab9 */ /* 0x000fc60000000800 */
[----:B------:R-:W-:Y:S01]  /*615e0*/  VIADD R252, R0, UR6 ;  /* 0x0000000600fc7c36 */ /* 0x000fe20008000000 */
[----:B------:R-:W-:Y:S01]  /*615f0*/  ULDC UR6, c[0x0][0x248] ;  /* 0x0000920000067ab9 */ /* 0x000fe20000000800 */
        /* <DEDUP_REMOVED lines=24> */
[----:B------:R-:W-:Y:S01]  /*61780*/  VIADD R4, R3, UR6 ;  /* 0x0000000603047c36 */ /* 0x000fe20008000000 */
[----:B------:R-:W-:Y:S01]  /*61790*/  ULDC UR6, c[0x0][0x248] ;  /* 0x0000920000067ab9 */ /* 0x000fe20000000800 */
[----:B------:R3:W-:Y:S04]  /*617a0*/  STL [R1+0x209c], R3 ;  /* 0x00209c0301007387 */ /* 0x0007e80000100800 */
[----:B------:R4:W-:Y:S01]  /*617b0*/  STL [R1+0x20a0], R4 ;  /* 0x0020a00401007387 */ /* 0x0009e20000100800 */
[----:B--2---:R-:W-:-:S02]  /*617c0*/  IMAD.SHL.U32 R0, R9, 0x40, RZ ;  /* 0x0000004009007824 */ /* 0x004fc400078e00ff */
[----:B---3--:R-:W-:-:S03]  /*617d0*/  IMAD.SHL.U32 R3, R9, 0x8, RZ ;  /* 0x0000000809037824 */ /* 0x008fc600078e00ff */
[----:B------:R-:W-:Y:S01]  /*617e0*/  LOP3.LUT R0, R0, 0x400, RZ, 0xc0, !PT ;  /* 0x0000040000007812 */ /* 0x000fe200078ec0ff */
[----:B----4-:R-:W-:Y:S01]  /*617f0*/  VIADD R4, R4, UR6 ;  /* 0x0000000604047c36 */ /* 0x010fe20008000000 */
[----:B------:R-:W-:Y:S01]  /*61800*/  ULDC UR6, c[0x0][0x248] ;  /* 0x0000920000067ab9 */ /* 0x000fe20000000800 */
[----:B------:R-:W-:Y:S02]  /*61810*/  LOP3.LUT R3, R3, 0x300, RZ, 0xc0, !PT ;  /* 0x0000030003037812 */ /* 0x000fe400078ec0ff */
[----:B------:R-:W-:Y:S01]  /*61820*/  IADD3 R0, R0, UR61, R2 ;  /* 0x0000003d00007c10 */ /* 0x000fe2000fffe002 */
[----:B------:R2:W-:Y:S01]  /*61830*/  STL [R1+0x20a4], R4 ;  /* 0x0020a40401007387 */ /* 0x0005e20000100800 */
[----:B------:R-:W-:-:S03]  /*61840*/  VIADD R2, R10, 0x181 ;  /* 0x000001810a027836 */ /* 0x000fc60000000000 */
[----:B------:R-:W-:Y:S02]  /*61850*/  IMAD.IADD R0, R0, 0x1, R3 ;  /* 0x0000000100007824 */ /* 0x000fe400078e0203 */
[----:B------:R-:W-:Y:S01]  /*61860*/  ISETP.GE.AND P1, PT, R2, UR39, PT ;  /* 0x0000002702007c0c */ /* 0x000fe2000bf26270 */
[----:B------:R-:W-:Y:S01]  /*61870*/  VIADD R2, R10, 0x180 ;  /* 0x000001800a027836 */ /* 0x000fe20000000000 */
[----:B------:R-:W-:Y:S01]  /*61880*/  BAR.SYNC.DEFER_BLOCKING 0x0 ;  /* 0x0000000000007b1d */ /* 0x000fe20000010000 */
[----:B--2---:R-:W-:-:S03]  /*61890*/  VIADD R4, R4, UR6 ;  /* 0x0000000604047c36 */ /* 0x004fc60008000000 */
[----:B------:R-:W-:Y:S02]  /*618a0*/  ISETP.GE.AND P0, PT, R2, UR37, PT ;  /* 0x0000002502007c0c */ /* 0x000fe4000bf06270 */
[----:B------:R-:W-:Y:S01]  /*618b0*/  ULDC UR6, c[0x0][0x248] ;  /* 0x0000920000067ab9 */ /* 0x000fe20000000800 */
[----:B------:R-:W-:Y:S01]  /*618c0*/  LOP3.LUT R8, R9, 0x7f, RZ, 0xc0, !PT ;  /* 0x0000007f09087812 */ /* 0x000fe200078ec0ff */
[----:B------:R2:W-:Y:S01]  /*618d0*/  STL [R1+0x20a8], R4 ;  /* 0x0020a80401007387 */ /* 0x0005e20000100800 */
[----:B------:R-:W3:Y:S01]  /*618e0*/  LDC R9, c[0x0][0x244] ;  /* 0x00009100ff097b82 */ /* 0x000ee20000000800 */
[C---:B------:R-:W-:Y:S01]  /*618f0*/  VIADD R78, R10.reuse, 0x17f ;  /* 0x0000017f0a4e7836 */ /* 0x040fe20000000000 */
[----:B------:R-:W-:Y:S01]  /*61900*/  LOP3.LUT R171, R171, 0x7fffffff, RZ, 0xc0, !PT ;  /* 0x7fffffffabab7812 */ /* 0x000fe200078ec0ff */
[C---:B------:R-:W-:Y:S01]  /*61910*/  VIADD R77, R10.reuse, 0x17e ;  /* 0x0000017e0a4d7836 */ /* 0x040fe20000000000 */
[----:B------:R-:W-:Y:S01]  /*61920*/  ULDC UR39, c[0x0][0x228] ;  /* 0x00008a0000277ab9 */ /* 0x000fe20000000800 */
[----:B------:R-:W-:Y:S01]  /*61930*/  VIADD R76, R10, 0x17d ;  /* 0x0000017d0a4c7836 */ /* 0x000fe20000000000 */
[----:B------:R-:W-:Y:S01]  /*61940*/  ULDC UR37, c[0x0][0x228] ;  /* 0x00008a0000257ab9 */ /* 0x000fe20000000800 */
[----:B--2---:R-:W-:Y:S01]  /*61950*/  VIADD R4, R4, UR6 ;  /* 0x0000000604047c36 */ /* 0x004fe20008000000 */
[----:B------:R-:W-:-:S04]  /*61960*/  ULDC UR6, c[0x0][0x248] ;  /* 0x0000920000067ab9 */ /* 0x000fc80000000800 */
[----:B------:R2:W-:Y:S02]  /*61970*/  STL [R1+0x20ac], R4 ;  /* 0x0020ac0401007387 */ /* 0x0005e40000100800 */
[----:B--2---:R-:W-:Y:S01]  /*61980*/  VIADD R4, R4, UR6 ;  /* 0x0000000604047c36 */ /* 0x004fe20008000000 */
[----:B------:R-:W-:-:S03]  /*61990*/  ULDC UR6, c[0x0][0x248] ;  /* 0x0000920000067ab9 */ /* 0x000fc60000000800 */
[----:B------:R-:W-:Y:S01]  /*619a0*/  VIADD R3, R4, UR6 ;  /* 0x0000000604037c36 */ /* 0x000fe20008000000 */
[----:B------:R2:W-:Y:S01]  /*619b0*/  STL [R1+0x20b0], R4 ;  /* 0x0020b00401007387 */ /* 0x0005e20000100800 */
[----:B------:R-:W-:-:S03]  /*619c0*/  ULDC UR6, c[0x0][0x248] ;  /* 0x0000920000067ab9 */ /* 0x000fc60000000800 */
[----:B------:R4:W-:Y:S04]  /*619d0*/  STL [R1+0x20b4], R3 ;  /* 0x0020b40301007387 */ /* 0x0009e80000100800 */
[----:B--2---:R-:W2:Y:S01]  /*619e0*/  LDL.LU R4, [R1+0x1c00] ;  /* 0x001c000001047983 */ /* 0x004ea20000300800 */
[----:B----4-:R-:W-:Y:S01]  /*619f0*/  VIADD R3, R3, UR6 ;  /* 0x0000000603037c36 */ /* 0x010fe20008000000 */
[----:B------:R-:W-:-:S04]  /*61a00*/  ULDC UR6, c[0x0][0x248] ;  /* 0x0000920000067ab9 */ /* 0x000fc80000000800 */
[----:B------:R-:W-:Y:S04]  /*61a10*/  STL [R1+0x20b8], R3 ;  /* 0x0020b80301007387 */ /* 0x000fe80000100800 */
[----:B------:R-:W2:Y:S04]  /*61a20*/  LDL.LU R5, [R1+0x1c08] ;  /* 0x001c080001057983 */ /* 0x000ea80000300800 */
[----:B------:R-:W2:Y:S04]  /*61a30*/  LDL.LU R6, [R1+0x1800] ;  /* 0x0018000001067983 */ /* 0x000ea80000300800 */
[----:B------:R-:W2:Y:S01]  /*61a40*/  LDL.LU R7, [R1+0x1808] ;  /* 0x0018080001077983 */ /* 0x000ea20000300800 */
[----:B------:R-:W-:Y:S01]  /*61a50*/  VIADD R2, R3, UR6 ;  /* 0x0000000603027c36 */ /* 0x000fe20008000000 */
[----:B------:R-:W-:-:S04]  /*61a60*/  ULDC UR6, c[0x0][0x248] ;  /* 0x0000920000067ab9 */ /* 0x000fc80000000800 */
[----:B------:R4:W-:Y:S02]  /*61a70*/  STL [R1+0x20bc], R2 ;  /* 0x0020bc0201007387 */ /* 0x0009e40000100800 */
[----:B----4-:R-:W-:Y:S01]  /*61a80*/  VIADD R2, R2, UR7 ;  /* 0x0000000702027c36 */ /* 0x010fe20008000000 */
[----:B------:R-:W-:Y:S01]  /*61a90*/  LEA R16, R8, UR61, 0x4 ;  /* 0x0000003d08107c11 */ /* 0x000fe2000f8e20ff */
[----:B------:R-:W-:Y:S01]  /*61aa0*/  ULDC UR7, c[0x0][0x248] ;  /* 0x0000920000077ab9 */ /* 0x000fe20000000800 */
[----:B------:R-:W4:Y:S02]  /*61ab0*/  LDC R8, c[0x0][0x244] ;  /* 0x00009100ff087b82 */ /* 0x000f240000000800 */
[----:B------:R1:W-:Y:S02]  /*61ac0*/  STL [R1+0x20c0], R2 ;  /* 0x0020c00201007387 */ /* 0x0003e40000100800 */
[----:B-1----:R-:W-:Y:S01]  /*61ad0*/  VIADD R2, R2, UR6 ;  /* 0x0000000602027c36 */ /* 0x002fe20008000000 */
[----:B------:R-:W-:-:S04]  /*61ae0*/  ULDC UR6, c[0x0][0x248] ;  /* 0x0000920000067ab9 */ /* 0x000fc80000000800 */
[----:B------:R1:W-:Y:S02]  /*61af0*/  STL [R1+0x20c4], R2 ;  /* 0x0020c40201007387 */ /* 0x0003e40000100800 */
[----:B-1----:R-:W-:Y:S01]  /*61b00*/  VIADD R2, R2, UR6 ;  /* 0x0000000602027c36 */ /* 0x002fe20008000000 */
[----:B------:R-:W-:-:S04]  /*61b10*/  ULDC UR6, c[0x0][0x248] ;  /* 0x0000920000067ab9 */ /* 0x000fc80000000800 */
[----:B------:R1:W-:Y:S02]  /*61b20*/  STL [R1+0x20c8], R2 ;  /* 0x0020c80201007387 */ /* 0x0003e40000100800 */
[----:B-1----:R-:W-:Y:S01]  /*61b30*/  VIADD R2, R2, UR6 ;  /* 0x0000000602027c36 */ /* 0x002fe20008000000 */
[----:B------:R-:W-:Y:S01]  /*61b40*/  ULDC UR6, c[0x0][0x248] ;  /* 0x0000920000067ab9 */ /* 0x000fe20000000800 */
[----:B--2---:R1:W-:Y:S01]  /*61b50*/  STSM.16.M88.4 [R0], R4 ;  /* 0x0000000400007844 */ /* 0x0043e20000000200 */
[----:B------:R-:W-:Y:S06]  /*61b60*/  BAR.SYNC.DEFER_BLOCKING 0x0 ;  /* 0x0000000000007b1d */ /* 0x000fec0000010000 */
[----:B-1----:R-:W2:Y:S04]  /*61b70*/  LDL.LU R4, [R1+0x1400] ;  /* 0x0014000001047983 */ /* 0x002ea80000300800 */
[----:B------:R-:W2:Y:S04]  /*61b80*/  LDL.LU R5, [R1+0x1408] ;  /* 0x0014080001057983 */ /* 0x000ea80000300800 */
[----:B------:R1:W-:Y:S04]  /*61b90*/  STL [R1+0x20cc], R2 ;  /* 0x0020cc0201007387 */ /* 0x0003e80000100800 */
[----:B------:R-:W2:Y:S04]  /*61ba0*/  LDL.LU R6, [R1+0x1000] ;  /* 0x0010000001067983 */ /* 0x000ea80000300800 */
[----:B------:R-:W2:Y:S04]  /*61bb0*/  LDL.LU R7, [R1+0x1008] ;  /* 0x0010080001077983 */ /* 0x000ea80000300800 */
[----:B------:R-:W3:Y:S01]  /*61bc0*/  LDS.128 R20, [R16] ;  /* 0x0000000010147984 */ /* 0x000ee20000000c00 */
[----:B------:R-:W-:Y:S01]  /*61bd0*/  BAR.SYNC.DEFER_BLOCKING 0x0 ;  /* 0x0000000000007b1d */ /* 0x000fe20000010000 */
[----:B-1----:R-:W-:-:S05]  /*61be0*/  VIADD R2, R2, UR7 ;  /* 0x0000000702027c36 */ /* 0x002fca0008000000 */
[----:B------:R-:W-:Y:S01]  /*61bf0*/  ULDC UR7, c[0x0][0x248] ;  /* 0x0000920000077ab9 */ /* 0x000fe20000000800 */
[----:B------:R1:W-:Y:S02]  /*61c00*/  STL [R1+0x20d0], R2 ;  /* 0x0020d00201007387 */ /* 0x0003e40000100800 */
[----:B-1----:R-:W-:Y:S01]  /*61c10*/  VIADD R2, R2, UR8 ;  /* 0x0000000802027c36 */ /* 0x002fe20008000000 */
[----:B------:R-:W-:Y:S01]  /*61c20*/  ULDC UR8, c[0x0][0x248] ;  /* 0x0000920000087ab9 */ /* 0x000fe20000000800 */
[----:B---3--:R-:W-:Y:S04]  /*61c30*/  STL.64 [R1+0x1e20], R20 ;  /* 0x001e201401007387 */ /* 0x008fe80000100a00 */
[----:B------:R-:W-:Y:S04]  /*61c40*/  STL.64 [R1+0x1e28], R22 ;  /* 0x001e281601007387 */ /* 0x000fe80000100a00 */
        /* <DEDUP_REMOVED lines=33> */
[----:B------:R-:W2:Y:S04]  /*61e60*/  LDL.LU R6, [R1] ;  /* 0x0000000001067983 */ /* 0x000ea80000300800 */
        /* <DEDUP_REMOVED lines=89> */
[----:B------:R-:W-:Y:S01]  /*62400*/  LDS.128 R244, [R16] ;  /* 0x0000000010f47984 */ /* 0x000fe20000000c00 */
[----:B------:R-:W-:Y:S01]  /*62410*/  BAR.SYNC.DEFER_BLOCKING 0x0 ;  /* 0x0000000000007b1d */ /* 0x000fe20000010000 */
[----:B-1----:R-:W-:-:S05]  /*62420*/  VIADD R2, R2, UR7 ;  /* 0x0000000702027c36 */ /* 0x002fca0008000000 */
[----:B------:R-:W-:Y:S01]  /*62430*/  ULDC UR7, c[0x0][0x248] ;  /* 0x0000920000077ab9 */ /* 0x000fe20000000800 */
        /* <DEDUP_REMOVED lines=197> */
[----:B---3--:R-:W-:Y:S04]  /*63090*/  STL.64 [R1], R20 ;  /* 0x0000001401007387 */ /* 0x008fe80000100a00 */
        /* <DEDUP_REMOVED lines=961> */
[----:B-1----:R-:W-:Y:S01]  /*66cb0*/  VIADD R2, R2, UR7 ;  /* 0x0000000702027c36 */ /* 0x002fe20008000000 */
[----:B------:R-:W-:Y:S01]  /*66cc0*/  ULDC UR7, c[0x0][0x248] ;  /* 0x0000920000077ab9 */ /* 0x000fe20000000800 */
[----:B------:R-:W-:Y:S06]  /*66cd0*/  BAR.SYNC.DEFER_BLOCKING 0x0 ;  /* 0x0000000000007b1d */ /* 0x000fec0000010000 */
        /* <DEDUP_REMOVED lines=33> */
[----:B------:R1:W-:Y:S01]  /*66ef0*/  STL [R1+0x24a0], R2 ;  /* 0x0024a00201007387 */ /* 0x0003e20000100800 */
[----:B------:R-:W-:Y:S02]  /*66f00*/  IMAD R3, R11, UR6, RZ ;  /* 0x000000060b037c24 */ /* 0x000fe4000f8e02ff */
[----:B-1----:R-:W-:Y:S01]  /*66f10*/  VIADD R2, R2, UR7 ;  /* 0x0000000702027c36 */ /* 0x002fe20008000000 */
[----:B------:R-:W-:-:S04]  /*66f20*/  ULDC UR7, c[0x0][0x248] ;  /* 0x0000920000077ab9 */ /* 0x000fc80000000800 */
[----:B------:R-:W-:Y:S04]  /*66f30*/  STL [R1+0x24a4], R2 ;  /* 0x0024a40201007387 */ /* 0x000fe80000100800 */
[----:B--2---:R1:W-:Y:S02]  /*66f40*/  STSM.16.M88.4 [R0], R4 ;  /* 0x0000000400007844 */ /* 0x0043e40000000200 */
[----:B-1----:R-:W-:Y:S01]  /*66f50*/  VIADD R4, R2, UR7 ;  /* 0x0000000702047c36 */ /* 0x002fe20008000000 */
[----:B------:R-:W-:Y:S02]  /*66f60*/  ULDC.64 UR6, c[0x0][0x220] ;  /* 0x0000880000067ab9 */ /* 0x000fe40000000a00 */
[----:B------:R-:W-:Y:S01]  /*66f70*/  LEA R2, P2, R3, UR6, 0x2 ;  /* 0x0000000603027c11 */ /* 0x000fe2000f8410ff */
[----:B------:R-:W-:Y:S01]  /*66f80*/  ULDC UR6, c[0x0][0x248] ;  /* 0x0000920000067ab9 */ /* 0x000fe20000000800 */
[----:B------:R1:W-:Y:S01]  /*66f90*/  STL [R1+0x24a8], R4 ;  /* 0x0024a80401007387 */ /* 0x0003e20000100800 */
[----:B----4-:R-:W-:-:S02]  /*66fa0*/  IMAD R5, R8, 0x80, R3 ;  /* 0x0000008008057824 */ /* 0x010fc400078e0203 */
[----:B-1----:R-:W-:Y:S01]  /*66fb0*/  VIADD R4, R4, UR8 ;  /* 0x0000000804047c36 */ /* 0x002fe20008000000 */
[----:B------:R-:W-:-:S03]  /*66fc0*/  ULDC UR8, c[0x0][0x248] ;  /* 0x0000920000087ab9 */ /* 0x000fc60000000800 */
[----:B------:R-:W-:Y:S01]  /*66fd0*/  VIADD R6, R4, UR6 ;  /* 0x0000000604067c36 */ /* 0x000fe20008000000 */
[----:B------:R1:W-:Y:S01]  /*66fe0*/  STL [R1+0x24ac], R4 ;  /* 0x0024ac0401007387 */ /* 0x0003e20000100800 */
[----:B------:R-:W-:Y:S01]  /*66ff0*/  LEA.HI.X.SX32 R3, R3, UR7, 0x2, P2 ;  /* 0x0000000703037c11 */ /* 0x000fe200090f16ff */
[----:B------:R-:W-:Y:S02]  /*67000*/  ULDC.64 UR6, c[0x0][0x220] ;  /* 0x0000880000067ab9 */ /* 0x000fe40000000a00 */
[----:B------:R2:W-:Y:S01]  /*67010*/  STL [R1+0x24b0], R6 ;  /* 0x0024b00601007387 */ /* 0x0005e20000100800 */
[----:B-1----:R-:W-:Y:S01]  /*67020*/  LEA R4, P2, R5, UR6, 0x2 ;  /* 0x0000000605047c11 */ /* 0x002fe2000f8410ff */
[----:B------:R-:W-:Y:S01]  /*67030*/  ULDC UR6, c[0x0][0x248] ;  /* 0x0000920000067ab9 */ /* 0x000fe20000000800 */
[----:B--2---:R-:W-:Y:S01]  /*67040*/  VIADD R6, R6, UR8 ;  /* 0x0000000806067c36 */ /* 0x004fe20008000000 */
[----:B------:R-:W-:-:S04]  /*67050*/  ULDC UR8, c[0x0][0x248] ;  /* 0x0000920000087ab9 */ /* 0x000fc80000000800 */
[----:B------:R1:W-:Y:S01]  /*67060*/  STL [R1+0x24b4], R6 ;  /* 0x0024b40601007387 */ /* 0x0003e20000100800 */
[----:B------:R-:W-:Y:S01]  /*67070*/  IMAD R7, R15, 0x80, R5 ;  /* 0x000000800f077824 */ /* 0x000fe200078e0205 */
[----:B------:R-:W-:Y:S01]  /*67080*/  LEA.HI.X.SX32 R5, R5, UR7, 0x2, P2 ;  /* 0x0000000705057c11 */ /* 0x000fe200090f16ff */
[----:B-1----:R-:W-:Y:S01]  /*67090*/  VIADD R6, R6, UR6 ;  /* 0x0000000606067c36 */ /* 0x002fe20008000000 */
[----:B------:R-:W-:-:S03]  /*670a0*/  ULDC.64 UR6, c[0x0][0x220] ;  /* 0x0000880000067ab9 */ /* 0x000fc60000000a00 */
[----:B------:R-:W-:Y:S01]  /*670b0*/  VIADD R8, R6, UR8 ;  /* 0x0000000806087c36 */ /* 0x000fe20008000000 */
[----:B------:R1:W-:Y:S01]  /*670c0*/  STL [R1+0x24b8], R6 ;  /* 0x0024b80601007387 */ /* 0x0003e20000100800 */
[----:B------:R-:W-:Y:S01]  /*670d0*/  IMAD R9, R9, 0x80, R7 ;  /* 0x0000008009097824 */ /* 0x000fe200078e0207 */
[----:B------:R-:W-:Y:S01]  /*670e0*/  ULDC.64 UR8, c[0x0][0x220] ;  /* 0x0000880000087ab9 */ /* 0x000fe20000000a00 */
[----:B------:R-:W-:Y:S01]  /*670f0*/  VIADD R15, R8, UR10 ;  /* 0x0000000a080f7c36 */ /* 0x000fe20008000000 */
[----:B------:R-:W-:Y:S01]  /*67100*/  STL [R1+0x24bc], R8 ;  /* 0x0024bc0801007387 */ /* 0x000fe20000100800 */
[----:B------:R-:W-:Y:S01]  /*67110*/  ULDC UR10, c[0x0][0x228] ;  /* 0x00008a00000a7ab9 */ /* 0x000fe20000000800 */
[----:B-1----:R-:W-:Y:S01]  /*67120*/  LEA R6, P2, R7, UR6, 0x2 ;  /* 0x0000000607067c11 */ /* 0x002fe2000f8410ff */
[----:B------:R-:W-:Y:S02]  /*67130*/  ULDC UR6, c[0x0][0x248] ;  /* 0x0000920000067ab9 */ /* 0x000fe40000000800 */
[----:B------:R-:W-:Y:S01]  /*67140*/  VIADD R18, R15, UR6 ;  /* 0x000000060f127c36 */ /* 0x000fe20008000000 */
[----:B------:R1:W-:Y:S01]  /*67150*/  STL [R1+0x24c0], R15 ;  /* 0x0024c00f01007387 */ /* 0x0003e20000100800 */
[----:B------:R-:W-:-:S03]  /*67160*/  ULDC UR6, c[0x0][0x248] ;  /* 0x0000920000067ab9 */ /* 0x000fc60000000800 */
[----:B------:R2:W-:Y:S01]  /*67170*/  STL [R1+0x24c4], R18 ;  /* 0x0024c41201007387 */ /* 0x0005e20000100800 */
[----:B-1----:R-:W-:Y:S01]  /*67180*/  LOP3.LUT R15, R17, 0x7f, RZ, 0xc0, !PT ;  /* 0x0000007f110f7812 */ /* 0x002fe200078ec0ff */
[----:B--2---:R-:W-:Y:S01]  /*67190*/  VIADD R18, R18, UR6 ;  /* 0x0000000612127c36 */ /* 0x004fe20008000000 */
[----:B------:R-:W-:-:S03]  /*671a0*/  ULDC UR6, c[0x0][0x248] ;  /* 0x0000920000067ab9 */ /* 0x000fc60000000800 */
[----:B------:R-:W-:Y:S01]  /*671b0*/  VIADD R17, R18, UR6 ;  /* 0x0000000612117c36 */ /* 0x000fe20008000000 */
[----:B------:R-:W-:Y:S01]  /*671c0*/  STL [R1+0x24c8], R18 ;  /* 0x0024c81201007387 */ /* 0x000fe20000100800 */
[----:B------:R-:W-:-:S03]  /*671d0*/  ULDC UR6, c[0x0][0x248] ;  /* 0x0000920000067ab9 */ /* 0x000fc60000000800 */
        /* <DEDUP_REMOVED lines=192> */
[----:B------:R1:W-:Y:S01]  /*67de0*/  STL [R1+0x25d0], R17 ;  /* 0x0025d01101007387 */ /* 0x0003e20000100800 */
[----:B------:R-:W-:Y:S01]  /*67df0*/  LEA.HI.X.SX32 R7, R7, UR7, 0x2, P2 ;  /* 0x0000000707077c11 */ /* 0x000fe200090f16ff */
[----:B------:R-:W-:Y:S01]  /*67e00*/  ULDC UR7, c[0x0][0x248] ;  /* 0x0000920000077ab9 */ /* 0x000fe20000000800 */
[----:B-1----:R-:W-:Y:S01]  /*67e10*/  VIADD R17, R17, UR6 ;  /* 0x0000000611117c36 */ /* 0x002fe20008000000 */
[----:B------:R-:W-:-:S03]  /*67e20*/  ULDC UR6, c[0x0][0x248] ;  /* 0x0000920000067ab9 */ /* 0x000fc60000000800 */
[----:B------:R-:W-:Y:S01]  /*67e30*/  VIADD R24, R17, UR6 ;  /* 0x0000000611187c36 */ /* 0x000fe20008000000 */
[----:B------:R-:W-:Y:S01]  /*67e40*/  STL [R1+0x25d4], R17 ;  /* 0x0025d41101007387 */ /* 0x000fe20000100800 */
[C---:B------:R-:W-:Y:S01]  /*67e50*/  LEA R8, P3, R9.reuse, UR8, 0x2 ;  /* 0x0000000809087c11 */ /* 0x040fe2000f8610ff */
[----:B------:R-:W-:Y:S01]  /*67e60*/  ULDC UR8, c[0x0][0x248] ;  /* 0x0000920000087ab9 */ /* 0x000fe20000000800 */
[----:B------:R-:W-:Y:S01]  /*67e70*/  ULDC UR6, c[0x0][0x228] ;  /* 0x00008a0000067ab9 */ /* 0x000fe20000000800 */
[----:B------:R1:W-:Y:S02]  /*67e80*/  STL [R1+0x25d8], R24 ;  /* 0x0025d81801007387 */ /* 0x0003e40000100800 */
[----:B-1----:R-:W-:Y:S01]  /*67e90*/  VIADD R24, R24, UR7 ;  /* 0x0000000718187c36 */ /* 0x002fe20008000000 */
[----:B------:R-:W-:Y:S01]  /*67ea0*/  LEA.HI.X.SX32 R9, R9, UR9, 0x2, P3 ;  /* 0x0000000909097c11 */ /* 0x000fe200098f16ff */
        /* <DEDUP_REMOVED lines=72> */
[----:B------:R-:W-:Y:S02]  /*68330*/  ULDC.64 UR8, c[0x0][0x228] ;  /* 0x00008a0000087ab9 */ /* 0x000fe40000000a00 */
[----:B------:R-:W-:Y:S01]  /*68340*/  ISETP.LT.AND P2, PT, R14, UR8, !P1 ;  /* 0x000000080e007c0c */ /* 0x000fe2000cf41270 */
[----:B------:R-:W-:Y:S01]  /*68350*/  ULDC UR8, c[0x0][0x248] ;  /* 0x0000920000087ab9 */ /* 0x000fe20000000800 */
[----:B------:R-:W-:-:S11]  /*68360*/  ISETP.LT.AND P3, PT, R13, UR6, !P1 ;  /* 0x000000060d007c0c */ /* 0x000fd6000cf61270 */
[----:B------:R-:W-:Y:S02]  /*68370*/  @P2 LOP3.LUT R154, R154, 0x20000, RZ, 0xfc, !PT ;  /* 0x000200009a9a2812 */ /* 0x000fe400078efcff */
[----:B------:R-:W-:Y:S01]  /*68380*/  ISETP.LT.AND P2, PT, R12, UR7, !P1 ;  /* 0x000000070c007c0c */ /* 0x000fe2000cf41270 */
[----:B------:R-:W-:Y:S01]  /*68390*/  ULDC.64 UR6, c[0x0][0x228] ;  /* 0x00008a0000067ab9 */ /* 0x000fe20000000a00 */
[----:B------:R-:W-:-:S04]  /*683a0*/  LOP3.LUT R154, R154, 0xfffeffff, RZ, 0xc0, !PT ;  /* 0xfffeffff9a9a7812 */ /* 0x000fc800078ec0ff */
[----:B------:R-:W-:Y:S02]  /*683b0*/  @P3 LOP3.LUT R154, R154, 0x10000, RZ, 0xfc, !PT ;  /* 0x000100009a9a3812 */ /* 0x000fe400078efcff */
[----:B------:R-:W-:Y:S01]  /*683c0*/  ISETP.LT.AND P1, PT, R11, UR6, !P1 ;  /* 0x000000060b007c0c */ /* 0x000fe2000cf21270 */
[----:B------:R1:W-:Y:S01]  /*683d0*/  STL [R1+0x263c], R24 ;  /* 0x00263c1801007387 */ /* 0x0003e20000100800 */
[----:B------:R-:W-:Y:S01]  /*683e0*/  LOP3.LUT R154, R154, 0xffff7fff, RZ, 0xc0, !PT ;  /* 0xffff7fff9a9a7812 */ /* 0x000fe200078ec0ff */
[----:B------:R-:W-:-:S03]  /*683f0*/  ULDC UR6, c[0x0][0x248] ;  /* 0x0000920000067ab9 */ /* 0x000fc60000000800 */
[----:B------:R-:W-:-:S04]  /*68400*/  @P2 LOP3.LUT R154, R154, 0x8000, RZ, 0xfc, !PT ;  /* 0x000080009a9a2812 */ /* 0x000fc800078efcff */
[----:B------:R-:W-:-:S04]  /*68410*/  LOP3.LUT R154, R154, 0xffffbfff, RZ, 0xc0, !PT ;  /* 0xffffbfff9a9a7812 */ /* 0x000fc800078ec0ff */
[----:B------:R-:W-:Y:S02]  /*68420*/  @P1 LOP3.LUT R154, R154, 0x4000, RZ, 0xfc, !PT ;  /* 0x000040009a9a1812 */ /* 0x000fe400078efcff */
[----:B------:R-:W-:Y:S02]  /*68430*/  ISETP.LT.AND P1, PT, R14, UR14, !P0 ;  /* 0x0000000e0e007c0c */ /* 0x000fe4000c721270 */
[----:B------:R-:W-:-:S11]  /*68440*/  LOP3.LUT R154, R154, 0xffffdfff, RZ, 0xc0, !PT ;  /* 0xffffdfff9a9a7812 */ /* 0x000fd600078ec0ff */
[----:B------:R-:W-:Y:S02]  /*68450*/  @P1 LOP3.LUT R154, R154, 0x2000, RZ, 0xfc, !PT ;  /* 0x000020009a9a1812 */ /* 0x000fe400078efcff */
[----:B------:R-:W-:Y:S02]  /*68460*/  ISETP.LT.AND P1, PT, R13, UR13, !P0 ;  /* 0x0000000d0d007c0c */ /* 0x000fe4000c721270 */
[----:B------:R-:W-:Y:S01]  /*68470*/  LOP3.LUT R154, R154, 0xffffefff, RZ, 0xc0, !PT ;  /* 0xffffefff9a9a7812 */ /* 0x000fe200078ec0ff */
[----:B-1----:R-:W-:Y:S01]  /*68480*/  VIADD R24, R24, UR15 ;  /* 0x0000000f18187c36 */ /* 0x002fe20008000000 */
[----:B------:R-:W-:-:S04]  /*68490*/  ULDC UR15, c[0x0][0x248] ;  /* 0x00009200000f7ab9 */ /* 0x000fc80000000800 */
[----:B------:R1:W-:Y:S05]  /*684a0*/  STL [R1+0x2640], R24 ;  /* 0x0026401801007387 */ /* 0x0003ea0000100800 */
[----:B------:R-:W-:Y:S02]  /*684b0*/  @P1 LOP3.LUT R154, R154, 0x1000, RZ, 0xfc, !PT ;  /* 0x000010009a9a1812 */ /* 0x000fe400078efcff */
[----:B------:R-:W-:Y:S01]  /*684c0*/  ISETP.LT.AND P1, PT, R12, UR12, !P0 ;  /* 0x0000000c0c007c0c */ /* 0x000fe2000c721270 */
[----:B------:R-:W-:Y:S01]  /*684d0*/  ULDC.64 UR12, c[0x0][0x228] ;  /* 0x00008a00000c7ab9 */ /* 0x000fe20000000a00 */
[----:B-1----:R-:W-:Y:S01]  /*684e0*/  VIADD R24, R24, UR15 ;  /* 0x0000000f18187c36 */ /* 0x002fe20008000000 */
[----:B------:R-:W-:Y:S01]  /*684f0*/  ULDC.64 UR14, c[0x0][0x228] ;  /* 0x00008a00000e7ab9 */ /* 0x000fe20000000a00 */
[----:B------:R-:W-:-:S02]  /*68500*/  LOP3.LUT R154, R154, 0xfffff7ff, RZ, 0xc0, !PT ;  /* 0xfffff7ff9a9a7812 */ /* 0x000fc400078ec0ff */
[----:B------:R-:W-:-:S07]  /*68510*/  ISETP.LT.AND P0, PT, R11, UR14, !P0 ;  /* 0x0000000e0b007c0c */ /* 0x000fce000c701270 */
[----:B------:R-:W-:-:S04]  /*68520*/  @P1 LOP3.LUT R154, R154, 0x800, RZ, 0xfc, !PT ;  /* 0x000008009a9a1812 */ /* 0x000fc800078efcff */
[----:B------:R-:W-:-:S04]  /*68530*/  LOP3.LUT R154, R154, 0xfffffbff, RZ, 0xc0, !PT ;  /* 0xfffffbff9a9a7812 */ /* 0x000fc800078ec0ff */
[----:B------:R-:W-:Y:S02]  /*68540*/  @P0 LOP3.LUT R154, R154, 0x400, RZ, 0xfc, !PT ;  /* 0x000004009a9a0812 */ /* 0x000fe400078efcff */
[----:B------:R-:W-:Y:S01]  /*68550*/  ISETP.GE.AND P0, PT, R78, UR35, PT ;  /* 0x000000234e007c0c */ /* 0x000fe2000bf06270 */
[----:B------:R1:W-:Y:S01]  /*68560*/  STL [R1+0x2644], R24 ;  /* 0x0026441801007387 */ /* 0x0003e20000100800 */
[----:B------:R-:W-:Y:S01]  /*68570*/  LOP3.LUT R154, R154, 0xfffffdff, RZ, 0xc0, !PT ;  /* 0xfffffdff9a9a7812 */ /* 0x000fe200078ec0ff */
[----:B------:R-:W-:Y:S01]  /*68580*/  VIADD R75, R10, 0x17c ;  /* 0x0000017c0a4b7836 */ /* 0x000fe20000000000 */
[----:B------:R-:W-:Y:S01]  /*68590*/  ISETP.LT.AND P3, PT, R14, UR60, !P0 ;  /* 0x0000003c0e007c0c */ /* 0x000fe2000c761270 */
[C---:B------:R-:W-:Y:S01]  /*685a0*/  VIADD R74, R10.reuse, 0x17b ;  /* 0x0000017b0a4a7836 */ /* 0x040fe20000000000 */
[----:B------:R-:W-:Y:S01]  /*685b0*/  ISETP.LT.AND P2, PT, R13, UR10, !P0 ;  /* 0x0000000a0d007c0c */ /* 0x000fe2000c741270 */
[----:B------:R-:W-:Y:S01]  /*685c0*/  VIADD R73, R10, 0x17a ;  /* 0x0000017a0a497836 */ /* 0x000fe20000000000 */
[----:B------:R-:W-:Y:S01]  /*685d0*/  ISETP.LT.AND P1, PT, R12, UR11, !P0 ;  /* 0x0000000b0c007c0c */ /* 0x000fe2000c721270 */
[----:B------:R-:W-:Y:S01]  /*685e0*/  ULDC.64 UR10, c[0x0][0x228] ;  /* 0x00008a00000a7ab9 */ /* 0x000fe20000000a00 */
[----:B------:R-:W-:Y:S01]  /*685f0*/  VIADD R72, R10, 0x179 ;  /* 0x000001790a487836 */ /* 0x000fe20000000000 */
[----:B------:R-:W-:Y:S01]  /*68600*/  LOP3.LUT R170, R170, 0x7fffffff, RZ, 0xc0, !PT ;  /* 0x7fffffffaaaa7812 */ /* 0x000fe200078ec0ff */
[----:B-1----:R-:W-:Y:S01]  /*68610*/  VIADD R24, R24, UR8 ;  /* 0x0000000818187c36 */ /* 0x002fe20008000000 */
[----:B------:R-:W-:Y:S01]  /*68620*/  ULDC UR60, c[0x0][0x228] ;  /* 0x00008a00003c7ab9 */ /* 0x000fe20000000800 */
[----:B------:R-:W-:Y:S01]  /*68630*/  VIADD R71, R10, 0x178 ;  /* 0x000001780a477836 */ /* 0x000fe20000000000 */
[----:B------:R-:W-:Y:S01]  /*68640*/  LOP3.LUT R169, R169, 0x7fffffff, RZ, 0xc0, !PT ;  /* 0x7fffffffa9a97812 */ /* 0x000fe200078ec0ff */
[----:B------:R-:W-:Y:S01]  /*68650*/  ULDC UR8, c[0x0][0x248] ;  /* 0x0000920000087ab9 */ /* 0x000fe20000000800 */
[----:B------:R-:W-:Y:S01]  /*68660*/  @P3 LOP3.LUT R154, R154, 0x200, RZ, 0xfc, !PT ;  /* 0x000002009a9a3812 */ /* 0x000fe200078efcff */
[----:B------:R-:W-:Y:S01]  /*68670*/  VIADD R70, R10, 0x177 ;  /* 0x000001770a467836 */ /* 0x000fe20000000000 */
[----:B------:R-:W-:-:S02]  /*68680*/  ULDC UR35, c[0x0][0x228] ;  /* 0x00008a0000237ab9 */ /* 0x000fc40000000800 */
[----:B------:R-:W-:-:S04]  /*68690*/  LOP3.LUT R154, R154, 0xfffffeff, RZ, 0xc0, !PT ;  /* 0xfffffeff9a9a7812 */ /* 0x000fc800078ec0ff */
[----:B------:R-:W-:Y:S02]  /*686a0*/  @P2 LOP3.LUT R154, R154, 0x100, RZ, 0xfc, !PT ;  /* 0x000001009a9a2812 */ /* 0x000fe400078efcff */
[----:B------:R-:W-:Y:S02]  /*686b0*/  ISETP.LT.AND P0, PT, R11, UR12, !P0 ;  /* 0x0000000c0b007c0c */ /* 0x000fe4000c701270 */
[----:B------:R-:W-:-:S04]  /*686c0*/  LOP3.LUT R154, R154, 0xffffff7f, RZ, 0xc0, !PT ;  /* 0xffffff7f9a9a7812 */ /* 0x000fc800078ec0ff */
[----:B------:R-:W-:-:S04]  /*686d0*/  @P1 LOP3.LUT R154, R154, 0x80, RZ, 0xfc, !PT ;  /* 0x000000809a9a1812 */ /* 0x000fc800078efcff */
[----:B------:R-:W-:-:S04]  /*686e0*/  LOP3.LUT R154, R154, 0xffffffbf, RZ, 0xc0, !PT ;  /* 0xffffffbf9a9a7812 */ /* 0x000fc800078ec0ff */
[----:B------:R-:W-:Y:S02]  /*686f0*/  @P0 LOP3.LUT R154, R154, 0x40, RZ, 0xfc, !PT ;  /* 0x000000409a9a0812 */ /* 0x000fe400078efcff */
[----:B------:R-:W-:-:S04]  /*68700*/  ISETP.GE.AND P0, PT, R77, UR9, PT ;  /* 0x000000094d007c0c */ /* 0x000fc8000bf06270 */
[----:B------:R-:W-:Y:S01]  /*68710*/  ISETP.LT.AND P3, PT, R14, UR47, !P0 ;  /* 0x0000002f0e007c0c */ /* 0x000fe2000c761270 */
[----:B------:R1:W-:Y:S01]  /*68720*/  STL [R1+0x2648], R24 ;  /* 0x0026481801007387 */ /* 0x0003e20000100800 */
[----:B------:R-:W-:Y:S01]  /*68730*/  ISETP.LT.AND P2, PT, R13, UR53, !P0 ;  /* 0x000000350d007c0c */ /* 0x000fe2000c741270 */
[----:B------:R-:W-:Y:S01]  /*68740*/  VIADD R69, R10, 0x176 ;  /* 0x000001760a457836 */ /* 0x000fe20000000000 */
[----:B------:R-:W-:Y:S01]  /*68750*/  LOP3.LUT R154, R154, 0xffffffdf, RZ, 0xc0, !PT ;  /* 0xffffffdf9a9a7812 */ /* 0x000fe200078ec0ff */
[----:B------:R-:W-:Y:S01]  /*68760*/  VIADD R68, R10, 0x175 ;  /* 0x000001750a447836 */ /* 0x000fe20000000000 */
[----:B------:R-:W-:Y:S01]  /*68770*/  ISETP.LT.AND P1, PT, R12, UR59, !P0 ;  /* 0x0000003b0c007c0c */ /* 0x000fe2000c721270 */
[C---:B------:R-:W-:Y:S01]  /*68780*/  VIADD R67, R10.reuse, 0x174 ;  /* 0x000001740a437836 */ /* 0x040fe20000000000 */
[----:B------:R-:W-:Y:S01]  /*68790*/  ULDC UR53, c[0x0][0x228] ;  /* 0x00008a0000357ab9 */ /* 0x000fe20000000800 */
[----:B------:R-:W-:Y:S01]  /*687a0*/  VIADD R66, R10, 0x173 ;  /* 0x000001730a427836 */ /* 0x000fe20000000000 */
[----:B------:R-:W-:-:S03]  /*687b0*/  ULDC UR47, c[0x0][0x228] ;  /* 0x00008a00002f7ab9 */ /* 0x000fc60000000800 */
[----:B------:R-:W-:Y:S01]  /*687c0*/  @P3 LOP3.LUT R154, R154, 0x20, RZ, 0xfc, !PT ;  /* 0x000000209a9a3812 */ /* 0x000fe200078efcff */
[----:B-1----:R-:W-:Y:S01]  /*687d0*/  VIADD R24, R24, UR8 ;  /* 0x0000000818187c36 */ /* 0x002fe20008000000 */
[----:B------:R-:W-:Y:S01]  /*687e0*/  ISETP.LT.AND P0, PT, R11, UR10, !P0 ;  /* 0x0000000a0b007c0c */ /* 0x000fe2000c701270 */
[----:B------:R-:W-:Y:S01]  /*687f0*/  ULDC.64 UR8, c[0x0][0x228] ;  /* 0x00008a0000087ab9 */ /* 0x000fe20000000a00 */
[----:B------:R-:W-:Y:S01]  /*68800*/  LOP3.LUT R154, R154, 0xffffffef, RZ, 0xc0, !PT ;  /* 0xffffffef9a9a7812 */ /* 0x000fe200078ec0ff */
[----:B------:R-:W-:Y:S01]  /*68810*/  VIADD R65, R10, 0x172 ;  /* 0x000001720a417836 */ /* 0x000fe20000000000 */
[----:B------:R-:W-:Y:S02]  /*68820*/  ULDC UR59, c[0x0][0x228] ;  /* 0x00008a00003b7ab9 */ /* 0x000fe40000000800 */
[----:B------:R-:W-:-:S04]  /*68830*/  @P2 LOP3.LUT R154, R154, 0x10, RZ, 0xfc, !PT ;  /* 0x000000109a9a2812 */ /* 0x000fc800078efcff */
        /* <DEDUP_REMOVED lines=8> */
[C---:B------:R-:W-:Y:S01]  /*688c0*/  VIADD R64, R10.reuse, 0x171 ;  /* 0x000001710a407836 */ /* 0x040fe20000000000 */
[----:B------:R-:W-:Y:S01]  /*688d0*/  ISETP.LT.AND P2, PT, R13, UR57, !P0 ;  /* 0x000000390d007c0c */ /* 0x000fe2000c741270 */
[----:B------:R-:W-:Y:S01]  /*688e0*/  ULDC UR58, c[0x0][0x228] ;  /* 0x00008a00003a7ab9 */ /* 0x000fe20000000800 */
[----:B------:R-:W-:Y:S01]  /*688f0*/  ISETP.LT.AND P0, PT, R11, UR8, !P0 ;  /* 0x000000080b007c0c */ /* 0x000fe2000c701270 */
[----:B------:R-:W-:Y:S01]  /*68900*/  VIADD R63, R10, 0x170 ;  /* 0x000001700a3f7836 */ /* 0x000fe20000000000 */
[----:B------:R-:W-:Y:S01]  /*68910*/  LOP3.LUT R154, R154, 0xfffffffd, RZ, 0xc0, !PT ;  /* 0xfffffffd9a9a7812 */ /* 0x000fe200078ec0ff */
[----:B------:R-:W-:Y:S01]  /*68920*/  VIADD R62, R10, 0x16f ;  /* 0x0000016f0a3e7836 */ /* 0x000fe20000000000 */
[----:B------:R-:W-:-:S03]  /*68930*/  ULDC UR57, c[0x0][0x228] ;  /* 0x00008a0000397ab9 */ /* 0x000fc60000000800 */
[----:B------:R-:W-:Y:S01]  /*68940*/  @P1 LOP3.LUT R171, R171, 0x80000000, RZ, 0xfc, !PT ;  /* 0x80000000abab1812 */ /* 0x000fe200078efcff */
[----:B-1----:R-:W-:Y:S01]  /*68950*/  VIADD R24, R24, UR6 ;  /* 0x0000000618187c36 */ /* 0x002fe20008000000 */
[----:B------:R-:W-:Y:S01]  /*68960*/  ULDC UR6, c[0x0][0x248] ;  /* 0x0000920000067ab9 */ /* 0x000fe20000000800 */
[C---:B------:R-:W-:Y:S01]  /*68970*/  VIADD R61, R10.reuse, 0x16e ;  /* 0x0000016e0a3d7836 */ /* 0x040fe20000000000 */
[----:B------:R-:W-:Y:S01]  /*68980*/  LOP3.LUT R171, R171, 0xbfffffff, RZ, 0xc0, !PT ;  /* 0xbfffffffabab7812 */ /* 0x000fe200078ec0ff */
[C---:B------:R-:W-:Y:S01]  /*68990*/  VIADD R60, R10.reuse, 0x16d ;  /* 0x0000016d0a3c7836 */ /* 0x040fe20000000000 */
[----:B------:R1:W-:Y:S01]  /*689a0*/  STL [R1+0x2650], R24 ;  /* 0x0026501801007387 */ /* 0x0003e20000100800 */
[----:B------:R-:W-:Y:S01]  /*689b0*/  VIADD R59, R10, 0x16c ;  /* 0x0000016c0a3b7836 */ /* 0x000fe20000000000 */
[----:B------:R-:W-:Y:S01]  /*689c0*/  @P0 LOP3.LUT R171, R171, 0x40000000, RZ, 0xfc, !PT ;  /* 0x40000000abab0812 */ /* 0x000fe200078efcff */
[----:B------:R-:W-:Y:S01]  /*689d0*/  ULDC UR56, c[0x0][0x228] ;  /* 0x00008a0000387ab9 */ /* 0x000fe20000000800 */
[----:B------:R-:W-:Y:S01]  /*689e0*/  ISETP.GE.AND P0, PT, R75, UR15, PT ;  /* 0x0000000f4b007c0c */ /* 0x000fe2000bf06270 */
[----:B------:R-:W-:Y:S01]  /*689f0*/  ULDC.64 UR14, c[0x0][0x228] ;  /* 0x00008a00000e7ab9 */ /* 0x000fe20000000a00 */
[----:B------:R-:W-:Y:S01]  /*68a00*/  @P3 LOP3.LUT R154, R154, 0x2, RZ, 0xfc, !PT ;  /* 0x000000029a9a3812 */ /* 0x000fe200078efcff */
[----:B-1----:R-:W-:Y:S01]  /*68a10*/  VIADD R24, R24, UR6 ;  /* 0x0000000618187c36 */ /* 0x002fe20008000000 */
[----:B------:R-:W-:Y:S01]  /*68a20*/  ISETP.LT.AND P3, PT, R14, UR55, !P0 ;  /* 0x000000370e007c0c */ /* 0x000fe2000c761270 */
[----:B------:R-:W-:Y:S01]  /*68a30*/  ULDC UR6, c[0x0][0x248] ;  /* 0x0000920000067ab9 */ /* 0x000fe20000000800 */
[----:B------:R-:W-:Y:S01]  /*68a40*/  LOP3.LUT R154, R154, 0xfffffffe, RZ, 0xc0, !PT ;  /* 0xfffffffe9a9a7812 */ /* 0x000fe200078ec0ff */
[C---:B------:R-:W-:Y:S01]  /*68a50*/  VIADD R58, R10.reuse, 0x16b ;  /* 0x0000016b0a3a7836 */ /* 0x040fe20000000000 */
[----:B------:R1:W-:Y:S01]  /*68a60*/  STL [R1+0x2654], R24 ;  /* 0x0026541801007387 */ /* 0x0003e20000100800 */
[----:B------:R-:W-:Y:S01]  /*68a70*/  LOP3.LUT R171, R171, 0xdfffffff, RZ, 0xc0, !PT ;  /* 0xdfffffffabab7812 */ /* 0x000fe200078ec0ff */
[----:B------:R-:W-:Y:S01]  /*68a80*/  VIADD R57, R10, 0x16a ;  /* 0x0000016a0a397836 */ /* 0x000fe20000000000 */
[----:B------:R-:W-:Y:S01]  /*68a90*/  @P2 LOP3.LUT R154, R154, 0x1, RZ, 0xfc, !PT ;  /* 0x000000019a9a2812 */ /* 0x000fe200078efcff */
[C---:B------:R-:W-:Y:S01]  /*68aa0*/  VIADD R56, R10.reuse, 0x169 ;  /* 0x000001690a387836 */ /* 0x040fe20000000000 */
[----:B------:R-:W-:Y:S01]  /*68ab0*/  ISETP.LT.AND P2, PT, R13, UR54, !P0 ;  /* 0x000000360d007c0c */ /* 0x000fe2000c741270 */
[----:B------:R-:W-:Y:S01]  /*68ac0*/  VIADD R55, R10, 0x168 ;  /* 0x000001680a377836 */ /* 0x000fe20000000000 */
[----:B------:R-:W-:Y:S01]  /*68ad0*/  ISETP.LT.AND P1, PT, R12, UR52, !P0 ;  /* 0x000000340c007c0c */ /* 0x000fe2000c721270 */
[----:B------:R-:W-:Y:S01]  /*68ae0*/  ULDC UR52, c[0x0][0x228] ;  /* 0x00008a0000347ab9 */ /* 0x000fe20000000800 */
[----:B------:R-:W-:Y:S01]  /*68af0*/  VIADD R54, R10, 0x167 ;  /* 0x000001670a367836 */ /* 0x000fe20000000000 */
[----:B------:R-:W-:Y:S01]  /*68b00*/  LOP3.LUT R168, R168, 0x7fffffff, RZ, 0xc0, !PT ;  /* 0x7fffffffa8a87812 */ /* 0x000fe200078ec0ff */
[----:B-1----:R-:W-:Y:S01]  /*68b10*/  VIADD R24, R24, UR6 ;  /* 0x0000000618187c36 */ /* 0x002fe20008000000 */
[----:B------:R-:W-:Y:S01]  /*68b20*/  ULDC UR6, c[0x0][0x248] ;  /* 0x0000920000067ab9 */ /* 0x000fe20000000800 */
[----:B------:R-:W-:Y:S01]  /*68b30*/  @P3 LOP3.LUT R171, R171, 0x20000000, RZ, 0xfc, !PT ;  /* 0x20000000abab3812 */ /* 0x000fe200078efcff */
[----:B------:R-:W-:Y:S01]  /*68b40*/  ULDC UR54, c[0x0][0x228] ;  /* 0x00008a0000367ab9 */ /* 0x000fe20000000800 */
[C---:B------:R-:W-:Y:S01]  /*68b50*/  VIADD R53, R10.reuse, 0x166 ;  /* 0x000001660a357836 */ /* 0x040fe20000000000 */
[----:B------:R1:W-:Y:S01]  /*68b60*/  STL [R1+0x2658], R24 ;  /* 0x0026581801007387 */ /* 0x0003e20000100800 */
[----:B------:R-:W-:Y:S01]  /*68b70*/  VIADD R52, R10, 0x165 ;  /* 0x000001650a347836 */ /* 0x000fe20000000000 */
[----:B------:R-:W-:-:S02]  /*68b80*/  ULDC UR55, c[0x0][0x228] ;  /* 0x00008a0000377ab9 */ /* 0x000fc40000000800 */
[----:B------:R-:W2:Y:S01]  /*68b90*/  LDL.LU R78, [R1+0x32ec] ;  /* 0x0032ec00014e7983 */ /* 0x000ea20000300800 */
[----:B-1----:R-:W-:Y:S01]  /*68ba0*/  VIADD R24, R24, UR6 ;  /* 0x0000000618187c36 */ /* 0x002fe20008000000 */
[----:B------:R-:W-:Y:S01]  /*68bb0*/  ULDC UR6, c[0x0][0x248] ;  /* 0x0000920000067ab9 */ /* 0x000fe20000000800 */
[----:B------:R-:W-:-:S03]  /*68bc0*/  LOP3.LUT R171, R171, 0xefffffff, RZ, 0xc0, !PT ;  /* 0xefffffffabab7812 */ /* 0x000fc600078ec0ff */
[----:B------:R1:W-:Y:S01]  /*68bd0*/  STL [R1+0x265c], R24 ;  /* 0x00265c1801007387 */ /* 0x0003e20000100800 */
[----:B------:R-:W-:-:S03]  /*68be0*/  @P2 LOP3.LUT R171, R171, 0x10000000, RZ, 0xfc, !PT ;  /* 0x10000000abab2812 */ /* 0x000fc600078efcff */
[----:B------:R-:W3:Y:S04]  /*68bf0*/  LDL.LU R77, [R1+0x32e8] ;  /* 0x0032e800014d7983 */ /* 0x000ee80000300800 */
[----:B------:R-:W4:Y:S01]  /*68c00*/  LDL.LU R76, [R1+0x32e4] ;  /* 0x0032e400014c7983 */ /* 0x000f220000300800 */
[----:B-1----:R-:W-:Y:S01]  /*68c10*/  VIADD R24, R24, UR6 ;  /* 0x0000000618187c36 */ /* 0x002fe20008000000 */
[----:B------:R-:W-:-:S04]  /*68c20*/  ULDC UR6, c[0x0][0x248] ;  /* 0x0000920000067ab9 */ /* 0x000fc80000000800 */
[----:B------:R1:W-:Y:S01]  /*68c30*/  STL [R1+0x2660], R24 ;  /* 0x0026601801007387 */ /* 0x0003e20000100800 */
[----:B------:R-:W-:Y:S01]  /*68c40*/  LOP3.LUT R171, R171, 0xf7ffffff, RZ, 0xc0, !PT ;  /* 0xf7ffffffabab7812 */ /* 0x000fe200078ec0ff */
[----:B-1----:R-:W-:Y:S01]  /*68c50*/  VIADD R24, R24, UR6 ;  /* 0x0000000618187c36 */ /* 0x002fe20008000000 */
[----:B------:R-:W-:Y:S02]  /*68c60*/  ULDC.64 UR6, c[0x0][0x228] ;  /* 0x00008a0000067ab9 */ /* 0x000fe40000000a00 */
[----:B------:R-:W-:Y:S01]  /*68c70*/  ISETP.LT.AND P0, PT, R11, UR6, !P0 ;  /* 0x000000060b007c0c */ /* 0x000fe2000c701270 */
[----:B------:R-:W-:Y:S01]  /*68c80*/  ULDC UR6, c[0x0][0x248] ;  /* 0x0000920000067ab9 */ /* 0x000fe20000000800 */
[----:B------:R-:W-:-:S04]  /*68c90*/  @P1 LOP3.LUT R171, R171, 0x8000000, RZ, 0xfc, !PT ;  /* 0x08000000abab1812 */ /* 0x000fc800078efcff */
[----:B------:R-:W-:-:S07]  /*68ca0*/  LOP3.LUT R171, R171, 0xfbffffff, RZ, 0xc0, !PT ;  /* 0xfbffffffabab7812 */ /* 0x000fce00078ec0ff */
[----:B------:R-:W-:Y:S02]  /*68cb0*/  @P0 LOP3.LUT R171, R171, 0x4000000, RZ, 0xfc, !PT ;  /* 0x04000000abab0812 */ /* 0x000fe400078efcff */
[----:B------:R-:W-:Y:S01]  /*68cc0*/  ISETP.GE.AND P0, PT, R74, UR13, PT ;  /* 0x0000000d4a007c0c */ /* 0x000fe2000bf06270 */
[----:B------:R-:W-:-:S03]  /*68cd0*/  ULDC.64 UR12, c[0x0][0x228] ;  /* 0x00008a00000c7ab9 */ /* 0x000fc60000000a00 */
[----:B------:R-:W-:Y:S01]  /*68ce0*/  ISETP.LT.AND P3, PT, R14, UR42, !P0 ;  /* 0x0000002a0e007c0c */ /* 0x000fe2000c761270 */
[----:B------:R1:W-:Y:S01]  /*68cf0*/  STL [R1+0x2664], R24 ;  /* 0x0026641801007387 */ /* 0x0003e20000100800 */
[----:B------:R-:W-:Y:S01]  /*68d00*/  ISETP.LT.AND P2, PT, R13, UR43, !P0 ;  /* 0x0000002b0d007c0c */ /* 0x000fe2000c741270 */
[----:B------:R-:W-:Y:S01]  /*68d10*/  ULDC UR43, c[0x0][0x228] ;  /* 0x00008a00002b7ab9 */ /* 0x000fe20000000800 */
[----:B------:R-:W-:Y:S01]  /*68d20*/  LOP3.LUT R171, R171, 0xfdffffff, RZ, 0xc0, !PT ;  /* 0xfdffffffabab7812 */ /* 0x000fe200078ec0ff */
[----:B------:R-:W4:Y:S01]  /*68d30*/  LDL.LU R75, [R1+0x32e0] ;  /* 0x0032e000014b7983 */ /* 0x000f220000300800 */
[----:B------:R-:W-:Y:S01]  /*68d40*/  ISETP.LT.AND P1, PT, R12, UR44, !P0 ;  /* 0x0000002c0c007c0c */ /* 0x000fe2000c721270 */
[----:B------:R-:W-:Y:S01]  /*68d50*/  ULDC UR44, c[0x0][0x228] ;  /* 0x00008a00002c7ab9 */ /* 0x000fe20000000800 */
[----:B------:R-:W-:-:S05]  /*68d60*/  ULDC UR42, c[0x0][0x228] ;  /* 0x00008a00002a7ab9 */ /* 0x000fca0000000800 */
[----:B------:R-:W-:Y:S01]  /*68d70*/  @P3 LOP3.LUT R171, R171, 0x2000000, RZ, 0xfc, !PT ;  /* 0x02000000abab3812 */ /* 0x000fe200078efcff */
[----:B-1----:R-:W-:Y:S01]  /*68d80*/  VIADD R24, R24, UR6 ;  /* 0x0000000618187c36 */ /* 0x002fe20008000000 */
[----:B------:R-:W-:Y:S01]  /*68d90*/  ISETP.LT.AND P0, PT, R11, UR14, !P0 ;  /* 0x0000000e0b007c0c */ /* 0x000fe2000c701270 */
[----:B------:R-:W4:Y:S01]  /*68da0*/  LDL.LU R74, [R1+0x32dc] ;  /* 0x0032dc00014a7983 */ /* 0x000f220000300800 */
[----:B------:R-:W-:Y:S01]  /*68db0*/  LOP3.LUT R171, R171, 0xfeffffff, RZ, 0xc0, !PT ;  /* 0xfeffffffabab7812 */ /* 0x000fe200078ec0ff */
[----:B------:R-:W-:Y:S01]  /*68dc0*/  ULDC UR6, c[0x0][0x248] ;  /* 0x0000920000067ab9 */ /* 0x000fe20000000800 */
[----:B------:R-:W-:Y:S02]  /*68dd0*/  ULDC UR14, c[0x0][0x228] ;  /* 0x00008a00000e7ab9 */ /* 0x000fe40000000800 */
[----:B------:R-:W-:-:S04]  /*68de0*/  @P2 LOP3.LUT R171, R171, 0x1000000, RZ, 0xfc, !PT ;  /* 0x01000000abab2812 */ /* 0x000fc800078efcff */
[----:B------:R-:W-:-:S04]  /*68df0*/  LOP3.LUT R171, R171, 0xff7fffff, RZ, 0xc0, !PT ;  /* 0xff7fffffabab7812 */ /* 0x000fc800078ec0ff */
[----:B------:R-:W-:-:S04]  /*68e00*/  @P1 LOP3.LUT R171, R171, 0x800000, RZ, 0xfc, !PT ;  /* 0x00800000abab1812 */ /* 0x000fc800078efcff */
[----:B------:R-:W-:-:S04]  /*68e10*/  LOP3.LUT R171, R171, 0xffbfffff, RZ, 0xc0, !PT ;  /* 0xffbfffffabab7812 */ /* 0x000fc800078ec0ff */
[----:B------:R-:W-:Y:S02]  /*68e20*/  @P0 LOP3.LUT R171, R171, 0x400000, RZ, 0xfc, !PT ;  /* 0x00400000abab0812 */ /* 0x000fe400078efcff */
[----:B------:R-:W-:Y:S01]  /*68e30*/  ISETP.GE.AND P0, PT, R73, UR11, PT ;  /* 0x0000000b49007c0c */ /* 0x000fe2000bf06270 */
[----:B------:R-:W-:-:S03]  /*68e40*/  ULDC.64 UR10, c[0x0][0x228] ;  /* 0x00008a00000a7ab9 */ /* 0x000fc60000000a00 */
[----:B------:R-:W-:Y:S02]  /*68e50*/  ISETP.LT.AND P3, PT, R14, UR40, !P0 ;  /* 0x000000280e007c0c */ /* 0x000fe4000c761270 */
[----:B------:R-:W-:Y:S01]  /*68e60*/  ISETP.LT.AND P2, PT, R13, UR39, !P0 ;  /* 0x000000270d007c0c */ /* 0x000fe2000c741270 */
[----:B------:R1:W-:Y:S01]  /*68e70*/  STL [R1+0x2668], R24 ;  /* 0x0026681801007387 */ /* 0x0003e20000100800 */
[----:B------:R-:W-:Y:S01]  /*68e80*/  LOP3.LUT R171, R171, 0xffdfffff, RZ, 0xc0, !PT ;  /* 0xffdfffffabab7812 */ /* 0x000fe200078ec0ff */
[----:B------:R-:W-:Y:S01]  /*68e90*/  ULDC UR39, c[0x0][0x228] ;  /* 0x00008a0000277ab9 */ /* 0x000fe20000000800 */
[----:B------:R-:W-:Y:S01]  /*68ea0*/  ISETP.LT.AND P1, PT, R12, UR41, !P0 ;  /* 0x000000290c007c0c */ /* 0x000fe2000c721270 */
[----:B------:R-:W4:Y:S06]  /*68eb0*/  LDL.LU R73, [R1+0x32d8] ;  /* 0x0032d80001497983 */ /* 0x000f2c0000300800 */
[----:B------:R-:W-:Y:S01]  /*68ec0*/  @P3 LOP3.LUT R171, R171, 0x200000, RZ, 0xfc, !PT ;  /* 0x00200000abab3812 */ /* 0x000fe200078efcff */
[----:B-1----:R-:W-:Y:S01]  /*68ed0*/  VIADD R24, R24, UR6 ;  /* 0x0000000618187c36 */ /* 0x002fe20008000000 */
[----:B------:R-:W-:Y:S01]  /*68ee0*/  ISETP.LT.AND P0, PT, R11, UR12, !P0 ;  /* 0x0000000c0b007c0c */ /* 0x000fe2000c701270 */
[----:B------:R-:W-:Y:S01]  /*68ef0*/  ULDC UR6, c[0x0][0x248] ;  /* 0x0000920000067ab9 */ /* 0x000fe20000000800 */
[----:B------:R-:W-:Y:S01]  /*68f00*/  LOP3.LUT R171, R171, 0xffefffff, RZ, 0xc0, !PT ;  /* 0xffefffffabab7812 */ /* 0x000fe200078ec0ff */
[----:B------:R-:W-:Y:S01]  /*68f10*/  ULDC.64 UR40, c[0x0][0x228] ;  /* 0x00008a0000287ab9 */ /* 0x000fe20000000a00 */
[----:B------:R1:W-:Y:S01]  /*68f20*/  STL [R1+0x266c], R24 ;  /* 0x00266c1801007387 */ /* 0x0003e20000100800 */
[----:B------:R-:W-:Y:S01]  /*68f30*/  VIADD R51, R10, 0x164 ;  /* 0x000001640a337836 */ /* 0x000fe20000000000 */
[----:B------:R-:W-:Y:S01]  /*68f40*/  @P2 LOP3.LUT R171, R171, 0x100000, RZ, 0xfc, !PT ;  /* 0x00100000abab2812 */ /* 0x000fe200078efcff */
[----:B------:R-:W-:-:S03]  /*68f50*/  ULDC UR12, c[0x0][0x228] ;  /* 0x00008a00000c7ab9 */ /* 0x000fc60000000800 */
[----:B------:R-:W-:-:S04]  /*68f60*/  LOP3.LUT R171, R171, 0xfff7ffff, RZ, 0xc0, !PT ;  /* 0xfff7ffffabab7812 */ /* 0x000fc800078ec0ff */
[----:B------:R-:W-:-:S04]  /*68f70*/  @P1 LOP3.LUT R171, R171, 0x80000, RZ, 0xfc, !PT ;  /* 0x00080000abab1812 */ /* 0x000fc800078efcff */
[----:B------:R-:W-:-:S04]  /*68f80*/  LOP3.LUT R171, R171, 0xfffbffff, RZ, 0xc0, !PT ;  /* 0xfffbffffabab7812 */ /* 0x000fc800078ec0ff */
[----:B------:R-:W-:Y:S02]  /*68f90*/  @P0 LOP3.LUT R171, R171, 0x40000, RZ, 0xfc, !PT ;  /* 0x00040000abab0812 */ /* 0x000fe400078efcff */
[----:B------:R-:W-:Y:S01]  /*68fa0*/  ISETP.GE.AND P0, PT, R72, UR9, PT ;  /* 0x0000000948007c0c */ /* 0x000fe2000bf06270 */
[----:B------:R-:W-:Y:S01]  /*68fb0*/  ULDC.64 UR8, c[0x0][0x228] ;  /* 0x00008a0000087ab9 */ /* 0x000fe20000000a00 */
[----:B------:R-:W-:Y:S01]  /*68fc0*/  LOP3.LUT R171, R171, 0xfffdffff, RZ, 0xc0, !PT ;  /* 0xfffdffffabab7812 */ /* 0x000fe200078ec0ff */
[----:B-1----:R-:W-:Y:S01]  /*68fd0*/  VIADD R24, R24, UR6 ;  /* 0x0000000618187c36 */ /* 0x002fe20008000000 */
[----:B------:R-:W-:Y:S01]  /*68fe0*/  ISETP.LT.AND P3, PT, R14, UR37, !P0 ;  /* 0x000000250e007c0c */ /* 0x000fe2000c761270 */
[----:B------:R-:W4:Y:S01]  /*68ff0*/  LDL.LU R72, [R1+0x32d4] ;  /* 0x0032d40001487983 */ /* 0x000f220000300800 */
[----:B------:R-:W-:Y:S01]  /*69000*/  ISETP.LT.AND P2, PT, R13, UR33, !P0 ;  /* 0x000000210d007c0c */ /* 0x000fe2000c741270 */
[----:B------:R-:W-:Y:S01]  /*69010*/  ULDC UR6, c[0x0][0x248] ;  /* 0x0000920000067ab9 */ /* 0x000fe20000000800 */
[----:B------:R-:W-:Y:S01]  /*69020*/  ISETP.LT.AND P1, PT, R12, UR32, !P0 ;  /* 0x000000200c007c0c */ /* 0x000fe2000c721270 */
[----:B------:R-:W-:-:S08]  /*69030*/  ULDC UR37, c[0x0][0x228] ;  /* 0x00008a0000257ab9 */ /* 0x000fd00000000800 */
[----:B------:R-:W-:Y:S01]  /*69040*/  @P3 LOP3.LUT R171, R171, 0x20000, RZ, 0xfc, !PT ;  /* 0x00020000abab3812 */ /* 0x000fe200078efcff */
[----:B------:R1:W-:Y:S01]  /*69050*/  STL [R1+0x2670], R24 ;  /* 0x0026701801007387 */ /* 0x0003e20000100800 */
[----:B------:R-:W-:Y:S02]  /*69060*/  ULDC.64 UR32, c[0x0][0x228] ;  /* 0x00008a0000207ab9 */ /* 0x000fe40000000a00 */
[----:B------:R-:W-:-:S04]  /*69070*/  LOP3.LUT R171, R171, 0xfffeffff, RZ, 0xc0, !PT ;  /* 0xfffeffffabab7812 */ /* 0x000fc800078ec0ff */
[----:B------:R-:W-:Y:S02]  /*69080*/  @P2 LOP3.LUT R171, R171, 0x10000, RZ, 0xfc, !PT ;  /* 0x00010000abab2812 */ /* 0x000fe400078efcff */
[----:B------:R-:W-:Y:S01]  /*69090*/  ISETP.LT.AND P0, PT, R11, UR10, !P0 ;  /* 0x0000000a0b007c0c */ /* 0x000fe2000c701270 */
[----:B-1----:R-:W-:Y:S01]  /*690a0*/  VIADD R24, R24, UR6 ;  /* 0x0000000618187c36 */ /* 0x002fe20008000000 */
[----:B------:R-:W-:Y:S01]  /*690b0*/  LOP3.LUT R171, R171, 0xffff7fff, RZ, 0xc0, !PT ;  /* 0xffff7fffabab7812 */ /* 0x000fe200078ec0ff */
[----:B------:R-:W-:Y:S01]  /*690c0*/  ULDC UR6, c[0x0][0x248] ;  /* 0x0000920000067ab9 */ /* 0x000fe20000000800 */
[----:B------:R-:W-:Y:S01]  /*690d0*/  VIADD R50, R10, 0x163 ;  /* 0x000001630a327836 */ /* 0x000fe20000000000 */
[----:B------:R-:W-:Y:S01]  /*690e0*/  ULDC UR10, c[0x0][0x228] ;  /* 0x00008a00000a7ab9 */ /* 0x000fe20000000800 */
[----:B------:R-:W-:-:S04]  /*690f0*/  @P1 LOP3.LUT R171, R171, 0x8000, RZ, 0xfc, !PT ;  /* 0x00008000abab1812 */ /* 0x000fc800078efcff */
[----:B------:R-:W-:-:S04]  /*69100*/  LOP3.LUT R171, R171, 0xffffbfff, RZ, 0xc0, !PT ;  /* 0xffffbfffabab7812 */ /* 0x000fc800078ec0ff */
[----:B------:R-:W-:Y:S02]  /*69110*/  @P0 LOP3.LUT R171, R171, 0x4000, RZ, 0xfc, !PT ;  /* 0x00004000abab0812 */ /* 0x000fe400078efcff */
[----:B------:R-:W-:-:S04]  /*69120*/  ISETP.GE.AND P0, PT, R71, UR7, PT ;  /* 0x0000000747007c0c */ /* 0x000fc8000bf06270 */
        /* <DEDUP_REMOVED lines=9> */
[----:B------:R-:W-:-:S04]  /*691c0*/  @P3 LOP3.LUT R171, R171, 0x2000, RZ, 0xfc, !PT ;  /* 0x00002000abab3812 */ /* 0x000fc800078efcff */
[----:B------:R-:W-:-:S04]  /*691d0*/  LOP3.LUT R171, R171, 0xffffefff, RZ, 0xc0, !PT ;  /* 0xffffefffabab7812 */ /* 0x000fc800078ec0ff */
[----:B------:R-:W-:Y:S02]  /*691e0*/  @P2 LOP3.LUT R171, R171, 0x1000, RZ, 0xfc, !PT ;  /* 0x00001000abab2812 */ /* 0x000fe400078efcff */
[----:B------:R-:W-:Y:S01]  /*691f0*/  ISETP.LT.AND P0, PT, R11, UR8, !P0 ;  /* 0x000000080b007c0c */ /* 0x000fe2000c701270 */
[----:B-1----:R-:W-:Y:S01]  /*69200*/  VIADD R24, R24, UR6 ;  /* 0x0000000618187c36 */ /* 0x002fe20008000000 */
[----:B------:R-:W-:Y:S01]  /*69210*/  LOP3.LUT R171, R171, 0xfffff7ff, RZ, 0xc0, !PT ;  /* 0xfffff7ffabab7812 */ /* 0x000fe200078ec0ff */
[----:B------:R-:W-:Y:S01]  /*69220*/  ULDC.64 UR6, c[0x0][0x228] ;  /* 0x00008a0000067ab9 */ /* 0x000fe20000000a00 */
[----:B------:R-:W-:Y:S01]  /*69230*/  VIADD R49, R10, 0x162 ;  /* 0x000001620a317836 */ /* 0x000fe20000000000 */
[----:B------:R-:W-:Y:S01]  /*69240*/  ULDC UR8, c[0x0][0x228] ;  /* 0x00008a0000087ab9 */ /* 0x000fe20000000800 */
[----:B------:R-:W-:-:S04]  /*69250*/  @P1 LOP3.LUT R171, R171, 0x800, RZ, 0xfc, !PT ;  /* 0x00000800abab1812 */ /* 0x000fc800078efcff */
[----:B------:R-:W-:-:S04]  /*69260*/  LOP3.LUT R171, R171, 0xfffffbff, RZ, 0xc0, !PT ;  /* 0xfffffbffabab7812 */ /* 0x000fc800078ec0ff */
[----:B------:R-:W-:Y:S02]  /*69270*/  @P0 LOP3.LUT R171, R171, 0x400, RZ, 0xfc, !PT ;  /* 0x00000400abab0812 */ /* 0x000fe400078efcff */
[----:B------:R-:W-:Y:S01]  /*69280*/  ISETP.GE.AND P0, PT, R70, UR15, PT ;  /* 0x0000000f46007c0c */ /* 0x000fe2000bf06270 */
[----:B------:R1:W-:Y:S01]  /*69290*/  STL [R1+0x2678], R24 ;  /* 0x0026781801007387 */ /* 0x0003e20000100800 */
[----:B------:R-:W-:Y:S01]  /*692a0*/  LOP3.LUT R171, R171, 0xfffffdff, RZ, 0xc0, !PT ;  /* 0xfffffdffabab7812 */ /* 0x000fe200078ec0ff */
[----:B------:R-:W-:Y:S01]  /*692b0*/  ULDC UR15, c[0x0][0x228] ;  /* 0x00008a00000f7ab9 */ /* 0x000fe20000000800 */
[----:B------:R-:W-:Y:S01]  /*692c0*/  ISETP.LT.AND P3, PT, R14, UR27, !P0 ;  /* 0x0000001b0e007c0c */ /* 0x000fe2000c761270 */
[----:B------:R-:W4:Y:S01]  /*692d0*/  LDL.LU R70, [R1+0x32cc] ;  /* 0x0032cc0001467983 */ /* 0x000f220000300800 */
[----:B------:R-:W-:Y:S01]  /*692e0*/  ISETP.LT.AND P2, PT, R13, UR18, !P0 ;  /* 0x000000120d007c0c */ /* 0x000fe2000c741270 */
[----:B------:R-:W-:Y:S01]  /*692f0*/  ULDC UR18, c[0x0][0x228] ;  /* 0x00008a0000127ab9 */ /* 0x000fe20000000800 */
[----:B------:R-:W-:Y:S01]  /*69300*/  ISETP.LT.AND P1, PT, R12, UR16, !P0 ;  /* 0x000000100c007c0c */ /* 0x000fe2000c721270 */
[----:B------:R-:W-:-:S08]  /*69310*/  ULDC UR27, c[0x0][0x228] ;  /* 0x00008a00001b7ab9 */ /* 0x000fd00000000800 */
[----:B------:R-:W-:Y:S01]  /*69320*/  @P3 LOP3.LUT R171, R171, 0x200, RZ, 0xfc, !PT ;  /* 0x00000200abab3812 */ /* 0x000fe200078efcff */
[----:B------:R-:W-:-:S03]  /*69330*/  ULDC UR16, c[0x0][0x228] ;  /* 0x00008a0000107ab9 */ /* 0x000fc60000000800 */
[----:B------:R-:W-:-:S04]  /*69340*/  LOP3.LUT R171, R171, 0xfffffeff, RZ, 0xc0, !PT ;  /* 0xfffffeffabab7812 */ /* 0x000fc800078ec0ff */
[----:B------:R-:W-:Y:S02]  /*69350*/  @P2 LOP3.LUT R171, R171, 0x100, RZ, 0xfc, !PT ;  /* 0x00000100abab2812 */ /* 0x000fe400078efcff */
[----:B------:R-:W-:Y:S01]  /*69360*/  ISETP.LT.AND P0, PT, R11, UR6, !P0 ;  /* 0x000000060b007c0c */ /* 0x000fe2000c701270 */
[----:B------:R-:W-:Y:S01]  /*69370*/  ULDC UR6, c[0x0][0x248] ;  /* 0x0000920000067ab9 */ /* 0x000fe20000000800 */
[----:B------:R-:W-:-:S04]  /*69380*/  LOP3.LUT R171, R171, 0xffffff7f, RZ, 0xc0, !PT ;  /* 0xffffff7fabab7812 */ /* 0x000fc800078ec0ff */
[----:B------:R-:W-:-:S04]  /*69390*/  @P1 LOP3.LUT R171, R171, 0x80, RZ, 0xfc, !PT ;  /* 0x00000080abab1812 */ /* 0x000fc800078efcff */
[----:B------:R-:W-:-:S04]  /*693a0*/  LOP3.LUT R171, R171, 0xffffffbf, RZ, 0xc0, !PT ;  /* 0xffffffbfabab7812 */ /* 0x000fc800078ec0ff */
[----:B------:R-:W-:Y:S02]  /*693b0*/  @P0 LOP3.LUT R171, R171, 0x40, RZ, 0xfc, !PT ;  /* 0x00000040abab0812 */ /* 0x000fe400078efcff */
[----:B------:R-:W-:Y:S01]  /*693c0*/  ISETP.GE.AND P0, PT, R69, UR13, PT ;  /* 0x0000000d45007c0c */ /* 0x000fe2000bf06270 */
[----:B-1----:R-:W-:Y:S01]  /*693d0*/  VIADD R24, R24, UR6 ;  /* 0x0000000618187c36 */ /* 0x002fe20008000000 */
[----:B------:R-:W-:Y:S01]  /*693e0*/  LOP3.LUT R171, R171, 0xffffffdf, RZ, 0xc0, !PT ;  /* 0xffffffdfabab7812 */ /* 0x000fe200078ec0ff */
[----:B------:R-:W-:Y:S01]  /*693f0*/  ULDC UR6, c[0x0][0x248] ;  /* 0x0000920000067ab9 */ /* 0x000fe20000000800 */
[----:B------:R-:W-:Y:S01]  /*69400*/  ISETP.LT.AND P3, PT, R14, UR26, !P0 ;  /* 0x0000001a0e007c0c */ /* 0x000fe2000c761270 */
[----:B------:R-:W-:Y:S01]  /*69410*/  ULDC UR26, c[0x0][0x228] ;  /* 0x00008a00001a7ab9 */ /* 0x000fe20000000800 */
[----:B------:R-:W-:Y:S01]  /*69420*/  ISETP.LT.AND P2, PT, R13, UR31, !P0 ;  /* 0x0000001f0d007c0c */ /* 0x000fe2000c741270 */
[----:B------:R-:W-:Y:S01]  /*69430*/  ULDC UR13, c[0x0][0x228] ;  /* 0x00008a00000d7ab9 */ /* 0x000fe20000000800 */
[----:B------:R-:W-:Y:S01]  /*69440*/  ISETP.LT.AND P1, PT, R12, UR17, !P0 ;  /* 0x000000110c007c0c */ /* 0x000fe2000c721270 */
[----:B------:R1:W-:Y:S08]  /*69450*/  STL [R1+0x267c], R24 ;  /* 0x00267c1801007387 */ /* 0x0003f00000100800 */
[----:B------:R-:W-:Y:S01]  /*69460*/  @P3 LOP3.LUT R171, R171, 0x20, RZ, 0xfc, !PT ;  /* 0x00000020abab3812 */ /* 0x000fe200078efcff */
[----:B------:R-:W4:Y:S01]  /*69470*/  LDL.LU R69, [R1+0x32c8] ;  /* 0x0032c80001457983 */ /* 0x000f220000300800 */
        /* <DEDUP_REMOVED lines=13> */
[----:B------:R-:W-:Y:S01]  /*69550*/  ULDC.64 UR30, c[0x0][0x228] ;  /* 0x00008a00001e7ab9 */ /* 0x000fe20000000a00 */
[----:B------:R-:W-:Y:S01]  /*69560*/  ISETP.LT.AND P3, PT, R14, UR20, !P0 ;  /* 0x000000140e007c0c */ /* 0x000fe2000c761270 */
[----:B------:R-:W-:Y:S01]  /*69570*/  ULDC UR11, c[0x0][0x228] ;  /* 0x00008a00000b7ab9 */ /* 0x000fe20000000800 */
[----:B------:R-:W-:Y:S01]  /*69580*/  ISETP.LT.AND P2, PT, R13, UR21, !P0 ;  /* 0x000000150d007c0c */ /* 0x000fe2000c741270 */
[----:B------:R1:W-:Y:S01]  /*69590*/  STL [R1+0x2680], R24 ;  /* 0x0026801801007387 */ /* 0x0003e20000100800 */
[----:B------:R-:W-:Y:S01]  /*695a0*/  ISETP.LT.AND P0, PT, R11, UR32, !P0 ;  /* 0x000000200b007c0c */ /* 0x000fe2000c701270 */
[----:B------:R-:W-:Y:S01]  /*695b0*/  ULDC UR21, c[0x0][0x228] ;  /* 0x00008a0000157ab9 */ /* 0x000fe20000000800 */
[----:B------:R-:W-:Y:S01]  /*695c0*/  ULDC UR20, c[0x0][0x228] ;  /* 0x00008a0000147ab9 */ /* 0x000fe20000000800 */
[----:B------:R-:W4:Y:S04]  /*695d0*/  LDL.LU R68, [R1+0x32c4] ;  /* 0x0032c40001447983 */ /* 0x000f280000300800 */
[----:B------:R-:W-:-:S04]  /*695e0*/  @P1 LOP3.LUT R170, R170, 0x80000000, RZ, 0xfc, !PT ;  /* 0x80000000aaaa1812 */ /* 0x000fc800078efcff */
[----:B------:R-:W-:-:S04]  /*695f0*/  LOP3.LUT R170, R170, 0xbfffffff, RZ, 0xc0, !PT ;  /* 0xbfffffffaaaa7812 */ /* 0x000fc800078ec0ff */
[----:B------:R-:W-:Y:S02]  /*69600*/  @P0 LOP3.LUT R170, R170, 0x40000000, RZ, 0xfc, !PT ;  /* 0x40000000aaaa0812 */ /* 0x000fe400078efcff */
[----:B------:R-:W-:Y:S02]  /*69610*/  ISETP.GE.AND P0, PT, R67, UR9, PT ;  /* 0x0000000943007c0c */ /* 0x000fe4000bf06270 */
[----:B------:R-:W-:Y:S01]  /*69620*/  @P3 LOP3.LUT R171, R171, 0x2, RZ, 0xfc, !PT ;  /* 0x00000002abab3812 */ /* 0x000fe200078efcff */
[----:B-1----:R-:W-:Y:S01]  /*69630*/  VIADD R24, R24, UR6 ;  /* 0x0000000618187c36 */ /* 0x002fe20008000000 */
[----:B------:R-:W-:Y:S01]  /*69640*/  ISETP.LT.AND P3, PT, R14, UR28, !P0 ;  /* 0x0000001c0e007c0c */ /* 0x000fe2000c761270 */
[----:B------:R-:W-:Y:S01]  /*69650*/  ULDC UR6, c[0x0][0x248] ;  /* 0x0000920000067ab9 */ /* 0x000fe20000000800 */
[----:B------:R-:W-:Y:S01]  /*69660*/  LOP3.LUT R171, R171, 0xfffffffe, RZ, 0xc0, !PT ;  /* 0xfffffffeabab7812 */ /* 0x000fe200078ec0ff */
[----:B------:R-:W-:Y:S01]  /*69670*/  ULDC UR9, c[0x0][0x228] ;  /* 0x00008a0000097ab9 */ /* 0x000fe20000000800 */
[----:B------:R-:W-:-:S02]  /*69680*/  LOP3.LUT R170, R170, 0xdfffffff, RZ, 0xc0, !PT ;  /* 0xdfffffffaaaa7812 */ /* 0x000fc400078ec0ff */
[----:B------:R-:W-:Y:S02]  /*69690*/  @P2 LOP3.LUT R171, R171, 0x1, RZ, 0xfc, !PT ;  /* 0x00000001abab2812 */ /* 0x000fe400078efcff */
[----:B------:R-:W-:Y:S01]  /*696a0*/  ISETP.LT.AND P2, PT, R13, UR29, !P0 ;  /* 0x0000001d0d007c0c */ /* 0x000fe2000c741270 */
[----:B------:R-:W-:Y:S01]  /*696b0*/  ULDC.64 UR28, c[0x0][0x228] ;  /* 0x00008a00001c7ab9 */ /* 0x000fe20000000a00 */
[----:B------:R-:W-:Y:S01]  /*696c0*/  ISETP.LT.AND P1, PT, R12, UR51, !P0 ;  /* 0x000000330c007c0c */ /* 0x000fe2000c721270 */
[----:B------:R1:W-:Y:S02]  /*696d0*/  STL [R1+0x2684], R24 ;  /* 0x0026841801007387 */ /* 0x0003e40000100800 */
[----:B------:R-:W-:Y:S01]  /*696e0*/  @P3 LOP3.LUT R170, R170, 0x20000000, RZ, 0xfc, !PT ;  /* 0x20000000aaaa3812 */ /* 0x000fe200078efcff */
[----:B------:R-:W-:Y:S01]  /*696f0*/  VIADD R48, R10, 0x161 ;  /* 0x000001610a307836 */ /* 0x000fe20000000000 */
[----:B------:R-:W-:Y:S01]  /*69700*/  ISETP.LT.AND P0, PT, R11, UR30, !P0 ;  /* 0x0000001e0b007c0c */ /* 0x000fe2000c701270 */
[----:B------:R-:W4:Y:S01]  /*69710*/  LDL.LU R67, [R1+0x32c0] ;  /* 0x0032c00001437983 */ /* 0x000f220000300800 */
[----:B------:R-:W-:Y:S01]  /*69720*/  LOP3.LUT R170, R170, 0xefffffff, RZ, 0xc0, !PT ;  /* 0xefffffffaaaa7812 */ /* 0x000fe200078ec0ff */
[----:B------:R-:W-:Y:S01]  /*69730*/  VIADD R47, R10, 0x160 ;  /* 0x000001600a2f7836 */ /* 0x000fe20000000000 */
[----:B------:R-:W-:-:S02]  /*69740*/  ULDC UR51, c[0x0][0x228] ;  /* 0x00008a0000337ab9 */ /* 0x000fc40000000800 */
[----:B------:R-:W-:-:S04]  /*69750*/  @P2 LOP3.LUT R170, R170, 0x10000000, RZ, 0xfc, !PT ;  /* 0x10000000aaaa2812 */ /* 0x000fc800078efcff */
        /* <DEDUP_REMOVED lines=11> */
[----:B------:R-:W-:Y:S01]  /*69810*/  ULDC.64 UR24, c[0x0][0x228] ;  /* 0x00008a0000187ab9 */ /* 0x000fe20000000a00 */
        /* <DEDUP_REMOVED lines=13> */
[----:B------:R-:W-:-:S03]  /*698f0*/  ULDC.64 UR40, c[0x0][0x228] ;  /* 0x00008a0000287ab9 */ /* 0x000fc60000000a00 */
[----:B------:R-:W-:Y:S01]  /*69900*/  ISETP.LT.AND P3, PT, R14, UR46, !P0 ;  /* 0x0000002e0e007c0c */ /* 0x000fe2000c761270 */
[----:B-1----:R-:W-:Y:S01]  /*69910*/  VIADD R24, R24, UR6 ;  /* 0x0000000618187c36 */ /* 0x002fe20008000000 */
[----:B------:R-:W-:Y:S01]  /*69920*/  ISETP.LT.AND P2, PT, R13, UR48, !P0 ;  /* 0x000000300d007c0c */ /* 0x000fe2000c741270 */
[----:B------:R-:W-:Y:S01]  /*69930*/  ULDC UR6, c[0x0][0x248] ;  /* 0x0000920000067ab9 */ /* 0x000fe20000000800 */
[----:B------:R-:W-:Y:S01]  /*69940*/  LOP3.LUT R170, R170, 0xffdfffff, RZ, 0xc0, !PT ;  /* 0xffdfffffaaaa7812 */ /* 0x000fe200078ec0ff */
[----:B------:R-:W-:Y:S01]  /*69950*/  ULDC UR48, c[0x0][0x228] ;  /* 0x00008a0000307ab9 */ /* 0x000fe20000000800 */
[----:B------:R-:W-:Y:S01]  /*69960*/  ISETP.LT.AND P1, PT, R12, UR49, !P0 ;  /* 0x000000310c007c0c */ /* 0x000fe2000c721270 */
[----:B------:R1:W-:Y:S01]  /*69970*/  STL [R1+0x268c], R24 ;  /* 0x00268c1801007387 */ /* 0x0003e20000100800 */
[----:B------:R-:W-:-:S05]  /*69980*/  ULDC UR46, c[0x0][0x228] ;  /* 0x00008a00002e7ab9 */ /* 0x000fca0000000800 */
[----:B------:R-:W-:Y:S01]  /*69990*/  @P3 LOP3.LUT R170, R170, 0x200000, RZ, 0xfc, !PT ;  /* 0x00200000aaaa3812 */ /* 0x000fe200078efcff */
[----:B------:R-:W4:Y:S01]  /*699a0*/  LDL.LU R65, [R1+0x32b8] ;  /* 0x0032b80001417983 */ /* 0x000f220000300800 */
[----:B------:R-:W-:Y:S02]  /*699b0*/  ULDC UR49, c[0x0][0x228] ;  /* 0x00008a0000317ab9 */ /* 0x000fe40000000800 */
[----:B------:R-:W-:-:S04]  /*699c0*/  LOP3.LUT R170, R170, 0xffefffff, RZ, 0xc0, !PT ;  /* 0xffefffffaaaa7812 */ /* 0x000fc800078ec0ff */
[----:B------:R-:W-:Y:S02]  /*699d0*/  @P2 LOP3.LUT R170, R170, 0x100000, RZ, 0xfc, !PT ;  /* 0x00100000aaaa2812 */ /* 0x000fe400078efcff */
[----:B------:R-:W-:Y:S01]  /*699e0*/  ISETP.LT.AND P0, PT, R11, UR24, !P0 ;  /* 0x000000180b007c0c */ /* 0x000fe2000c701270 */
[----:B-1----:R-:W-:Y:S01]  /*699f0*/  VIADD R24, R24, UR6 ;  /* 0x0000000618187c36 */ /* 0x002fe20008000000 */
[----:B------:R-:W-:Y:S01]  /*69a00*/  LOP3.LUT R170, R170, 0xfff7ffff, RZ, 0xc0, !PT ;  /* 0xfff7ffffaaaa7812 */ /* 0x000fe200078ec0ff */
[----:B------:R-:W-:Y:S01]  /*69a10*/  ULDC UR24, c[0x0][0x248] ;  /* 0x0000920000187ab9 */ /* 0x000fe20000000800 */
[----:B------:R-:W-:Y:S02]  /*69a20*/  ULDC UR6, c[0x0][0x228] ;  /* 0x00008a0000067ab9 */ /* 0x000fe40000000800 */
[----:B------:R-:W-:-:S04]  /*69a30*/  @P1 LOP3.LUT R170, R170, 0x80000, RZ, 0xfc, !PT ;  /* 0x00080000aaaa1812 */ /* 0x000fc800078efcff */
[----:B------:R-:W-:-:S04]  /*69a40*/  LOP3.LUT R170, R170, 0xfffbffff, RZ, 0xc0, !PT ;  /* 0xfffbffffaaaa7812 */ /* 0x000fc800078ec0ff */
[----:B------:R-:W-:Y:S02]  /*69a50*/  @P0 LOP3.LUT R170, R170, 0x40000, RZ, 0xfc, !PT ;  /* 0x00040000aaaa0812 */ /* 0x000fe400078efcff */
[----:B------:R-:W-:Y:S01]  /*69a60*/  ISETP.GE.AND P0, PT, R64, UR33, PT ;  /* 0x0000002140007c0c */ /* 0x000fe2000bf06270 */
[----:B------:R-:W-:-:S03]  /*69a70*/  ULDC.64 UR32, c[0x0][0x228] ;  /* 0x00008a0000207ab9 */ /* 0x000fc60000000a00 */
[----:B------:R-:W-:Y:S01]  /*69a80*/  ISETP.LT.AND P3, PT, R14, UR58, !P0 ;  /* 0x0000003a0e007c0c */ /* 0x000fe2000c761270 */
[----:B------:R-:W-:Y:S01]  /*69a90*/  ULDC UR58, c[0x0][0x228] ;  /* 0x00008a00003a7ab9 */ /* 0x000fe20000000800 */
[----:B------:R-:W-:Y:S01]  /*69aa0*/  ISETP.LT.AND P2, PT, R13, UR59, !P0 ;  /* 0x0000003b0d007c0c */ /* 0x000fe2000c741270 */
[----:B------:R-:W-:Y:S01]  /*69ab0*/  ULDC UR59, c[0x0][0x228] ;  /* 0x00008a00003b7ab9 */ /* 0x000fe20000000800 */
[----:B------:R-:W-:Y:S02]  /*69ac0*/  LOP3.LUT R170, R170, 0xfffdffff, RZ, 0xc0, !PT ;  /* 0xfffdffffaaaa7812 */ /* 0x000fe400078ec0ff */
[----:B------:R-:W-:Y:S01]  /*69ad0*/  ISETP.LT.AND P1, PT, R12, UR45, !P0 ;  /* 0x0000002d0c007c0c */ /* 0x000fe2000c721270 */
[----:B------:R1:W-:Y:S06]  /*69ae0*/  STL [R1+0x2690], R24 ;  /* 0x0026901801007387 */ /* 0x0003ec0000100800 */
[----:B------:R-:W-:Y:S01]  /*69af0*/  @P3 LOP3.LUT R170, R170, 0x20000, RZ, 0xfc, !PT ;  /* 0x00020000aaaa3812 */ /* 0x000fe200078efcff */
[----:B------:R-:W4:Y:S01]  /*69b00*/  LDL.LU R64, [R1+0x32b4] ;  /* 0x0032b40001407983 */ /* 0x000f220000300800 */
[----:B------:R-:W-:-:S02]  /*69b10*/  ULDC UR45, c[0x0][0x228] ;  /* 0x00008a00002d7ab9 */ /* 0x000fc40000000800 */
        /* <DEDUP_REMOVED lines=39> */
[----:B------:R-:W-:Y:S01]  /*69d90*/  VIADD R46, R10, 0x15f ;  /* 0x0000015f0a2e7836 */ /* 0x000fe20000000000 */
[----:B------:R-:W-:-:S04]  /*69da0*/  ULDC UR58, c[0x0][0x228] ;  /* 0x00008a00003a7ab9 */ /* 0x000fc80000000800 */
[----:B------:R-:W-:Y:S01]  /*69db0*/  @P3 LOP3.LUT R170, R170, 0x200, RZ, 0xfc, !PT ;  /* 0x00000200aaaa3812 */ /* 0x000fe200078efcff */
[----:B------:R-:W4:Y:S01]  /*69dc0*/  LDL.LU R62, [R1+0x32ac] ;  /* 0x0032ac00013e7983 */ /* 0x000f220000300800 */
[----:B------:R-:W-:Y:S02]  /*69dd0*/  ULDC UR60, c[0x0][0x228] ;  /* 0x00008a00003c7ab9 */ /* 0x000fe40000000800 */
        /* <DEDUP_REMOVED lines=9> */
[----:B-1----:R-:W-:Y:S01]  /*69e70*/  VIADD R24, R24, UR24 ;  /* 0x0000001818187c36 */ /* 0x002fe20008000000 */
[----:B------:R-:W-:Y:S01]  /*69e80*/  ISETP.LT.AND P2, PT, R13, UR53, !P0 ;  /* 0x000000350d007c0c */ /* 0x000fe2000c741270 */
[----:B------:R-:W-:Y:S01]  /*69e90*/  ULDC UR24, c[0x0][0x248] ;  /* 0x0000920000187ab9 */ /* 0x000fe20000000800 */
[----:B------:R-:W-:Y:S01]  /*69ea0*/  LOP3.LUT R170, R170, 0xffffffdf, RZ, 0xc0, !PT ;  /* 0xffffffdfaaaa7812 */ /* 0x000fe200078ec0ff */
[----:B------:R-:W-:Y:S01]  /*69eb0*/  VIADD R45, R10, 0x15e ;  /* 0x0000015e0a2d7836 */ /* 0x000fe20000000000 */
[----:B------:R-:W-:Y:S01]  /*69ec0*/  ISETP.LT.AND P1, PT, R12, UR47, !P0 ;  /* 0x0000002f0c007c0c */ /* 0x000fe2000c721270 */
[----:B------:R1:W-:Y:S01]  /*69ed0*/  STL [R1+0x269c], R24 ;  /* 0x00269c1801007387 */ /* 0x0003e20000100800 */
[----:B------:R-:W-:Y:S01]  /*69ee0*/  ULDC UR59, c[0x0][0x228] ;  /* 0x00008a00003b7ab9 */ /* 0x000fe20000000800 */
[C---:B------:R-:W-:Y:S01]  /*69ef0*/  VIADD R44, R10.reuse, 0x15d ;  /* 0x0000015d0a2c7836 */ /* 0x040fe20000000000 */
[----:B------:R-:W-:Y:S01]  /*69f00*/  LOP3.LUT R167, R167, 0x7fffffff, RZ, 0xc0, !PT ;  /* 0x7fffffffa7a77812 */ /* 0x000fe200078ec0ff */
[----:B------:R-:W4:Y:S01]  /*69f10*/  LDL.LU R61, [R1+0x32a8] ;  /* 0x0032a800013d7983 */ /* 0x000f220000300800 */
[----:B------:R-:W-:Y:S01]  /*69f20*/  VIADD R43, R10, 0x15c ;  /* 0x0000015c0a2b7836 */ /* 0x000fe20000000000 */
[----:B------:R-:W-:Y:S01]  /*69f30*/  @P3 LOP3.LUT R170, R170, 0x20, RZ, 0xfc, !PT ;  /* 0x00000020aaaa3812 */ /* 0x000fe200078efcff */
[C---:B------:R-:W-:Y:S01]  /*69f40*/  VIADD R42, R10.reuse, 0x15b ;  /* 0x0000015b0a2a7836 */ /* 0x040fe20000000000 */
[----:B------:R-:W-:Y:S01]  /*69f50*/  ULDC UR53, c[0x0][0x228] ;  /* 0x00008a0000357ab9 */ /* 0x000fe20000000800 */
[----:B------:R-:W-:Y:S01]  /*69f60*/  VIADD R41, R10, 0x15a ;  /* 0x0000015a0a297836 */ /* 0x000fe20000000000 */
[----:B------:R-:W-:Y:S01]  /*69f70*/  LOP3.LUT R170, R170, 0xffffffef, RZ, 0xc0, !PT ;  /* 0xffffffefaaaa7812 */ /* 0x000fe200078ec0ff */
[----:B------:R-:W-:Y:S01]  /*69f80*/  VIADD R40, R10, 0x159 ;  /* 0x000001590a287836 */ /* 0x000fe20000000000 */
[----:B------:R-:W-:Y:S01]  /*69f90*/  LOP3.LUT R166, R166, 0x7fffffff, RZ, 0xc0, !PT ;  /* 0x7fffffffa6a67812 */ /* 0x000fe200078ec0ff */
[----:B------:R-:W-:Y:S01]  /*69fa0*/  VIADD R39, R10, 0x158 ;  /* 0x000001580a277836 */ /* 0x000fe20000000000 */
[----:B------:R-:W-:Y:S01]  /*69fb0*/  @P2 LOP3.LUT R170, R170, 0x10, RZ, 0xfc, !PT ;  /* 0x00000010aaaa2812 */ /* 0x000fe200078efcff */
[C---:B------:R-:W-:Y:S01]  /*69fc0*/  VIADD R38, R10.reuse, 0x157 ;  /* 0x000001570a267836 */ /* 0x040fe20000000000 */
[----:B------:R-:W-:Y:S01]  /*69fd0*/  ISETP.LT.AND P0, PT, R11, UR28, !P0 ;  /* 0x0000001c0b007c0c */ /* 0x000fe2000c701270 */
[----:B------:R-:W-:Y:S01]  /*69fe0*/  VIADD R37, R10, 0x156 ;  /* 0x000001560a257836 */ /* 0x000fe20000000000 */
[----:B------:R-:W-:Y:S01]  /*69ff0*/  LOP3.LUT R170, R170, 0xfffffff7, RZ, 0xc0, !PT ;  /* 0xfffffff7aaaa7812 */ /* 0x000fe200078ec0ff */
[----:B------:R-:W-:Y:S01]  /*6a000*/  VIADD R36, R10, 0x155 ;  /* 0x000001550a247836 */ /* 0x000fe20000000000 */
[----:B------:R-:W-:-:S02]  /*6a010*/  ULDC UR47, c[0x0][0x228] ;  /* 0x00008a00002f7ab9 */ /* 0x000fc40000000800 */
[----:B------:R-:W-:-:S04]  /*6a020*/  @P1 LOP3.LUT R170, R170, 0x8, RZ, 0xfc, !PT ;  /* 0x00000008aaaa1812 */ /* 0x000fc800078efcff */
[----:B------:R-:W-:-:S04]  /*6a030*/  LOP3.LUT R170, R170, 0xfffffffb, RZ, 0xc0, !PT ;  /* 0xfffffffbaaaa7812 */ /* 0x000fc800078ec0ff */
[----:B------:R-:W-:Y:S02]  /*6a040*/  @P0 LOP3.LUT R170, R170, 0x4, RZ, 0xfc, !PT ;  /* 0x00000004aaaa0812 */ /* 0x000fe400078efcff */
[----:B------:R-:W-:-:S04]  /*6a050*/  ISETP.GE.AND P0, PT, R60, UR41, PT ;  /* 0x000000293c007c0c */ /* 0x000fc8000bf06270 */
[----:B------:R-:W-:Y:S01]  /*6a060*/  ISETP.LT.AND P1, PT, R12, UR48, !P0 ;  /* 0x000000300c007c0c */ /* 0x000fe2000c721270 */
[----:B-1----:R-:W-:Y:S01]  /*6a070*/  VIADD R24, R24, UR24 ;  /* 0x0000001818187c36 */ /* 0x002fe20008000000 */
[----:B------:R-:W-:Y:S01]  /*6a080*/  ULDC.64 UR24, c[0x0][0x228] ;  /* 0x00008a0000187ab9 */ /* 0x000fe20000000a00 */
[----:B------:R-:W-:Y:S01]  /*6a090*/  ISETP.LT.AND P3, PT, R14, UR40, !P0 ;  /* 0x000000280e007c0c */ /* 0x000fe2000c761270 */
[----:B------:R-:W-:Y:S01]  /*6a0a0*/  ULDC UR48, c[0x0][0x228] ;  /* 0x00008a0000307ab9 */ /* 0x000fe20000000800 */
[----:B------:R-:W-:Y:S01]  /*6a0b0*/  ISETP.LT.AND P2, PT, R13, UR49, !P0 ;  /* 0x000000310d007c0c */ /* 0x000fe2000c741270 */
[----:B------:R-:W-:Y:S01]  /*6a0c0*/  ULDC.64 UR40, c[0x0][0x228] ;  /* 0x00008a0000287ab9 */ /* 0x000fe20000000a00 */
[----:B------:R-:W-:Y:S01]  /*6a0d0*/  ISETP.LT.AND P0, PT, R11, UR24, !P0 ;  /* 0x000000180b007c0c */ /* 0x000fe2000c701270 */
[----:B------:R-:W-:-:S05]  /*6a0e0*/  ULDC UR24, c[0x0][0x248] ;  /* 0x0000920000187ab9 */ /* 0x000fca0000000800 */
[----:B------:R-:W-:Y:S02]  /*6a0f0*/  @P1 LOP3.LUT R169, R169, 0x80000000, RZ, 0xfc, !PT ;  /* 0x80000000a9a91812 */ /* 0x000fe400078efcff */
[----:B------:R-:W-:Y:S01]  /*6a100*/  LOP3.LUT R170, R170, 0xfffffffd, RZ, 0xc0, !PT ;  /* 0xfffffffdaaaa7812 */ /* 0x000fe200078ec0ff */
[----:B------:R1:W-:Y:S01]  /*6a110*/  STL [R1+0x26a0], R24 ;  /* 0x0026a01801007387 */ /* 0x0003e20000100800 */
[----:B------:R-:W-:Y:S01]  /*6a120*/  LOP3.LUT R169, R169, 0xbfffffff, RZ, 0xc0, !PT ;  /* 0xbfffffffa9a97812 */ /* 0x000fe200078ec0ff */
[----:B------:R-:W-:Y:S01]  /*6a130*/  ULDC UR49, c[0x0][0x228] ;  /* 0x00008a0000317ab9 */ /* 0x000fe20000000800 */
[----:B------:R-:W-:Y:S01]  /*6a140*/  @P3 LOP3.LUT R170, R170, 0x2, RZ, 0xfc, !PT ;  /* 0x00000002aaaa3812 */ /* 0x000fe200078efcff */
[----:B------:R-:W4:Y:S01]  /*6a150*/  LDL.LU R60, [R1+0x32a4] ;  /* 0x0032a400013c7983 */ /* 0x000f220000300800 */
[----:B------:R-:W-:Y:S02]  /*6a160*/  @P0 LOP3.LUT R169, R169, 0x40000000, RZ, 0xfc, !PT ;  /* 0x40000000a9a90812 */ /* 0x000fe400078efcff */
[----:B------:R-:W-:Y:S01]  /*6a170*/  ISETP.GE.AND P0, PT, R59, UR33, PT ;  /* 0x000000213b007c0c */ /* 0x000fe2000bf06270 */
[----:B------:R-:W-:-:S03]  /*6a180*/  ULDC.64 UR32, c[0x0][0x228] ;  /* 0x00008a0000207ab9 */ /* 0x000fc60000000a00 */
[----:B------:R-:W-:Y:S01]  /*6a190*/  ISETP.LT.AND P3, PT, R14, UR48, !P0 ;  /* 0x000000300e007c0c */ /* 0x000fe2000c761270 */
[----:B------:R-:W-:Y:S01]  /*6a1a0*/  ULDC UR48, c[0x0][0x228] ;  /* 0x00008a0000307ab9 */ /* 0x000fe20000000800 */
[----:B------:R-:W-:Y:S02]  /*6a1b0*/  LOP3.LUT R170, R170, 0xfffffffe, RZ, 0xc0, !PT ;  /* 0xfffffffeaaaa7812 */ /* 0x000fe400078ec0ff */
[----:B------:R-:W-:Y:S02]  /*6a1c0*/  LOP3.LUT R169, R169, 0xdfffffff, RZ, 0xc0, !PT ;  /* 0xdfffffffa9a97812 */ /* 0x000fe400078ec0ff */
[----:B------:R-:W-:Y:S02]  /*6a1d0*/  @P2 LOP3.LUT R170, R170, 0x1, RZ, 0xfc, !PT ;  /* 0x00000001aaaa2812 */ /* 0x000fe400078efcff */
[----:B------:R-:W-:Y:S01]  /*6a1e0*/  ISETP.LT.AND P2, PT, R13, UR57, !P0 ;  /* 0x000000390d007c0c */ /* 0x000fe2000c741270 */
[----:B-1----:R-:W-:Y:S01]  /*6a1f0*/  VIADD R24, R24, UR24 ;  /* 0x0000001818187c36 */ /* 0x002fe20008000000 */
[----:B------:R-:W-:Y:S01]  /*6a200*/  ISETP.LT.AND P1, PT, R12, UR56, !P0 ;  /* 0x000000380c007c0c */ /* 0x000fe2000c721270 */
[----:B------:R-:W-:-:S02]  /*6a210*/  ULDC UR24, c[0x0][0x248] ;  /* 0x0000920000187ab9 */ /* 0x000fc40000000800 */
[----:B------:R-:W-:Y:S01]  /*6a220*/  @P3 LOP3.LUT R169, R169, 0x20000000, RZ, 0xfc, !PT ;  /* 0x20000000a9a93812 */ /* 0x000fe200078efcff */
[----:B------:R1:W-:Y:S01]  /*6a230*/  STL [R1+0x26a4], R24 ;  /* 0x0026a41801007387 */ /* 0x0003e20000100800 */
[----:B------:R-:W-:Y:S01]  /*6a240*/  ULDC UR57, c[0x0][0x228] ;  /* 0x00008a0000397ab9 */ /* 0x000fe20000000800 */
[----:B------:R-:W-:Y:S01]  /*6a250*/  ULDC UR56, c[0x0][0x228] ;  /* 0x00008a0000387ab9 */ /* 0x000fe20000000800 */
[----:B------:R-:W-:Y:S01]  /*6a260*/  LOP3.LUT R169, R169, 0xefffffff, RZ, 0xc0, !PT ;  /* 0xefffffffa9a97812 */ /* 0x000fe200078ec0ff */
[----:B------:R-:W4:Y:S03]  /*6a270*/  LDL.LU R59, [R1+0x32a0] ;  /* 0x0032a000013b7983 */ /* 0x000f260000300800 */
[----:B------:R-:W-:Y:S02]  /*6a280*/  @P2 LOP3.LUT R169, R169, 0x10000000, RZ, 0xfc, !PT ;  /* 0x10000000a9a92812 */ /* 0x000fe400078efcff */
[----:B------:R-:W-:Y:S01]  /*6a290*/  ISETP.LT.AND P0, PT, R11, UR40, !P0 ;  /* 0x000000280b007c0c */ /* 0x000fe2000c701270 */
[----:B-1----:R-:W-:Y:S01]  /*6a2a0*/  VIADD R24, R24, UR24 ;  /* 0x0000001818187c36 */ /* 0x002fe20008000000 */
[----:B------:R-:W-:Y:S01]  /*6a2b0*/  LOP3.LUT R169, R169, 0xf7ffffff, RZ, 0xc0, !PT ;  /* 0xf7ffffffa9a97812 */ /* 0x000fe200078ec0ff */
[----:B------:R-:W-:Y:S01]  /*6a2c0*/  ULDC UR24, c[0x0][0x248] ;  /* 0x0000920000187ab9 */ /* 0x000fe20000000800 */
[----:B------:R-:W-:-:S02]  /*6a2d0*/  ULDC UR40, c[0x0][0x228] ;  /* 0x00008a0000287ab9 */ /* 0x000fc40000000800 */
        /* <DEDUP_REMOVED lines=18> */
[----:B------:R-:W-:-:S03]  /*6a400*/  ULDC UR44, c[0x0][0x228] ;  /* 0x00008a00002c7ab9 */ /* 0x000fc60000000800 */
[----:B------:R-:W-:-:S04]  /*6a410*/  @P2 LOP3.LUT R169, R169, 0x1000000, RZ, 0xfc, !PT ;  /* 0x01000000a9a92812 */ /* 0x000fc800078efcff */
[----:B------:R-:W-:-:S04]  /*6a420*/  LOP3.LUT R169, R169, 0xff7fffff, RZ, 0xc0, !PT ;  /* 0xff7fffffa9a97812 */ /* 0x000fc800078ec0ff */
        /* <DEDUP_REMOVED lines=10> */
[----:B------:R-:W-:Y:S01]  /*6a4d0*/  VIADD R35, R10, 0x154 ;  /* 0x000001540a237836 */ /* 0x000fe20000000000 */
[----:B------:R-:W-:Y:S01]  /*6a4e0*/  ISETP.LT.AND P1, PT, R12, UR42, !P0 ;  /* 0x0000002a0c007c0c */ /* 0x000fe2000c721270 */
[----:B------:R-:W4:Y:S01]  /*6a4f0*/  LDL.LU R57, [R1+0x3298] ;  /* 0x0032980001397983 */ /* 0x000f220000300800 */
[----:B------:R-:W-:-:S05]  /*6a500*/  ULDC UR39, c[0x0][0x228] ;  /* 0x00008a0000277ab9 */ /* 0x000fca0000000800 */
[----:B------:R-:W-:Y:S01]  /*6a510*/  @P3 LOP3.LUT R169, R169, 0x200000, RZ, 0xfc, !PT ;  /* 0x00200000a9a93812 */ /* 0x000fe200078efcff */
[----:B-1----:R-:W-:Y:S01]  /*6a520*/  VIADD R24, R24, UR24 ;  /* 0x0000001818187c36 */ /* 0x002fe20008000000 */
[----:B------:R-:W-:Y:S01]  /*6a530*/  ISETP.LT.AND P0, PT, R11, UR30, !P0 ;  /* 0x0000001e0b007c0c */ /* 0x000fe2000c701270 */
[----:B------:R-:W-:Y:S01]  /*6a540*/  ULDC UR24, c[0x0][0x248] ;  /* 0x0000920000187ab9 */ /* 0x000fe20000000800 */
        /* <DEDUP_REMOVED lines=16> */
[----:B------:R-:W-:Y:S01]  /*6a650*/  VIADD R34, R10, 0x153 ;  /* 0x000001530a227836 */ /* 0x000fe20000000000 */
[----:B------:R-:W-:-:S05]  /*6a660*/  ULDC UR35, c[0x0][0x228] ;  /* 0x00008a0000237ab9 */ /* 0x000fca0000000800 */
[----:B------:R-:W-:Y:S01]  /*6a670*/  @P3 LOP3.LUT R169, R169, 0x20000, RZ, 0xfc, !PT ;  /* 0x00020000a9a93812 */ /* 0x000fe200078efcff */
[----:B-1----:R-:W-:Y:S01]  /*6a680*/  VIADD R24, R24, UR24 ;  /* 0x0000001818187c36 */ /* 0x002fe20008000000 */
[----:B------:R-:W-:Y:S01]  /*6a690*/  ISETP.LT.AND P0, PT, R11, UR28, !P0 ;  /* 0x0000001c0b007c0c */ /* 0x000fe2000c701270 */
[----:B------:R-:W-:Y:S01]  /*6a6a0*/  ULDC.64 UR24, c[0x0][0x228] ;  /* 0x00008a0000187ab9 */ /* 0x000fe20000000a00 */
[----:B------:R-:W-:Y:S01]  /*6a6b0*/  LOP3.LUT R169, R169, 0xfffeffff, RZ, 0xc0, !PT ;  /* 0xfffeffffa9a97812 */ /* 0x000fe200078ec0ff */
[----:B------:R-:W-:Y:S01]  /*6a6c0*/  ULDC UR37, c[0x0][0x228] ;  /* 0x00008a0000257ab9 */ /* 0x000fe20000000800 */
        /* <DEDUP_REMOVED lines=9> */
[----:B------:R-:W-:Y:S01]  /*6a760*/  ULDC UR41, c[0x0][0x228] ;  /* 0x00008a0000297ab9 */ /* 0x000fe20000000800 */
[----:B------:R-:W-:Y:S01]  /*6a770*/  LOP3.LUT R169, R169, 0xffffdfff, RZ, 0xc0, !PT ;  /* 0xffffdfffa9a97812 */ /* 0x000fe200078ec0ff */
[----:B------:R-:W4:Y:S01]  /*6a780*/  LDL.LU R55, [R1+0x3290] ;  /* 0x0032900001377983 */ /* 0x000f220000300800 */
[----:B------:R-:W-:Y:S01]  /*6a790*/  ISETP.LT.AND P3, PT, R14, UR54, !P0 ;  /* 0x000000360e007c0c */ /* 0x000fe2000c761270 */
[----:B------:R-:W-:Y:S01]  /*6a7a0*/  ULDC UR54, c[0x0][0x228] ;  /* 0x00008a0000367ab9 */ /* 0x000fe20000000800 */
[----:B------:R-:W-:Y:S01]  /*6a7b0*/  ISETP.LT.AND P2, PT, R13, UR22, !P0 ;  /* 0x000000160d007c0c */ /* 0x000fe2000c741270 */
[----:B------:R-:W-:Y:S01]  /*6a7c0*/  ULDC UR22, c[0x0][0x248] ;  /* 0x0000920000167ab9 */ /* 0x000fe20000000800 */
[----:B------:R-:W-:-:S09]  /*6a7d0*/  ISETP.LT.AND P1, PT, R12, UR23, !P0 ;  /* 0x000000170c007c0c */ /* 0x000fd2000c721270 */
        /* <DEDUP_REMOVED lines=13> */
[----:B------:R-:W-:Y:S01]  /*6a8b0*/  ULDC.64 UR32, c[0x0][0x228] ;  /* 0x00008a0000207ab9 */ /* 0x000fe20000000a00 */
[----:B------:R-:W-:Y:S01]  /*6a8c0*/  LOP3.LUT R169, R169, 0xfffffdff, RZ, 0xc0, !PT ;  /* 0xfffffdffa9a97812 */ /* 0x000fe200078ec0ff */
[----:B------:R-:W4:Y:S01]  /*6a8d0*/  LDL.LU R54, [R1+0x328c] ;  /* 0x00328c0001367983 */ /* 0x000f220000300800 */
[----:B------:R-:W-:Y:S02]  /*6a8e0*/  ISETP.LT.AND P3, PT, R14, UR19, !P0 ;  /* 0x000000130e007c0c */ /* 0x000fe4000c761270 */
[----:B------:R-:W-:Y:S01]  /*6a8f0*/  ISETP.LT.AND P2, PT, R13, UR18, !P0 ;  /* 0x000000120d007c0c */ /* 0x000fe2000c741270 */
[----:B------:R-:W-:Y:S01]  /*6a900*/  ULDC UR18, c[0x0][0x248] ;  /* 0x0000920000127ab9 */ /* 0x000fe20000000800 */
[----:B------:R-:W-:-:S09]  /*6a910*/  ISETP.LT.AND P1, PT, R12, UR27, !P0 ;  /* 0x0000001b0c007c0c */ /* 0x000fd2000c721270 */
[----:B------:R-:W-:-:S04]  /*6a920*/  @P3 LOP3.LUT R169, R169, 0x200, RZ, 0xfc, !PT ;  /* 0x00000200a9a93812 */ /* 0x000fc800078efcff */
        /* <DEDUP_REMOVED lines=9> */
[----:B------:R-:W-:Y:S02]  /*6a9c0*/  ISETP.GE.AND P0, PT, R53, UR31, PT ;  /* 0x0000001f35007c0c */ /* 0x000fe4000bf06270 */
[----:B------:R-:W-:Y:S01]  /*6a9d0*/  LOP3.LUT R169, R169, 0xffffffdf, RZ, 0xc0, !PT ;  /* 0xffffffdfa9a97812 */ /* 0x000fe200078ec0ff */
[----:B-1----:R-:W-:Y:S01]  /*6a9e0*/  VIADD R24, R24, UR18 ;  /* 0x0000001218187c36 */ /* 0x002fe20008000000 */
[----:B------:R-:W-:Y:S01]  /*6a9f0*/  ISETP.LT.AND P3, PT, R14, UR16, !P0 ;  /* 0x000000100e007c0c */ /* 0x000fe2000c761270 */
[----:B------:R-:W-:Y:S01]  /*6aa00*/  ULDC.64 UR18, c[0x0][0x228] ;  /* 0x00008a0000127ab9 */ /* 0x000fe20000000a00 */
[----:B------:R-:W-:Y:S01]  /*6aa10*/  ISETP.LT.AND P2, PT, R13, UR17, !P0 ;  /* 0x000000110d007c0c */ /* 0x000fe2000c741270 */
[----:B------:R-:W4:Y:S01]  /*6aa20*/  LDL.LU R53, [R1+0x3288] ;  /* 0x0032880001357983 */ /* 0x000f220000300800 */
        /* <DEDUP_REMOVED lines=10> */
[----:B------:R-:W-:Y:S01]  /*6aad0*/  ULDC.64 UR16, c[0x0][0x228] ;  /* 0x00008a0000107ab9 */ /* 0x000fe20000000a00 */
[----:B------:R-:W-:Y:S02]  /*6aae0*/  ULDC UR18, c[0x0][0x228] ;  /* 0x00008a0000127ab9 */ /* 0x000fe40000000800 */
        /* <DEDUP_REMOVED lines=11> */
[----:B------:R-:W-:-:S02]  /*6aba0*/  ISETP.LT.AND P2, PT, R13, UR15, !P0 ;  /* 0x0000000f0d007c0c */ /* 0x000fc4000c741270 */
[----:B------:R-:W-:Y:S01]  /*6abb0*/  ISETP.LT.AND P0, PT, R11, UR16, !P0 ;  /* 0x000000100b007c0c */ /* 0x000fe2000c701270 */
[----:B------:R1:W-:Y:S01]  /*6abc0*/  STL [R1+0x26c0], R24 ;  /* 0x0026c01801007387 */ /* 0x0003e20000100800 */
[----:B------:R-:W-:Y:S01]  /*6abd0*/  VIADD R31, R10, 0x150 ;  /* 0x000001500a1f7836 */ /* 0x000fe20000000000 */
[----:B------:R-:W-:-:S04]  /*6abe0*/  ULDC UR16, c[0x0][0x228] ;  /* 0x00008a0000107ab9 */ /* 0x000fc80000000800 */
[----:B------:R-:W-:-:S04]  /*6abf0*/  @P1 LOP3.LUT R168, R168, 0x80000000, RZ, 0xfc, !PT ;  /* 0x80000000a8a81812 */ /* 0x000fc800078efcff */
[----:B------:R-:W-:-:S04]  /*6ac00*/  LOP3.LUT R168, R168, 0xbfffffff, RZ, 0xc0, !PT ;  /* 0xbfffffffa8a87812 */ /* 0x000fc800078ec0ff */
[----:B------:R-:W-:Y:S02]  /*6ac10*/  @P0 LOP3.LUT R168, R168, 0x40000000, RZ, 0xfc, !PT ;  /* 0x40000000a8a80812 */ /* 0x000fe400078efcff */
[----:B------:R-:W-:Y:S02]  /*6ac20*/  ISETP.GE.AND P0, PT, R51, UR25, PT ;  /* 0x0000001933007c0c */ /* 0x000fe4000bf06270 */
[----:B------:R-:W-:Y:S01]  /*6ac30*/  @P3 LOP3.LUT R169, R169, 0x2, RZ, 0xfc, !PT ;  /* 0x00000002a9a93812 */ /* 0x000fe200078efcff */
[----:B-1----:R-:W-:Y:S01]  /*6ac40*/  VIADD R24, R24, UR14 ;  /* 0x0000000e18187c36 */ /* 0x002fe20008000000 */
[----:B------:R-:W-:Y:S01]  /*6ac50*/  ISETP.LT.AND P3, PT, R14, UR20, !P0 ;  /* 0x000000140e007c0c */ /* 0x000fe2000c761270 */
[----:B------:R-:W-:Y:S01]  /*6ac60*/  ULDC.64 UR14, c[0x0][0x228] ;  /* 0x00008a00000e7ab9 */ /* 0x000fe20000000a00 */
[----:B------:R-:W-:Y:S01]  /*6ac70*/  LOP3.LUT R169, R169, 0xfffffffe, RZ, 0xc0, !PT ;  /* 0xfffffffea9a97812 */ /* 0x000fe200078ec0ff */
[----:B------:R-:W-:Y:S01]  /*6ac80*/  ULDC UR20, c[0x0][0x228] ;  /* 0x00008a0000147ab9 */ /* 0x000fe20000000800 */
[----:B------:R-:W-:Y:S01]  /*6ac90*/  LOP3.LUT R168, R168, 0xdfffffff, RZ, 0xc0, !PT ;  /* 0xdfffffffa8a87812 */ /* 0x000fe200078ec0ff */
[----:B------:R-:W-:Y:S01]  /*6aca0*/  ULDC UR25, c[0x0][0x228] ;  /* 0x00008a0000197ab9 */ /* 0x000fe20000000800 */
[----:B------:R-:W-:-:S02]  /*6acb0*/  @P2 LOP3.LUT R169, R169, 0x1, RZ, 0xfc, !PT ;  /* 0x00000001a9a92812 */ /* 0x000fc400078efcff */
[----:B------:R-:W-:Y:S02]  /*6acc0*/  ISETP.LT.AND P2, PT, R13, UR13, !P0 ;  /* 0x0000000d0d007c0c */ /* 0x000fe4000c741270 */
[----:B------:R-:W-:Y:S01]  /*6acd0*/  ISETP.LT.AND P1, PT, R12, UR12, !P0 ;  /* 0x0000000c0c007c0c */ /* 0x000fe2000c721270 */
[----:B------:R-:W-:Y:S02]  /*6ace0*/  ULDC UR12, c[0x0][0x248] ;  /* 0x00009200000c7ab9 */ /* 0x000fe40000000800 */
[----:B------:R-:W-:-:S04]  /*6acf0*/  @P3 LOP3.LUT R168, R168, 0x20000000, RZ, 0xfc, !PT ;  /* 0x20000000a8a83812 */ /* 0x000fc800078efcff */
[----:B------:R-:W-:-:S04]  /*6ad00*/  LOP3.LUT R168, R168, 0xefffffff, RZ, 0xc0, !PT ;  /* 0xefffffffa8a87812 */ /* 0x000fc800078ec0ff */
[----:B------:R-:W-:Y:S02]  /*6ad10*/  @P2 LOP3.LUT R168, R168, 0x10000000, RZ, 0xfc, !PT ;  /* 0x10000000a8a82812 */ /* 0x000fe400078efcff */
[----:B------:R-:W-:Y:S01]  /*6ad20*/  ISETP.LT.AND P0, PT, R11, UR14, !P0 ;  /* 0x0000000e0b007c0c */ /* 0x000fe2000c701270 */
[----:B------:R1:W-:Y:S01]  /*6ad30*/  STL [R1+0x26c4], R24 ;  /* 0x0026c41801007387 */ /* 0x0003e20000100800 */
[----:B------:R-:W-:Y:S01]  /*6ad40*/  LOP3.LUT R168, R168, 0xf7ffffff, RZ, 0xc0, !PT ;  /* 0xf7ffffffa8a87812 */ /* 0x000fe200078ec0ff */
[----:B------:R-:W-:Y:S02]  /*6ad50*/  ULDC UR14, c[0x0][0x228] ;  /* 0x00008a00000e7ab9 */ /* 0x000fe40000000800 */
[----:B------:R-:W4:Y:S01]  /*6ad60*/  LDL.LU R51, [R1+0x3280] ;  /* 0x0032800001337983 */ /* 0x000f220000300800 */
[----:B------:R-:W-:-:S04]  /*6ad70*/  @P1 LOP3.LUT R168, R168, 0x8000000, RZ, 0xfc, !PT ;  /* 0x08000000a8a81812 */ /* 0x000fc800078efcff */
[----:B------:R-:W-:-:S04]  /*6ad80*/  LOP3.LUT R168, R168, 0xfbffffff, RZ, 0xc0, !PT ;  /* 0xfbffffffa8a87812 */ /* 0x000fc800078ec0ff */
[----:B------:R-:W-:Y:S02]  /*6ad90*/  @P0 LOP3.LUT R168, R168, 0x4000000, RZ, 0xfc, !PT ;  /* 0x04000000a8a80812 */ /* 0x000fe400078efcff */
[----:B------:R-:W-:Y:S01]  /*6ada0*/  ISETP.GE.AND P0, PT, R50, UR23, PT ;  /* 0x0000001732007c0c */ /* 0x000fe2000bf06270 */
[----:B-1----:R-:W-:Y:S01]  /*6adb0*/  VIADD R24, R24, UR12 ;  /* 0x0000000c18187c36 */ /* 0x002fe20008000000 */
[----:B------:R-:W-:Y:S01]  /*6adc0*/  LOP3.LUT R168, R168, 0xfdffffff, RZ, 0xc0, !PT ;  /* 0xfdffffffa8a87812 */ /* 0x000fe200078ec0ff */
[----:B------:R-:W-:Y:S01]  /*6add0*/  ULDC.64 UR12, c[0x0][0x228] ;  /* 0x00008a00000c7ab9 */ /* 0x000fe20000000a00 */
[----:B------:R-:W-:Y:S01]  /*6ade0*/  ISETP.LT.AND P3, PT, R14, UR10, !P0 ;  /* 0x0000000a0e007c0c */ /* 0x000fe2000c761270 */
[----:B------:R-:W-:Y:S01]  /*6adf0*/  ULDC UR23, c[0x0][0x228] ;  /* 0x00008a0000177ab9 */ /* 0x000fe20000000800 */
[----:B------:R-:W-:Y:S01]  /*6ae00*/  ISETP.LT.AND P2, PT, R13, UR11, !P0 ;  /* 0x0000000b0d007c0c */ /* 0x000fe2000c741270 */
[----:B------:R-:W-:Y:S01]  /*6ae10*/  ULDC.64 UR10, c[0x0][0x228] ;  /* 0x00008a00000a7ab9 */ /* 0x000fe20000000a00 */
[----:B------:R-:W-:Y:S01]  /*6ae20*/  ISETP.LT.AND P1, PT, R12, UR9, !P0 ;  /* 0x000000090c007c0c */ /* 0x000fe2000c721270 */
[----:B------:R-:W-:-:S08]  /*6ae30*/  ULDC UR9, c[0x0][0x248] ;  /* 0x0000920000097ab9 */ /* 0x000fd00000000800 */
        /* <DEDUP_REMOVED lines=14> */
[----:B------:R-:W-:Y:S01]  /*6af20*/  ULDC UR19, c[0x0][0x228] ;  /* 0x00008a0000137ab9 */ /* 0x000fe20000000800 */
[----:B------:R-:W-:Y:S02]  /*6af30*/  ISETP.LT.AND P3, PT, R14, UR7, !P0 ;  /* 0x000000070e007c0c */ /* 0x000fe4000c761270 */
        /* <DEDUP_REMOVED lines=10> */
[----:B------:R-:W-:Y:S01]  /*6afe0*/  VIADD R30, R10, 0x14f ;  /* 0x0000014f0a1e7836 */ /* 0x000fe20000000000 */
[----:B------:R-:W-:Y:S01]  /*6aff0*/  ULDC UR10, c[0x0][0x228] ;  /* 0x00008a00000a7ab9 */ /* 0x000fe20000000800 */
        /* <DEDUP_REMOVED lines=15> */
[----:B------:R-:W-:Y:S01]  /*6b0f0*/  ULDC UR46, c[0x0][0x228] ;  /* 0x00008a00002e7ab9 */ /* 0x000fe20000000800 */
[----:B------:R-:W-:Y:S01]  /*6b100*/  ISETP.LT.AND P0, PT, R11, UR8, !P0 ;  /* 0x000000080b007c0c */ /* 0x000fe2000c701270 */
[----:B-1----:R-:W-:Y:S01]  /*6b110*/  VIADD R24, R24, UR6 ;  /* 0x0000000618187c36 */ /* 0x002fe20008000000 */
[----:B------:R-:W-:Y:S01]  /*6b120*/  LOP3.LUT R168, R168, 0xfffeffff, RZ, 0xc0, !PT ;  /* 0xfffeffffa8a87812 */ /* 0x000fe200078ec0ff */
[----:B------:R-:W-:Y:S01]  /*6b130*/  ULDC.64 UR6, c[0x0][0x228] ;  /* 0x00008a0000067ab9 */ /* 0x000fe20000000a00 */
[----:B------:R-:W-:Y:S01]  /*6b140*/  ULDC UR45, c[0x0][0x228] ;  /* 0x00008a00002d7ab9 */ /* 0x000fe20000000800 */
[----:B------:R-:W4:Y:S01]  /*6b150*/  LDL.LU R48, [R1+0x3274] ;  /* 0x0032740001307983 */ /* 0x000f220000300800 */
[----:B------:R-:W-:Y:S01]  /*6b160*/  @P2 LOP3.LUT R168, R168, 0x10000, RZ, 0xfc, !PT ;  /* 0x00010000a8a82812 */ /* 0x000fe200078efcff */
[----:B------:R-:W-:Y:S01]  /*6b170*/  VIADD R29, R10, 0x14e ;  /* 0x0000014e0a1d7836 */ /* 0x000fe20000000000 */
[----:B------:R-:W-:-:S02]  /*6b180*/  ULDC UR8, c[0x0][0x228] ;  /* 0x00008a0000087ab9 */ /* 0x000fc40000000800 */
[----:B------:R-:W-:-:S04]  /*6b190*/  LOP3.LUT R168, R168, 0xffff7fff, RZ, 0xc0, !PT ;  /* 0xffff7fffa8a87812 */ /* 0x000fc800078ec0ff */
        /* <DEDUP_REMOVED lines=8> */
[----:B------:R-:W-:Y:S01]  /*6b220*/  ULDC UR55, c[0x0][0x228] ;  /* 0x00008a0000377ab9 */ /* 0x000fe20000000800 */
[----:B------:R-:W-:Y:S01]  /*6b230*/  ISETP.LT.AND P2, PT, R13, UR52, !P0 ;  /* 0x000000340d007c0c */ /* 0x000fe2000c741270 */
[----:B------:R-:W4:Y:S01]  /*6b240*/  LDL.LU R47, [R1+0x3270] ;  /* 0x00327000012f7983 */ /* 0x000f220000300800 */
[----:B------:R-:W-:Y:S01]  /*6b250*/  ISETP.LT.AND P1, PT, R12, UR51, !P0 ;  /* 0x000000330c007c0c */ /* 0x000fe2000c721270 */
[----:B------:R-:W-:-:S08]  /*6b260*/  VIADD R28, R10, 0x14d ;  /* 0x0000014d0a1c7836 */ /* 0x000fd00000000000 */
[----:B------:R-:W-:Y:S02]  /*6b270*/  @P3 LOP3.LUT R168, R168, 0x2000, RZ, 0xfc, !PT ;  /* 0x00002000a8a83812 */ /* 0x000fe400078efcff */
[----:B------:R-:W-:Y:S01]  /*6b280*/  LOP3.LUT R165, R165, 0x7fffffff, RZ, 0xc0, !PT ;  /* 0x7fffffffa5a57812 */ /* 0x000fe200078ec0ff */
[----:B------:R-:W-:Y:S01]  /*6b290*/  VIADD R27, R10, 0x14c ;  /* 0x0000014c0a1b7836 */ /* 0x000fe20000000000 */
[----:B------:R-:W-:Y:S01]  /*6b2a0*/  LOP3.LUT R168, R168, 0xffffefff, RZ, 0xc0, !PT ;  /* 0xffffefffa8a87812 */ /* 0x000fe200078ec0ff */
[C---:B------:R-:W-:Y:S02]  /*6b2b0*/  VIADD R26, R10.reuse, 0x14b ;  /* 0x0000014b0a1a7836 */ /* 0x040fe40000000000 */
[----:B------:R-:W-:Y:S01]  /*6b2c0*/  VIADD R251, R10, 0x149 ;  /* 0x000001490afb7836 */ /* 0x000fe20000000000 */
[----:B------:R-:W-:Y:S01]  /*6b2d0*/  @P2 LOP3.LUT R168, R168, 0x1000, RZ, 0xfc, !PT ;  /* 0x00001000a8a82812 */ /* 0x000fe200078efcff */
[----:B------:R-:W-:Y:S01]  /*6b2e0*/  VIADD R25, R10, 0x14a ;  /* 0x0000014a0a197836 */ /* 0x000fe20000000000 */
[----:B------:R-:W-:Y:S01]  /*6b2f0*/  ISETP.LT.AND P0, PT, R11, UR6, !P0 ;  /* 0x000000060b007c0c */ /* 0x000fe2000c701270 */
[----:B------:R-:W-:Y:S01]  /*6b300*/  ULDC UR6, c[0x0][0x248] ;  /* 0x0000920000067ab9 */ /* 0x000fe20000000800 */
[----:B------:R-:W-:Y:S01]  /*6b310*/  LOP3.LUT R168, R168, 0xfffff7ff, RZ, 0xc0, !PT ;  /* 0xfffff7ffa8a87812 */ /* 0x000fe200078ec0ff */
[----:B------:R-:W-:-:S02]  /*6b320*/  VIADD R250, R10, 0x148 ;  /* 0x000001480afa7836 */ /* 0x000fc40000000000 */
[----:B------:R-:W-:Y:S01]  /*6b330*/  VIADD R249, R10, 0x147 ;  /* 0x000001470af97836 */ /* 0x000fe20000000000 */
[----:B------:R-:W-:Y:S01]  /*6b340*/  @P1 LOP3.LUT R168, R168, 0x800, RZ, 0xfc, !PT ;  /* 0x00000800a8a81812 */ /* 0x000fe200078efcff */
[C---:B------:R-:W-:Y:S02]  /*6b350*/  VIADD R248, R10.reuse, 0x146 ;  /* 0x000001460af87836 */ /* 0x040fe40000000000 */
[----:B------:R-:W-:Y:S01]  /*6b360*/  VIADD R239, R10, 0x145 ;  /* 0x000001450aef7836 */ /* 0x000fe20000000000 */
[----:B------:R-:W-:Y:S01]  /*6b370*/  LOP3.LUT R168, R168, 0xfffffbff, RZ, 0xc0, !PT ;  /* 0xfffffbffa8a87812 */ /* 0x000fe200078ec0ff */
[----:B------:R-:W-:Y:S01]  /*6b380*/  VIADD R238, R10, 0x144 ;  /* 0x000001440aee7836 */ /* 0x000fe20000000000 */
[----:B------:R-:W-:Y:S01]  /*6b390*/  LOP3.LUT R164, R164, 0x7fffffff, RZ, 0xc0, !PT ;  /* 0x7fffffffa4a47812 */ /* 0x000fe200078ec0ff */
[----:B------:R-:W-:Y:S01]  /*6b3a0*/  VIADD R237, R10, 0x143 ;  /* 0x000001430aed7836 */ /* 0x000fe20000000000 */
[----:B------:R-:W-:Y:S01]  /*6b3b0*/  @P0 LOP3.LUT R168, R168, 0x400, RZ, 0xfc, !PT ;  /* 0x00000400a8a80812 */ /* 0x000fe200078efcff */
[----:B------:R-:W-:Y:S01]  /*6b3c0*/  ULDC UR51, c[0x0][0x228] ;  /* 0x00008a0000337ab9 */ /* 0x000fe20000000800 */
        /* <DEDUP_REMOVED lines=9> */
[----:B------:R1:W-:Y:S01]  /*6b460*/  STL [R1+0x26d8], R24 ;  /* 0x0026d81801007387 */ /* 0x0003e20000100800 */
[----:B------:R-:W-:Y:S01]  /*6b470*/  ULDC UR13, c[0x0][0x228] ;  /* 0x00008a00000d7ab9 */ /* 0x000fe20000000800 */
[----:B------:R-:W-:Y:S01]  /*6b480*/  VIADD R236, R10, 0x142 ;  /* 0x000001420aec7836 */ /* 0x000fe20000000000 */
[----:B------:R-:W-:-:S05]  /*6b490*/  ULDC UR52, c[0x0][0x228] ;  /* 0x00008a0000347ab9 */ /* 0x000fca0000000800 */
        /* <DEDUP_REMOVED lines=22> */
[----:B------:R-:W-:Y:S01]  /*6b600*/  ULDC UR59, c[0x0][0x228] ;  /* 0x00008a00003b7ab9 */ /* 0x000fe20000000800 */
[----:B------:R-:W-:Y:S01]  /*6b610*/  ULDC UR58, c[0x0][0x228] ;  /* 0x00008a00003a7ab9 */ /* 0x000fe20000000800 */
        /* <DEDUP_REMOVED lines=16> */
[----:B------:R-:W-:Y:S01]  /*6b720*/  ULDC.64 UR22, c[0x0][0x228] ;  /* 0x00008a0000167ab9 */ /* 0x000fe20000000a00 */
[----:B------:R-:W-:-:S07]  /*6b730*/  ISETP.LT.AND P0, PT, R11, UR26, !P0 ;  /* 0x0000001a0b007c0c */ /* 0x000fce000c701270 */
[----:B------:R-:W-:-:S04]  /*6b740*/  @P1 LOP3.LUT R167, R167, 0x80000000, RZ, 0xfc, !PT ;  /* 0x80000000a7a71812 */ /* 0x000fc800078efcff */
[----:B------:R-:W-:-:S04]  /*6b750*/  LOP3.LUT R167, R167, 0xbfffffff, RZ, 0xc0, !PT ;  /* 0xbfffffffa7a77812 */ /* 0x000fc800078ec0ff */
[----:B------:R-:W-:Y:S02]  /*6b760*/  @P0 LOP3.LUT R167, R167, 0x40000000, RZ, 0xfc, !PT ;  /* 0x40000000a7a70812 */ /* 0x000fe400078efcff */
[----:B------:R-:W-:Y:S01]  /*6b770*/  ISETP.GE.AND P0, PT, R43, UR7, PT ;  /* 0x000000072b007c0c */ /* 0x000fe2000bf06270 */
[----:B------:R1:W-:Y:S01]  /*6b780*/  STL [R1+0x26e0], R24 ;  /* 0x0026e01801007387 */ /* 0x0003e20000100800 */
[----:B------:R-:W-:Y:S01]  /*6b790*/  @P3 LOP3.LUT R168, R168, 0x2, RZ, 0xfc, !PT ;  /* 0x00000002a8a83812 */ /* 0x000fe200078efcff */
[----:B------:R-:W-:Y:S01]  /*6b7a0*/  ULDC UR7, c[0x0][0x248] ;  /* 0x0000920000077ab9 */ /* 0x000fe20000000800 */
[----:B------:R-:W-:Y:S01]  /*6b7b0*/  ISETP.LT.AND P3, PT, R14, UR12, !P0 ;  /* 0x0000000c0e007c0c */ /* 0x000fe2000c761270 */
[----:B------:R-:W-:Y:S01]  /*6b7c0*/  ULDC UR12, c[0x0][0x228] ;  /* 0x00008a00000c7ab9 */ /* 0x000fe20000000800 */
[----:B------:R-:W-:Y:S01]  /*6b7d0*/  LOP3.LUT R168, R168, 0xfffffffe, RZ, 0xc0, !PT ;  /* 0xfffffffea8a87812 */ /* 0x000fe200078ec0ff */
[----:B------:R-:W4:Y:S01]  /*6b7e0*/  LDL.LU R44, [R1+0x3264] ;  /* 0x00326400012c7983 */ /* 0x000f220000300800 */
[----:B------:R-:W-:-:S02]  /*6b7f0*/  LOP3.LUT R167, R167, 0xdfffffff, RZ, 0xc0, !PT ;  /* 0xdfffffffa7a77812 */ /* 0x000fc400078ec0ff */
[----:B------:R-:W-:Y:S02]  /*6b800*/  @P2 LOP3.LUT R168, R168, 0x1, RZ, 0xfc, !PT ;  /* 0x00000001a8a82812 */ /* 0x000fe400078efcff */
[----:B------:R-:W-:Y:S02]  /*6b810*/  ISETP.LT.AND P2, PT, R13, UR41, !P0 ;  /* 0x000000290d007c0c */ /* 0x000fe4000c741270 */
[----:B------:R-:W-:Y:S01]  /*6b820*/  ISETP.LT.AND P1, PT, R12, UR40, !P0 ;  /* 0x000000280c007c0c */ /* 0x000fe2000c721270 */
[----:B------:R-:W-:Y:S02]  /*6b830*/  ULDC.64 UR40, c[0x0][0x228] ;  /* 0x00008a0000287ab9 */ /* 0x000fe40000000a00 */
[----:B------:R-:W-:-:S04]  /*6b840*/  @P3 LOP3.LUT R167, R167, 0x20000000, RZ, 0xfc, !PT ;  /* 0x20000000a7a73812 */ /* 0x000fc800078efcff */
        /* <DEDUP_REMOVED lines=37> */
[----:B------:R-:W-:-:S06]  /*6baa0*/  ULDC UR50, c[0x0][0x228] ;  /* 0x00008a0000327ab9 */ /* 0x000fcc0000000800 */
        /* <DEDUP_REMOVED lines=17> */
[----:B------:R-:W-:Y:S01]  /*6bbc0*/  ULDC UR50, c[0x0][0x228] ;  /* 0x00008a0000327ab9 */ /* 0x000fe20000000800 */
[----:B------:R1:W-:Y:S01]  /*6bbd0*/  STL [R1+0x26e8], R24 ;  /* 0x0026e81801007387 */ /* 0x0003e20000100800 */
[----:B------:R-:W-:Y:S01]  /*6bbe0*/  VIADD R235, R10, 0x141 ;  /* 0x000001410aeb7836 */ /* 0x000fe20000000000 */
[----:B------:R-:W-:-:S03]  /*6bbf0*/  ULDC UR45, c[0x0][0x228] ;  /* 0x00008a00002d7ab9 */ /* 0x000fc60000000800 */
[----:B------:R-:W-:Y:S01]  /*6bc00*/  @P3 LOP3.LUT R167, R167, 0x20000, RZ, 0xfc, !PT ;  /* 0x00020000a7a73812 */ /* 0x000fe200078efcff */
[----:B------:R-:W4:Y:S03]  /*6bc10*/  LDL.LU R42, [R1+0x325c] ;  /* 0x00325c00012a7983 */ /* 0x000f260000300800 */
        /* <DEDUP_REMOVED lines=9> */
[----:B------:R-:W-:Y:S01]  /*6bcb0*/  ULDC UR50, c[0x0][0x228] ;  /* 0x00008a0000327ab9 */ /* 0x000fe20000000800 */
[----:B------:R-:W-:Y:S01]  /*6bcc0*/  ISETP.LT.AND P2, PT, R13, UR57, !P0 ;  /* 0x000000390d007c0c */ /* 0x000fe2000c741270 */
[----:B-1----:R-:W-:Y:S01]  /*6bcd0*/  VIADD R24, R24, UR12 ;  /* 0x0000000c18187c36 */ /* 0x002fe20008000000 */
[----:B------:R-:W-:Y:S01]  /*6bce0*/  LOP3.LUT R167, R167, 0xffffdfff, RZ, 0xc0, !PT ;  /* 0xffffdfffa7a77812 */ /* 0x000fe200078ec0ff */
[----:B------:R-:W-:Y:S01]  /*6bcf0*/  ULDC UR12, c[0x0][0x228] ;  /* 0x00008a00000c7ab9 */ /* 0x000fe20000000800 */
[----:B------:R-:W-:Y:S01]  /*6bd00*/  ISETP.LT.AND P1, PT, R12, UR56, !P0 ;  /* 0x000000380c007c0c */ /* 0x000fe2000c721270 */
[----:B------:R-:W-:-:S06]  /*6bd10*/  ULDC UR57, c[0x0][0x228] ;  /* 0x00008a0000397ab9 */ /* 0x000fcc0000000800 */
[----:B------:R-:W-:Y:S01]  /*6bd20*/  @P3 LOP3.LUT R167, R167, 0x2000, RZ, 0xfc, !PT ;  /* 0x00002000a7a73812 */ /* 0x000fe200078efcff */
[----:B------:R1:W-:Y:S01]  /*6bd30*/  STL [R1+0x26ec], R24 ;  /* 0x0026ec1801007387 */ /* 0x0003e20000100800 */
[----:B------:R-:W-:Y:S02]  /*6bd40*/  ULDC UR56, c[0x0][0x228] ;  /* 0x00008a0000387ab9 */ /* 0x000fe40000000800 */
[----:B------:R-:W-:Y:S01]  /*6bd50*/  LOP3.LUT R167, R167, 0xffffefff, RZ, 0xc0, !PT ;  /* 0xffffefffa7a77812 */ /* 0x000fe200078ec0ff */
[----:B------:R-:W4:Y:S03]  /*6bd60*/  LDL.LU R41, [R1+0x3258] ;  /* 0x0032580001297983 */ /* 0x000f260000300800 */
[----:B------:R-:W-:Y:S02]  /*6bd70*/  @P2 LOP3.LUT R167, R167, 0x1000, RZ, 0xfc, !PT ;  /* 0x00001000a7a72812 */ /* 0x000fe400078efcff */
[----:B------:R-:W-:-:S02]  /*6bd80*/  ISETP.LT.AND P0, PT, R11, UR26, !P0 ;  /* 0x0000001a0b007c0c */ /* 0x000fc4000c701270 */
        /* <DEDUP_REMOVED lines=11> */
[----:B------:R1:W-:Y:S01]  /*6be40*/  STL [R1+0x26f0], R24 ;  /* 0x0026f01801007387 */ /* 0x0003e20000100800 */
[----:B------:R-:W-:Y:S01]  /*6be50*/  ISETP.LT.AND P1, PT, R12, UR53, !P0 ;  /* 0x000000350c007c0c */ /* 0x000fe2000c721270 */
[----:B------:R-:W-:Y:S01]  /*6be60*/  ULDC.64 UR40, c[0x0][0x228] ;  /* 0x00008a0000287ab9 */ /* 0x000fe20000000a00 */
[----:B------:R-:W-:Y:S01]  /*6be70*/  ULDC UR54, c[0x0][0x228] ;  /* 0x00008a0000367ab9 */ /* 0x000fe20000000800 */
[----:B------:R-:W4:Y:S01]  /*6be80*/  LDL.LU R40, [R1+0x3254] ;  /* 0x0032540001287983 */ /* 0x000f220000300800 */
[----:B------:R-:W-:-:S05]  /*6be90*/  ULDC UR53, c[0x0][0x228] ;  /* 0x00008a0000357ab9 */ /* 0x000fca0000000800 */
[----:B------:R-:W-:Y:S01]  /*6bea0*/  @P3 LOP3.LUT R167, R167, 0x200, RZ, 0xfc, !PT ;  /* 0x00000200a7a73812 */ /* 0x000fe200078efcff */
[----:B-1----:R-:W-:Y:S01]  /*6beb0*/  VIADD R24, R24, UR22 ;  /* 0x0000001618187c36 */ /* 0x002fe20008000000 */
[----:B------:R-:W-:Y:S02]  /*6bec0*/  ULDC UR22, c[0x0][0x248] ;  /* 0x0000920000167ab9 */ /* 0x000fe40000000800 */
[----:B------:R-:W-:Y:S02]  /*6bed0*/  LOP3.LUT R167, R167, 0xfffffeff, RZ, 0xc0, !PT ;  /* 0xfffffeffa7a77812 */ /* 0x000fe400078ec0ff */
[----:B------:R1:W-:Y:S02]  /*6bee0*/  STL [R1+0x26f4], R24 ;  /* 0x0026f41801007387 */ /* 0x0003e40000100800 */
[----:B------:R-:W-:Y:S02]  /*6bef0*/  @P2 LOP3.LUT R167, R167, 0x100, RZ, 0xfc, !PT ;  /* 0x00000100a7a72812 */ /* 0x000fe400078efcff */
[----:B------:R-:W4:Y:S02]  /*6bf00*/  LDL.LU R39, [R1+0x3250] ;  /* 0x0032500001277983 */ /* 0x000f240000300800 */
[----:B------:R-:W-:Y:S01]  /*6bf10*/  LOP3.LUT R167, R167, 0xffffff7f, RZ, 0xc0, !PT ;  /* 0xffffff7fa7a77812 */ /* 0x000fe200078ec0ff */
[----:B-1----:R-:W-:Y:S01]  /*6bf20*/  VIADD R24, R24, UR22 ;  /* 0x0000001618187c36 */ /* 0x002fe20008000000 */
[----:B------:R-:W-:-:S02]  /*6bf30*/  ULDC.64 UR22, c[0x0][0x228] ;  /* 0x00008a0000167ab9 */ /* 0x000fc40000000a00 */
        /* <DEDUP_REMOVED lines=20> */
[----:B------:R-:W-:Y:S01]  /*6c080*/  ULDC UR40, c[0x0][0x228] ;  /* 0x00008a0000287ab9 */ /* 0x000fe20000000800 */
[----:B------:R-:W-:-:S02]  /*6c090*/  ULDC UR48, c[0x0][0x228] ;  /* 0x00008a0000307ab9 */ /* 0x000fc40000000800 */
        /* <DEDUP_REMOVED lines=10> */
[----:B------:R-:W-:Y:S01]  /*6c140*/  VIADD R234, R10, 0x140 ;  /* 0x000001400aea7836 */ /* 0x000fe20000000000 */
[----:B------:R-:W-:Y:S01]  /*6c150*/  ISETP.LT.AND P2, PT, R13, UR43, !P0 ;  /* 0x0000002b0d007c0c */ /* 0x000fe2000c741270 */
[----:B------:R-:W4:Y:S01]  /*6c160*/  LDL.LU R37, [R1+0x3248] ;  /* 0x0032480001257983 */ /* 0x000f220000300800 */
[----:B------:R-:W-:Y:S01]  /*6c170*/  ISETP.LT.AND P0, PT, R11, UR32, !P0 ;  /* 0x000000200b007c0c */ /* 0x000fe2000c701270 */
[----:B------:R-:W-:Y:S01]  /*6c180*/  ULDC UR32, c[0x0][0x228] ;  /* 0x00008a0000207ab9 */ /* 0x000fe20000000800 */
[----:B------:R-:W-:Y:S01]  /*6c190*/  LOP3.LUT R167, R167, 0xfffffffd, RZ, 0xc0, !PT ;  /* 0xfffffffda7a77812 */ /* 0x000fe200078ec0ff */
[----:B------:R-:W-:Y:S01]  /*6c1a0*/  ULDC UR50, c[0x0][0x228] ;  /* 0x00008a0000327ab9 */ /* 0x000fe20000000800 */
[----:B------:R-:W-:-:S03]  /*6c1b0*/  ULDC UR44, c[0x0][0x228] ;  /* 0x00008a00002c7ab9 */ /* 0x000fc60000000800 */
[----:B------:R-:W-:Y:S01]  /*6c1c0*/  @P1 LOP3.LUT R166, R166, 0x80000000, RZ, 0xfc, !PT ;  /* 0x80000000a6a61812 */ /* 0x000fe200078efcff */
[----:B-1----:R-:W-:Y:S01]  /*6c1d0*/  VIADD R24, R24, UR22 ;  /* 0x0000001618187c36 */ /* 0x002fe20008000000 */
[----:B------:R-:W-:Y:S01]  /*6c1e0*/  @P3 LOP3.LUT R167, R167, 0x2, RZ, 0xfc, !PT ;  /* 0x00000002a7a73812 */ /* 0x000fe200078efcff */
[----:B------:R-:W-:Y:S01]  /*6c1f0*/  ULDC UR22, c[0x0][0x248] ;  /* 0x0000920000167ab9 */ /* 0x000fe20000000800 */
[----:B------:R-:W-:Y:S01]  /*6c200*/  LOP3.LUT R166, R166, 0xbfffffff, RZ, 0xc0, !PT ;  /* 0xbfffffffa6a67812 */ /* 0x000fe200078ec0ff */
[----:B------:R-:W-:Y:S01]  /*6c210*/  VIADD R233, R10, 0x13f ;  /* 0x0000013f0ae97836 */ /* 0x000fe20000000000 */
[----:B------:R-:W-:Y:S02]  /*6c220*/  ULDC UR43, c[0x0][0x228] ;  /* 0x00008a00002b7ab9 */ /* 0x000fe40000000800 */
[----:B------:R-:W-:Y:S02]  /*6c230*/  @P0 LOP3.LUT R166, R166, 0x40000000, RZ, 0xfc, !PT ;  /* 0x40000000a6a60812 */ /* 0x000fe400078efcff */
[----:B------:R-:W-:Y:S01]  /*6c240*/  ISETP.GE.AND P0, PT, R35, UR27, PT ;  /* 0x0000001b23007c0c */ /* 0x000fe2000bf06270 */
[----:B------:R-:W-:-:S03]  /*6c250*/  ULDC.64 UR26, c[0x0][0x228] ;  /* 0x00008a00001a7ab9 */ /* 0x000fc60000000a00 */
[----:B------:R-:W-:Y:S01]  /*6c260*/  ISETP.LT.AND P3, PT, R14, UR47, !P0 ;  /* 0x0000002f0e007c0c */ /* 0x000fe2000c761270 */
[----:B------:R1:W-:Y:S01]  /*6c270*/  STL [R1+0x2700], R24 ;  /* 0x0027001801007387 */ /* 0x0003e20000100800 */
[----:B------:R-:W-:Y:S01]  /*6c280*/  LOP3.LUT R167, R167, 0xfffffffe, RZ, 0xc0, !PT ;  /* 0xfffffffea7a77812 */ /* 0x000fe200078ec0ff */
[----:B------:R-:W-:Y:S01]  /*6c290*/  ULDC UR47, c[0x0][0x228] ;  /* 0x00008a00002f7ab9 */ /* 0x000fe20000000800 */
[----:B------:R-:W-:Y:S01]  /*6c2a0*/  LOP3.LUT R166, R166, 0xdfffffff, RZ, 0xc0, !PT ;  /* 0xdfffffffa6a67812 */ /* 0x000fe200078ec0ff */
[----:B------:R-:W4:Y:S01]  /*6c2b0*/  LDL.LU R36, [R1+0x3244] ;  /* 0x0032440001247983 */ /* 0x000f220000300800 */
[----:B------:R-:W-:Y:S02]  /*6c2c0*/  @P2 LOP3.LUT R167, R167, 0x1, RZ, 0xfc, !PT ;  /* 0x00000001a7a72812 */ /* 0x000fe400078efcff */
[----:B------:R-:W-:Y:S01]  /*6c2d0*/  ISETP.LT.AND P2, PT, R13, UR39, !P0 ;  /* 0x000000270d007c0c */ /* 0x000fe2000c741270 */
[----:B------:R-:W4:Y:S01]  /*6c2e0*/  LDL.LU R35, [R1+0x3240] ;  /* 0x0032400001237983 */ /* 0x000f220000300800 */
[----:B------:R-:W-:Y:S01]  /*6c2f0*/  ISETP.LT.AND P1, PT, R12, UR42, !P0 ;  /* 0x0000002a0c007c0c */ /* 0x000fe2000c721270 */
[----:B-1----:R-:W-:-:S02]  /*6c300*/  VIADD R24, R24, UR22 ;  /* 0x0000001618187c36 */ /* 0x002fc40008000000 */
[----:B------:R-:W-:Y:S01]  /*6c310*/  @P3 LOP3.LUT R166, R166, 0x20000000, RZ, 0xfc, !PT ;  /* 0x20000000a6a63812 */ /* 0x000fe200078efcff */
[----:B------:R-:W-:Y:S01]  /*6c320*/  ULDC UR22, c[0x0][0x248] ;  /* 0x0000920000167ab9 */ /* 0x000fe20000000800 */
[----:B------:R-:W-:Y:S01]  /*6c330*/  ULDC UR42, c[0x0][0x228] ;  /* 0x00008a00002a7ab9 */ /* 0x000fe20000000800 */
[----:B------:R-:W-:Y:S01]  /*6c340*/  VIADD R232, R10, 0x13e ;  /* 0x0000013e0ae87836 */ /* 0x000fe20000000000 */
[----:B------:R-:W-:Y:S01]  /*6c350*/  LOP3.LUT R166, R166, 0xefffffff, RZ, 0xc0, !PT ;  /* 0xefffffffa6a67812 */ /* 0x000fe200078ec0ff */
[----:B------:R-:W-:-:S03]  /*6c360*/  ULDC UR39, c[0x0][0x228] ;  /* 0x00008a0000277ab9 */ /* 0x000fc60000000800 */
        /* <DEDUP_REMOVED lines=44> */
[----:B------:R-:W-:Y:S02]  /*6c630*/  ULDC UR22, c[0x0][0x228] ;  /* 0x00008a0000167ab9 */ /* 0x000fe40000000800 */
        /* <DEDUP_REMOVED lines=13> */
[C---:B------:R-:W-:Y:S01]  /*6c710*/  VIADD R230, R10.reuse, 0x13c ;  /* 0x0000013c0ae67836 */ /* 0x040fe20000000000 */
[----:B------:R-:W-:Y:S01]  /*6c720*/  LOP3.LUT R163, R163, 0x7fffffff, RZ, 0xc0, !PT ;  /* 0x7fffffffa3a37812 */ /* 0x000fe200078ec0ff */
        /* <DEDUP_REMOVED lines=11> */
[----:B------:R-:W-:-:S04]  /*6c7e0*/  ISETP.GE.AND P0, PT, R31, UR31, PT ;  /* 0x0000001f1f007c0c */ /* 0x000fc8000bf06270 */
[----:B------:R-:W-:Y:S01]  /*6c7f0*/  ISETP.LT.AND P3, PT, R14, UR14, !P0 ;  /* 0x0000000e0e007c0c */ /* 0x000fe2000c761270 */
[----:B-1----:R-:W-:Y:S01]  /*6c800*/  VIADD R24, R24, UR18 ;  /* 0x0000001218187c36 */ /* 0x002fe20008000000 */
[----:B------:R-:W-:Y:S01]  /*6c810*/  ISETP.LT.AND P2, PT, R13, UR15, !P0 ;  /* 0x0000000f0d007c0c */ /* 0x000fe2000c741270 */
[----:B------:R-:W-:Y:S01]  /*6c820*/  ULDC.64 UR18, c[0x0][0x228] ;  /* 0x00008a0000127ab9 */ /* 0x000fe20000000a00 */
[----:B------:R-:W-:Y:S01]  /*6c830*/  LOP3.LUT R166, R166, 0xffffdfff, RZ, 0xc0, !PT ;  /* 0xffffdfffa6a67812 */ /* 0x000fe200078ec0ff */
[----:B------:R-:W-:Y:S01]  /*6c840*/  ULDC UR14, c[0x0][0x248] ;  /* 0x00009200000e7ab9 */ /* 0x000fe20000000800 */
        /* <DEDUP_REMOVED lines=19> */
[----:B------:R-:W-:Y:S01]  /*6c980*/  ULDC.64 UR26, c[0x0][0x228] ;  /* 0x00008a00001a7ab9 */ /* 0x000fe20000000a00 */
[----:B------:R-:W-:Y:S01]  /*6c990*/  ISETP.LT.AND P3, PT, R14, UR16, !P0 ;  /* 0x000000100e007c0c */ /* 0x000fe2000c761270 */
[----:B------:R-:W4:Y:S01]  /*6c9a0*/  LDL.LU R30, [R1+0x322c] ;  /* 0x00322c00011e7983 */ /* 0x000f220000300800 */
[----:B------:R-:W-:Y:S01]  /*6c9b0*/  ISETP.LT.AND P2, PT, R13, UR17, !P0 ;  /* 0x000000110d007c0c */ /* 0x000fe2000c741270 */
[----:B------:R-:W-:Y:S01]  /*6c9c0*/  ULDC.64 UR16, c[0x0][0x228] ;  /* 0x00008a0000107ab9 */ /* 0x000fe20000000a00 */
[----:B------:R-:W-:Y:S01]  /*6c9d0*/  ISETP.LT.AND P1, PT, R12, UR13, !P0 ;  /* 0x0000000d0c007c0c */ /* 0x000fe2000c721270 */
[----:B------:R-:W-:-:S08]  /*6c9e0*/  ULDC UR13, c[0x0][0x248] ;  /* 0x00009200000d7ab9 */ /* 0x000fd00000000800 */
        /* <DEDUP_REMOVED lines=30> */
[----:B------:R-:W-:Y:S01]  /*6cbd0*/  ULDC.64 UR10, c[0x0][0x228] ;  /* 0x00008a00000a7ab9 */ /* 0x000fe20000000a00 */
[----:B------:R-:W-:Y:S01]  /*6cbe0*/  LOP3.LUT R166, R166, 0xfffffffd, RZ, 0xc0, !PT ;  /* 0xfffffffda6a67812 */ /* 0x000fe200078ec0ff */
[----:B------:R-:W-:Y:S01]  /*6cbf0*/  ULDC UR21, c[0x0][0x228] ;  /* 0x00008a0000157ab9 */ /* 0x000fe20000000800 */
[----:B------:R-:W-:Y:S02]  /*6cc00*/  ISETP.LT.AND P1, PT, R12, UR9, !P0 ;  /* 0x000000090c007c0c */ /* 0x000fe4000c721270 */
[----:B------:R-:W-:Y:S01]  /*6cc10*/  ISETP.LT.AND P3, PT, R14, UR40, !P0 ;  /* 0x000000280e007c0c */ /* 0x000fe2000c761270 */
[----:B------:R-:W-:Y:S01]  /*6cc20*/  ULDC UR40, c[0x0][0x228] ;  /* 0x00008a0000287ab9 */ /* 0x000fe20000000800 */
[----:B------:R-:W-:Y:S01]  /*6cc30*/  ISETP.LT.AND P2, PT, R13, UR8, !P0 ;  /* 0x000000080d007c0c */ /* 0x000fe2000c741270 */
[----:B------:R-:W-:Y:S01]  /*6cc40*/  ULDC UR8, c[0x0][0x248] ;  /* 0x0000920000087ab9 */ /* 0x000fe20000000800 */
[----:B------:R-:W-:Y:S01]  /*6cc50*/  ISETP.LT.AND P0, PT, R11, UR10, !P0 ;  /* 0x0000000a0b007c0c */ /* 0x000fe2000c701270 */
[----:B------:R1:W-:Y:S01]  /*6cc60*/  STL [R1+0x2720], R24 ;  /* 0x0027201801007387 */ /* 0x0003e20000100800 */
[----:B------:R-:W-:Y:S01]  /*6cc70*/  VIADD R227, R10, 0x139 ;  /* 0x000001390ae37836 */ /* 0x000fe20000000000 */
[----:B------:R-:W-:-:S02]  /*6cc80*/  ULDC UR10, c[0x0][0x228] ;  /* 0x00008a00000a7ab9 */ /* 0x000fc40000000800 */
[----:B------:R-:W4:Y:S02]  /*6cc90*/  LDL.LU R28, [R1+0x3224] ;  /* 0x00322400011c7983 */ /* 0x000f240000300800 */
        /* <DEDUP_REMOVED lines=13> */
[----:B------:R-:W-:Y:S01]  /*6cd70*/  ISETP.LT.AND P2, PT, R13, UR6, !P0 ;  /* 0x000000060d007c0c */ /* 0x000fe2000c741270 */
[----:B------:R-:W-:Y:S01]  /*6cd80*/  ULDC UR6, c[0x0][0x248] ;  /* 0x0000920000067ab9 */ /* 0x000fe20000000800 */
[----:B------:R-:W-:-:S03]  /*6cd90*/  ISETP.LT.AND P1, PT, R12, UR7, !P0 ;  /* 0x000000070c007c0c */ /* 0x000fc6000c721270 */
        /* <DEDUP_REMOVED lines=20> */
[----:B------:R-:W-:-:S08]  /*6cee0*/  ULDC.64 UR12, c[0x0][0x228] ;  /* 0x00008a00000c7ab9 */ /* 0x000fd00000000a00 */
        /* <DEDUP_REMOVED lines=17> */
[----:B------:R-:W-:Y:S01]  /*6d000*/  ULDC UR32, c[0x0][0x228] ;  /* 0x00008a0000207ab9 */ /* 0x000fe20000000800 */
[----:B------:R-:W-:Y:S01]  /*6d010*/  ISETP.LT.AND P1, PT, R12, UR40, !P0 ;  /* 0x000000280c007c0c */ /* 0x000fe2000c721270 */
[----:B------:R-:W-:Y:S01]  /*6d020*/  ULDC UR40, c[0x0][0x228] ;  /* 0x00008a0000287ab9 */ /* 0x000fe20000000800 */
[----:B------:R-:W4:Y:S07]  /*6d030*/  LDL.LU R26, [R1+0x321c] ;  /* 0x00321c00011a7983 */ /* 0x000f2e0000300800 */
        /* <DEDUP_REMOVED lines=16> */
[----:B------:R-:W-:Y:S01]  /*6d140*/  ULDC UR30, c[0x0][0x228] ;  /* 0x00008a00001e7ab9 */ /* 0x000fe20000000800 */
[----:B------:R-:W-:Y:S01]  /*6d150*/  ISETP.LT.AND P2, PT, R13, UR32, !P0 ;  /* 0x000000200d007c0c */ /* 0x000fe2000c741270 */
[----:B------:R-:W-:Y:S01]  /*6d160*/  ULDC UR32, c[0x0][0x228] ;  /* 0x00008a0000207ab9 */ /* 0x000fe20000000800 */
[----:B------:R-:W-:Y:S01]  /*6d170*/  ISETP.LT.AND P1, PT, R12, UR40, !P0 ;  /* 0x000000280c007c0c */ /* 0x000fe2000c721270 */
[----:B------:R-:W-:Y:S01]  /*6d180*/  ULDC UR40, c[0x0][0x228] ;  /* 0x00008a0000287ab9 */ /* 0x000fe20000000800 */
[----:B------:R-:W4:Y:S01]  /*6d190*/  LDL.LU R25, [R1+0x3218] ;  /* 0x0032180001197983 */ /* 0x000f220000300800 */
[----:B------:R-:W-:-:S06]  /*6d1a0*/  ULDC UR11, c[0x0][0x228] ;  /* 0x00008a00000b7ab9 */ /* 0x000fcc0000000800 */
[----:B------:R-:W-:-:S04]  /*6d1b0*/  @P3 LOP3.LUT R165, R165, 0x20000, RZ, 0xfc, !PT ;  /* 0x00020000a5a53812 */ /* 0x000fc800078efcff */
        /* <DEDUP_REMOVED lines=11> */
[----:B------:R-:W-:Y:S01]  /*6d270*/  ISETP.GE.AND P0, PT, R250, UR9, PT ;  /* 0x00000009fa007c0c */ /* 0x000fe2000bf06270 */
[----:B------:R-:W-:Y:S01]  /*6d280*/  VIADD R251, R24, UR6 ;  /* 0x0000000618fb7c36 */ /* 0x000fe20008000000 */
[----:B------:R-:W-:Y:S01]  /*6d290*/  LOP3.LUT R165, R165, 0xffffdfff, RZ, 0xc0, !PT ;  /* 0xffffdfffa5a57812 */ /* 0x000fe200078ec0ff */
[----:B------:R1:W-:Y:S01]  /*6d2a0*/  STL [R1+0x2730], R24 ;  /* 0x0027301801007387 */ /* 0x0003e20000100800 */
[----:B------:R-:W-:Y:S01]  /*6d2b0*/  ISETP.LT.AND P3, PT, R14, UR30, !P0 ;  /* 0x0000001e0e007c0c */ /* 0x000fe2000c761270 */
[----:B------:R-:W-:Y:S01]  /*6d2c0*/  ULDC.64 UR30, c[0x0][0x228] ;  /* 0x00008a00001e7ab9 */ /* 0x000fe20000000a00 */
[----:B------:R-:W-:Y:S01]  /*6d2d0*/  ISETP.LT.AND P2, PT, R13, UR32, !P0 ;  /* 0x000000200d007c0c */ /* 0x000fe2000c741270 */
[----:B------:R-:W-:Y:S01]  /*6d2e0*/  ULDC UR32, c[0x0][0x228] ;  /* 0x00008a0000207ab9 */ /* 0x000fe20000000800 */
[----:B------:R-:W-:Y:S01]  /*6d2f0*/  ISETP.LT.AND P1, PT, R12, UR40, !P0 ;  /* 0x000000280c007c0c */ /* 0x000fe2000c721270 */
[----:B------:R-:W-:Y:S01]  /*6d300*/  ULDC UR40, c[0x0][0x228] ;  /* 0x00008a0000287ab9 */ /* 0x000fe20000000800 */
[----:B------:R-:W-:Y:S01]  /*6d310*/  ULDC UR6, c[0x0][0x248] ;  /* 0x0000920000067ab9 */ /* 0x000fe20000000800 */
[----:B------:R-:W-:Y:S01]  /*6d320*/  ULDC UR9, c[0x0][0x228] ;  /* 0x00008a0000097ab9 */ /* 0x000fe20000000800 */
[----:B-1----:R-:W4:Y:S05]  /*6d330*/  LDL.LU R24, [R1+0x3214] ;  /* 0x0032140001187983 */ /* 0x002f2a0000300800 */
        /* <DEDUP_REMOVED lines=17> */
[----:B------:R-:W-:-:S08]  /*6d450*/  ULDC.64 UR40, c[0x0][0x228] ;  /* 0x00008a0000287ab9 */ /* 0x000fd00000000a00 */
        /* <DEDUP_REMOVED lines=17> */
[----:B------:R-:W-:-:S02]  /*6d570*/  VIADD R250, R251, UR6 ;  /* 0x00000006fbfa7c36 */ /* 0x000fc40008000000 */
[C---:B------:R-:W-:Y:S02]  /*6d580*/  VIADD R224, R10.reuse, 0x136 ;  /* 0x000001360ae07836 */ /* 0x040fe40000000000 */
[----:B------:R-:W-:Y:S01]  /*6d590*/  VIADD R223, R10, 0x135 ;  /* 0x000001350adf7836 */ /* 0x000fe20000000000 */
[----:B------:R-:W-:Y:S01]  /*6d5a0*/  LOP3.LUT R162, R162, 0x7fffffff, RZ, 0xc0, !PT ;  /* 0x7fffffffa2a27812 */ /* 0x000fe200078ec0ff */
[C---:B------:R-:W-:Y:S01]  /*6d5b0*/  VIADD R222, R10.reuse, 0x134 ;  /* 0x000001340ade7836 */ /* 0x040fe20000000000 */
[----:B------:R-:W-:Y:S01]  /*6d5c0*/  ULDC UR15, c[0x0][0x228] ;  /* 0x00008a00000f7ab9 */ /* 0x000fe20000000800 */
[----:B------:R-:W-:Y:S01]  /*6d5d0*/  @P3 LOP3.LUT R165, R165, 0x20, RZ, 0xfc, !PT ;  /* 0x00000020a5a53812 */ /* 0x000fe200078efcff */
[----:B------:R-:W-:Y:S01]  /*6d5e0*/  ULDC UR6, c[0x0][0x228] ;  /* 0x00008a0000067ab9 */ /* 0x000fe20000000800 */
[C---:B------:R-:W-:Y:S02]  /*6d5f0*/  VIADD R221, R10.reuse, 0x133 ;  /* 0x000001330add7836 */ /* 0x040fe40000000000 */
[C---:B------:R-:W-:Y:S01]  /*6d600*/  VIADD R220, R10.reuse, 0x132 ;  /* 0x000001320adc7836 */ /* 0x040fe20000000000 */
[----:B------:R-:W-:Y:S01]  /*6d610*/  LOP3.LUT R165, R165, 0xffffffef, RZ, 0xc0, !PT ;  /* 0xffffffefa5a57812 */ /* 0x000fe200078ec0ff */
[----:B------:R-:W-:-:S02]  /*6d620*/  VIADD R219, R10, 0x131 ;  /* 0x000001310adb7836 */ /* 0x000fc40000000000 */
[C---:B------:R-:W-:Y:S01]  /*6d630*/  VIADD R218, R10.reuse, 0x130 ;  /* 0x000001300ada7836 */ /* 0x040fe20000000000 */
[----:B------:R-:W-:Y:S01]  /*6d640*/  @P2 LOP3.LUT R165, R165, 0x10, RZ, 0xfc, !PT ;  /* 0x00000010a5a52812 */ /* 0x000fe200078efcff */
[C---:B------:R-:W-:Y:S01]  /*6d650*/  VIADD R217, R10.reuse, 0x12f ;  /* 0x0000012f0ad97836 */ /* 0x040fe20000000000 */
[----:B------:R-:W-:Y:S01]  /*6d660*/  ISETP.LT.AND P0, PT, R11, UR40, !P0 ;  /* 0x000000280b007c0c */ /* 0x000fe2000c701270 */
[C---:B------:R-:W-:Y:S01]  /*6d670*/  VIADD R216, R10.reuse, 0x12e ;  /* 0x0000012e0ad87836 */ /* 0x040fe20000000000 */
[----:B------:R-:W-:Y:S01]  /*6d680*/  LOP3.LUT R165, R165, 0xfffffff7, RZ, 0xc0, !PT ;  /* 0xfffffff7a5a57812 */ /* 0x000fe200078ec0ff */
[C---:B------:R-:W-:Y:S01]  /*6d690*/  VIADD R215, R10.reuse, 0x12d ;  /* 0x0000012d0ad77836 */ /* 0x040fe20000000000 */
[----:B------:R-:W-:Y:S01]  /*6d6a0*/  LOP3.LUT R161, R161, 0x7fffffff, RZ, 0xc0, !PT ;  /* 0x7fffffffa1a17812 */ /* 0x000fe200078ec0ff */
[----:B------:R-:W-:Y:S01]  /*6d6b0*/  VIADD R214, R10, 0x12c ;  /* 0x0000012c0ad67836 */ /* 0x000fe20000000000 */
[----:B------:R-:W-:Y:S01]  /*6d6c0*/  @P1 LOP3.LUT R165, R165, 0x8, RZ, 0xfc, !PT ;  /* 0x00000008a5a51812 */ /* 0x000fe200078efcff */
[----:B------:R-:W-:-:S03]  /*6d6d0*/  ULDC UR59, c[0x0][0x228] ;  /* 0x00008a00003b7ab9 */ /* 0x000fc60000000800 */
[----:B------:R-:W-:-:S04]  /*6d6e0*/  LOP3.LUT R165, R165, 0xfffffffb, RZ, 0xc0, !PT ;  /* 0xfffffffba5a57812 */ /* 0x000fc800078ec0ff */
[----:B------:R-:W-:Y:S02]  /*6d6f0*/  @P0 LOP3.LUT R165, R165, 0x4, RZ, 0xfc, !PT ;  /* 0x00000004a5a50812 */ /* 0x000fe400078efcff */
[----:B------:R-:W-:Y:S01]  /*6d700*/  ISETP.GE.AND P0, PT, R239, UR13, PT ;  /* 0x0000000def007c0c */ /* 0x000fe2000bf06270 */
[----:B------:R-:W-:Y:S01]  /*6d710*/  VIADD R249, R250, UR8 ;  /* 0x00000008faf97c36 */ /* 0x000fe20008000000 */
[----:B------:R-:W-:Y:S01]  /*6d720*/  LOP3.LUT R165, R165, 0xfffffffd, RZ, 0xc0, !PT ;  /* 0xfffffffda5a57812 */ /* 0x000fe200078ec0ff */
[----:B------:R-:W-:Y:S01]  /*6d730*/  ULDC UR13, c[0x0][0x248] ;  /* 0x00009200000d7ab9 */ /* 0x000fe20000000800 */
[----:B------:R-:W-:Y:S02]  /*6d740*/  ISETP.LT.AND P1, PT, R12, UR57, !P0 ;  /* 0x000000390c007c0c */ /* 0x000fe4000c721270 */
[----:B------:R-:W-:Y:S01]  /*6d750*/  ISETP.LT.AND P3, PT, R14, UR29, !P0 ;  /* 0x0000001d0e007c0c */ /* 0x000fe2000c761270 */
[----:B------:R-:W-:Y:S01]  /*6d760*/  ULDC.64 UR28, c[0x0][0x228] ;  /* 0x00008a00001c7ab9 */ /* 0x000fe20000000a00 */
[----:B------:R-:W-:Y:S01]  /*6d770*/  ISETP.LT.AND P2, PT, R13, UR58, !P0 ;  /* 0x0000003a0d007c0c */ /* 0x000fe2000c741270 */
[----:B------:R-:W-:Y:S01]  /*6d780*/  VIADD R248, R249, UR13 ;  /* 0x0000000df9f87c36 */ /* 0x000fe20008000000 */
[----:B------:R-:W-:Y:S01]  /*6d790*/  ISETP.LT.AND P0, PT, R11, UR32, !P0 ;  /* 0x000000200b007c0c */ /* 0x000fe2000c701270 */
[----:B------:R-:W-:Y:S01]  /*6d7a0*/  ULDC UR8, c[0x0][0x228] ;  /* 0x00008a0000087ab9 */ /* 0x000fe20000000800 */
[----:B------:R-:W-:Y:S01]  /*6d7b0*/  ULDC UR13, c[0x0][0x228] ;  /* 0x00008a00000d7ab9 */ /* 0x000fe20000000800 */
[----:B------:R-:W-:Y:S01]  /*6d7c0*/  ULDC UR57, c[0x0][0x228] ;  /* 0x00008a0000397ab9 */ /* 0x000fe20000000800 */
[----:B------:R-:W-:-:S03]  /*6d7d0*/  ULDC UR58, c[0x0][0x228] ;  /* 0x00008a00003a7ab9 */ /* 0x000fc60000000800 */
[----:B------:R-:W-:-:S04]  /*6d7e0*/  @P1 LOP3.LUT R164, R164, 0x80000000, RZ, 0xfc, !PT ;  /* 0x80000000a4a41812 */ /* 0x000fc800078efcff */
[----:B------:R-:W-:-:S04]  /*6d7f0*/  LOP3.LUT R164, R164, 0xbfffffff, RZ, 0xc0, !PT ;  /* 0xbfffffffa4a47812 */ /* 0x000fc800078ec0ff */
[----:B------:R-:W-:Y:S02]  /*6d800*/  @P0 LOP3.LUT R164, R164, 0x40000000, RZ, 0xfc, !PT ;  /* 0x40000000a4a40812 */ /* 0x000fe400078efcff */
[----:B------:R-:W-:Y:S01]  /*6d810*/  ISETP.GE.AND P0, PT, R238, UR27, PT ;  /* 0x0000001bee007c0c */ /* 0x000fe2000bf06270 */
[----:B------:R-:W-:Y:S01]  /*6d820*/  ULDC.64 UR26, c[0x0][0x228] ;  /* 0x00008a00001a7ab9 */ /* 0x000fe20000000a00 */
[----:B------:R-:W-:Y:S02]  /*6d830*/  @P3 LOP3.LUT R165, R165, 0x2, RZ, 0xfc, !PT ;  /* 0x00000002a5a53812 */ /* 0x000fe400078efcff */
[----:B------:R-:W-:Y:S01]  /*6d840*/  ISETP.LT.AND P3, PT, R14, UR16, !P0 ;  /* 0x000000100e007c0c */ /* 0x000fe2000c761270 */
[----:B------:R-:W-:Y:S01]  /*6d850*/  ULDC UR16, c[0x0][0x248] ;  /* 0x0000920000107ab9 */ /* 0x000fe20000000800 */
[----:B------:R-:W-:Y:S02]  /*6d860*/  LOP3.LUT R165, R165, 0xfffffffe, RZ, 0xc0, !PT ;  /* 0xfffffffea5a57812 */ /* 0x000fe400078ec0ff */
[----:B------:R-:W-:-:S02]  /*6d870*/  LOP3.LUT R164, R164, 0xdfffffff, RZ, 0xc0, !PT ;  /* 0xdfffffffa4a47812 */ /* 0x000fc400078ec0ff */
[----:B------:R-:W-:Y:S02]  /*6d880*/  @P2 LOP3.LUT R165, R165, 0x1, RZ, 0xfc, !PT ;  /* 0x00000001a5a52812 */ /* 0x000fe400078efcff */
[----:B------:R-:W-:Y:S02]  /*6d890*/  ISETP.LT.AND P2, PT, R13, UR56, !P0 ;  /* 0x000000380d007c0c */ /* 0x000fe4000c741270 */
[----:B------:R-:W-:Y:S01]  /*6d8a0*/  ISETP.LT.AND P1, PT, R12, UR55, !P0 ;  /* 0x000000370c007c0c */ /* 0x000fe2000c721270 */
[----:B------:R-:W-:Y:S02]  /*6d8b0*/  VIADD R239, R248, UR16 ;  /* 0x00000010f8ef7c36 */ /* 0x000fe40008000000 */
[----:B------:R-:W-:Y:S01]  /*6d8c0*/  @P3 LOP3.LUT R164, R164, 0x20000000, RZ, 0xfc, !PT ;  /* 0x20000000a4a43812 */ /* 0x000fe200078efcff */
[----:B------:R-:W-:Y:S01]  /*6d8d0*/  ULDC UR16, c[0x0][0x228] ;  /* 0x00008a0000107ab9 */ /* 0x000fe20000000800 */
        /* <DEDUP_REMOVED lines=32> */
[----:B------:R-:W-:Y:S01]  /*6dae0*/  VIADD R238, R239, UR26 ;  /* 0x0000001aefee7c36 */ /* 0x000fe20008000000 */
[----:B------:R-:W-:Y:S01]  /*6daf0*/  LOP3.LUT R164, R164, 0xffdfffff, RZ, 0xc0, !PT ;  /* 0xffdfffffa4a47812 */ /* 0x000fe200078ec0ff */
[----:B------:R-:W-:Y:S01]  /*6db00*/  ULDC UR26, c[0x0][0x248] ;  /* 0x00009200001a7ab9 */ /* 0x000fe20000000800 */
[----:B------:R-:W-:Y:S01]  /*6db10*/  ISETP.LT.AND P1, PT, R12, UR52, !P0 ;  /* 0x000000340c007c0c */ /* 0x000fe2000c721270 */
[----:B------:R-:W-:-:S06]  /*6db20*/  ULDC UR53, c[0x0][0x228] ;  /* 0x00008a0000357ab9 */ /* 0x000fcc0000000800 */
[----:B------:R-:W-:Y:S01]  /*6db30*/  @P3 LOP3.LUT R164, R164, 0x200000, RZ, 0xfc, !PT ;  /* 0x00200000a4a43812 */ /* 0x000fe200078efcff */
[----:B------:R-:W-:Y:S01]  /*6db40*/  VIADD R237, R238, UR26 ;  /* 0x0000001aeeed7c36 */ /* 0x000fe20008000000 */
        /* <DEDUP_REMOVED lines=12> */
[----:B------:R-:W-:Y:S01]  /*6dc10*/  VIADD R236, R237, UR26 ;  /* 0x0000001aedec7c36 */ /* 0x000fe20008000000 */
[----:B------:R-:W-:Y:S01]  /*6dc20*/  ISETP.LT.AND P2, PT, R13, UR49, !P0 ;  /* 0x000000310d007c0c */ /* 0x000fe2000c741270 */
[----:B------:R-:W-:Y:S01]  /*6dc30*/  ULDC UR26, c[0x0][0x248] ;  /* 0x00009200001a7ab9 */ /* 0x000fe20000000800 */
[----:B------:R-:W-:Y:S01]  /*6dc40*/  LOP3.LUT R164, R164, 0xfffdffff, RZ, 0xc0, !PT ;  /* 0xfffdffffa4a47812 */ /* 0x000fe200078ec0ff */
[----:B------:R-:W-:Y:S01]  /*6dc50*/  ULDC UR60, c[0x0][0x228] ;  /* 0x00008a00003c7ab9 */ /* 0x000fe20000000800 */
[----:B------:R-:W-:Y:S01]  /*6dc60*/  ISETP.LT.AND P1, PT, R12, UR48, !P0 ;  /* 0x000000300c007c0c */ /* 0x000fe2000c721270 */
[----:B------:R-:W-:Y:S01]  /*6dc70*/  VIADD R235, R236, UR26 ;  /* 0x0000001aeceb7c36 */ /* 0x000fe20008000000 */
[----:B------:R-:W-:-:S05]  /*6dc80*/  ULDC UR49, c[0x0][0x228] ;  /* 0x00008a0000317ab9 */ /* 0x000fca0000000800 */
[----:B------:R-:W-:Y:S01]  /*6dc90*/  @P3 LOP3.LUT R164, R164, 0x20000, RZ, 0xfc, !PT ;  /* 0x00020000a4a43812 */ /* 0x000fe200078efcff */
[----:B------:R-:W-:Y:S01]  /*6dca0*/  ULDC UR26, c[0x0][0x248] ;  /* 0x00009200001a7ab9 */ /* 0x000fe20000000800 */
[----:B------:R-:W-:Y:S02]  /*6dcb0*/  ULDC UR48, c[0x0][0x228] ;  /* 0x00008a0000307ab9 */ /* 0x000fe40000000800 */
        /* <DEDUP_REMOVED lines=10> */
[----:B------:R-:W-:Y:S02]  /*6dd60*/  ISETP.LT.AND P3, PT, R14, UR50, !P0 ;  /* 0x000000320e007c0c */ /* 0x000fe4000c761270 */
[----:B------:R-:W-:Y:S01]  /*6dd70*/  LOP3.LUT R164, R164, 0xffffdfff, RZ, 0xc0, !PT ;  /* 0xffffdfffa4a47812 */ /* 0x000fe200078ec0ff */
[----:B------:R-:W-:Y:S01]  /*6dd80*/  VIADD R234, R235, UR26 ;  /* 0x0000001aebea7c36 */ /* 0x000fe20008000000 */
[----:B------:R-:W-:Y:S01]  /*6dd90*/  ISETP.LT.AND P2, PT, R13, UR45, !P0 ;  /* 0x0000002d0d007c0c */ /* 0x000fe2000c741270 */
[----:B------:R-:W-:Y:S01]  /*6dda0*/  ULDC UR45, c[0x0][0x228] ;  /* 0x00008a00002d7ab9 */ /* 0x000fe20000000800 */
[----:B------:R-:W-:Y:S01]  /*6ddb0*/  ISETP.LT.AND P1, PT, R12, UR44, !P0 ;  /* 0x0000002c0c007c0c */ /* 0x000fe2000c721270 */
[----:B------:R-:W-:Y:S01]  /*6ddc0*/  ULDC UR44, c[0x0][0x228] ;  /* 0x00008a00002c7ab9 */ /* 0x000fe20000000800 */
[----:B------:R-:W-:Y:S01]  /*6ddd0*/  VIADD R213, R10, 0x12b ;  /* 0x0000012b0ad57836 */ /* 0x000fe20000000000 */
[----:B------:R-:W-:-:S04]  /*6dde0*/  ULDC UR50, c[0x0][0x228] ;  /* 0x00008a0000327ab9 */ /* 0x000fc80000000800 */
        /* <DEDUP_REMOVED lines=16> */
[----:B------:R-:W-:-:S06]  /*6def0*/  VIADD R212, R10, 0x12a ;  /* 0x0000012a0ad47836 */ /* 0x000fcc0000000000 */
[----:B------:R-:W-:Y:S01]  /*6df00*/  @P3 LOP3.LUT R164, R164, 0x200, RZ, 0xfc, !PT ;  /* 0x00000200a4a43812 */ /* 0x000fe200078efcff */
[C---:B------:R-:W-:Y:S02]  /*6df10*/  VIADD R211, R10.reuse, 0x129 ;  /* 0x000001290ad37836 */ /* 0x040fe40000000000 */
[----:B------:R-:W-:Y:S01]  /*6df20*/  VIADD R210, R10, 0x128 ;  /* 0x000001280ad27836 */ /* 0x000fe20000000000 */
[----:B------:R-:W-:Y:S01]  /*6df30*/  LOP3.LUT R164, R164, 0xfffffeff, RZ, 0xc0, !PT ;  /* 0xfffffeffa4a47812 */ /* 0x000fe200078ec0ff */
[C---:B------:R-:W-:Y:S02]  /*6df40*/  VIADD R209, R10.reuse, 0x127 ;  /* 0x000001270ad17836 */ /* 0x040fe40000000000 */
[----:B------:R-:W-:Y:S01]  /*6df50*/  VIADD R208, R10, 0x126 ;  /* 0x000001260ad07836 */ /* 0x000fe20000000000 */
[----:B------:R-:W-:Y:S01]  /*6df60*/  @P2 LOP3.LUT R164, R164, 0x100, RZ, 0xfc, !PT ;  /* 0x00000100a4a42812 */ /* 0x000fe200078efcff */
[C---:B------:R-:W-:Y:S01]  /*6df70*/  VIADD R207, R10.reuse, 0x125 ;  /* 0x000001250acf7836 */ /* 0x040fe20000000000 */
[----:B------:R-:W-:Y:S01]  /*6df80*/  ISETP.LT.AND P0, PT, R11, UR28, !P0 ;  /* 0x0000001c0b007c0c */ /* 0x000fe2000c701270 */
[----:B------:R-:W-:Y:S01]  /*6df90*/  VIADD R206, R10, 0x124 ;  /* 0x000001240ace7836 */ /* 0x000fe20000000000 */
[----:B------:R-:W-:Y:S01]  /*6dfa0*/  LOP3.LUT R164, R164, 0xffffff7f, RZ, 0xc0, !PT ;  /* 0xffffff7fa4a47812 */ /* 0x000fe200078ec0ff */
[----:B------:R-:W-:Y:S01]  /*6dfb0*/  VIADD R205, R10, 0x123 ;  /* 0x000001230acd7836 */ /* 0x000fe20000000000 */
[----:B------:R-:W-:Y:S01]  /*6dfc0*/  LOP3.LUT R160, R160, 0x7fffffff, RZ, 0xc0, !PT ;  /* 0x7fffffffa0a07812 */ /* 0x000fe200078ec0ff */
[----:B------:R-:W-:Y:S01]  /*6dfd0*/  VIADD R204, R10, 0x122 ;  /* 0x000001220acc7836 */ /* 0x000fe20000000000 */
[----:B------:R-:W-:Y:S01]  /*6dfe0*/  @P1 LOP3.LUT R164, R164, 0x80, RZ, 0xfc, !PT ;  /* 0x00000080a4a41812 */ /* 0x000fe200078efcff */
[----:B------:R-:W-:Y:S01]  /*6dff0*/  VIADD R203, R10, 0x121 ;  /* 0x000001210acb7836 */ /* 0x000fe20000000000 */
[----:B------:R-:W-:-:S02]  /*6e000*/  ULDC UR43, c[0x0][0x228] ;  /* 0x00008a00002b7ab9 */ /* 0x000fc40000000800 */
        /* <DEDUP_REMOVED lines=21> */
[----:B------:R-:W-:-:S04]  /*6e160*/  ISETP.GE.AND P0, PT, R231, UR41, PT ;  /* 0x00000029e7007c0c */ /* 0x000fc8000bf06270 */
[----:B------:R-:W-:Y:S01]  /*6e170*/  ISETP.LT.AND P1, PT, R12, UR22, !P0 ;  /* 0x000000160c007c0c */ /* 0x000fe2000c721270 */
[----:B------:R-:W-:Y:S01]  /*6e180*/  VIADD R233, R234, UR26 ;  /* 0x0000001aeae97c36 */ /* 0x000fe20008000000 */
[----:B------:R-:W-:Y:S01]  /*6e190*/  ISETP.LT.AND P3, PT, R14, UR60, !P0 ;  /* 0x0000003c0e007c0c */ /* 0x000fe2000c761270 */
[----:B------:R-:W-:Y:S01]  /*6e1a0*/  ULDC UR60, c[0x0][0x228] ;  /* 0x00008a00003c7ab9 */ /* 0x000fe20000000800 */
[----:B------:R-:W-:Y:S01]  /*6e1b0*/  ISETP.LT.AND P2, PT, R13, UR23, !P0 ;  /* 0x000000170d007c0c */ /* 0x000fe2000c741270 */
[----:B------:R-:W-:Y:S01]  /*6e1c0*/  ULDC UR22, c[0x0][0x248] ;  /* 0x0000920000167ab9 */ /* 0x000fe20000000800 */
[----:B------:R-:W-:-:S07]  /*6e1d0*/  ISETP.LT.AND P0, PT, R11, UR30, !P0 ;  /* 0x0000001e0b007c0c */ /* 0x000fce000c701270 */
[----:B------:R-:W-:-:S04]  /*6e1e0*/  @P1 LOP3.LUT R163, R163, 0x80000000, RZ, 0xfc, !PT ;  /* 0x80000000a3a31812 */ /* 0x000fc800078efcff */
[----:B------:R-:W-:Y:S02]  /*6e1f0*/  LOP3.LUT R163, R163, 0xbfffffff, RZ, 0xc0, !PT ;  /* 0xbfffffffa3a37812 */ /* 0x000fe400078ec0ff */
[----:B------:R-:W-:Y:S02]  /*6e200*/  LOP3.LUT R164, R164, 0xfffffffd, RZ, 0xc0, !PT ;  /* 0xfffffffda4a47812 */ /* 0x000fe400078ec0ff */
[----:B------:R-:W-:Y:S02]  /*6e210*/  @P0 LOP3.LUT R163, R163, 0x40000000, RZ, 0xfc, !PT ;  /* 0x40000000a3a30812 */ /* 0x000fe400078efcff */
[----:B------:R-:W-:Y:S01]  /*6e220*/  ISETP.GE.AND P0, PT, R230, UR33, PT ;  /* 0x00000021e6007c0c */ /* 0x000fe2000bf06270 */
[----:B------:R-:W-:Y:S01]  /*6e230*/  VIADD R232, R233, UR22 ;  /* 0x00000016e9e87c36 */ /* 0x000fe20008000000 */
[----:B------:R-:W-:Y:S01]  /*6e240*/  @P3 LOP3.LUT R164, R164, 0x2, RZ, 0xfc, !PT ;  /* 0x00000002a4a43812 */ /* 0x000fe200078efcff */
[----:B------:R-:W-:Y:S01]  /*6e250*/  ULDC.64 UR22, c[0x0][0x228] ;  /* 0x00008a0000167ab9 */ /* 0x000fe20000000a00 */
[----:B------:R-:W-:Y:S01]  /*6e260*/  ISETP.LT.AND P3, PT, R14, UR60, !P0 ;  /* 0x0000003c0e007c0c */ /* 0x000fe2000c761270 */
[----:B------:R-:W-:Y:S01]  /*6e270*/  ULDC.64 UR32, c[0x0][0x228] ;  /* 0x00008a0000207ab9 */ /* 0x000fe20000000a00 */
[----:B------:R-:W-:Y:S01]  /*6e280*/  LOP3.LUT R164, R164, 0xfffffffe, RZ, 0xc0, !PT ;  /* 0xfffffffea4a47812 */ /* 0x000fe200078ec0ff */
[----:B------:R-:W-:Y:S01]  /*6e290*/  ULDC UR60, c[0x0][0x228] ;  /* 0x00008a00003c7ab9 */ /* 0x000fe20000000800 */
[----:B------:R-:W-:-:S02]  /*6e2a0*/  LOP3.LUT R163, R163, 0xdfffffff, RZ, 0xc0, !PT ;  /* 0xdfffffffa3a37812 */ /* 0x000fc400078ec0ff */
[----:B------:R-:W-:Y:S02]  /*6e2b0*/  @P2 LOP3.LUT R164, R164, 0x1, RZ, 0xfc, !PT ;  /* 0x00000001a4a42812 */ /* 0x000fe400078efcff */
[----:B------:R-:W-:Y:S01]  /*6e2c0*/  ISETP.LT.AND P2, PT, R13, UR20, !P0 ;  /* 0x000000140d007c0c */ /* 0x000fe2000c741270 */
[----:B------:R-:W-:Y:S01]  /*6e2d0*/  ULDC UR20, c[0x0][0x248] ;  /* 0x0000920000147ab9 */ /* 0x000fe20000000800 */
[----:B------:R-:W-:-:S03]  /*6e2e0*/  ISETP.LT.AND P1, PT, R12, UR21, !P0 ;  /* 0x000000150c007c0c */ /* 0x000fc6000c721270 */
[----:B------:R-:W-:-:S04]  /*6e2f0*/  @P3 LOP3.LUT R163, R163, 0x20000000, RZ, 0xfc, !PT ;  /* 0x20000000a3a33812 */ /* 0x000fc800078efcff */
[----:B------:R-:W-:-:S04]  /*6e300*/  LOP3.LUT R163, R163, 0xefffffff, RZ, 0xc0, !PT ;  /* 0xefffffffa3a37812 */ /* 0x000fc800078ec0ff */
[----:B------:R-:W-:Y:S02]  /*6e310*/  @P2 LOP3.LUT R163, R163, 0x10000000, RZ, 0xfc, !PT ;  /* 0x10000000a3a32812 */ /* 0x000fe400078efcff */
[----:B------:R-:W-:Y:S01]  /*6e320*/  ISETP.LT.AND P0, PT, R11, UR22, !P0 ;  /* 0x000000160b007c0c */ /* 0x000fe2000c701270 */
[----:B------:R-:W-:Y:S01]  /*6e330*/  VIADD R231, R232, UR20 ;  /* 0x00000014e8e77c36 */ /* 0x000fe20008000000 */
[----:B------:R-:W-:Y:S01]  /*6e340*/  LOP3.LUT R163, R163, 0xf7ffffff, RZ, 0xc0, !PT ;  /* 0xf7ffffffa3a37812 */ /* 0x000fe200078ec0ff */
[----:B------:R-:W-:Y:S01]  /*6e350*/  ULDC.64 UR20, c[0x0][0x228] ;  /* 0x00008a0000147ab9 */ /* 0x000fe20000000a00 */
        /* <DEDUP_REMOVED lines=8> */
[----:B------:R-:W-:Y:S02]  /*6e3e0*/  ISETP.LT.AND P2, PT, R13, UR25, !P0 ;  /* 0x000000190d007c0c */ /* 0x000fe4000c741270 */
[----:B------:R-:W-:Y:S02]  /*6e3f0*/  LOP3.LUT R163, R163, 0xfdffffff, RZ, 0xc0, !PT ;  /* 0xfdffffffa3a37812 */ /* 0x000fe400078ec0ff */
[----:B------:R-:W-:Y:S01]  /*6e400*/  ISETP.LT.AND P1, PT, R12, UR24, !P0 ;  /* 0x000000180c007c0c */ /* 0x000fe2000c721270 */
[----:B------:R-:W-:-:S06]  /*6e410*/  ULDC.64 UR24, c[0x0][0x228] ;  /* 0x00008a0000187ab9 */ /* 0x000fcc0000000a00 */
        /* <DEDUP_REMOVED lines=17> */
[----:B------:R-:W-:-:S07]  /*6e530*/  ISETP.LT.AND P1, PT, R12, UR19, !P0 ;  /* 0x000000130c007c0c */ /* 0x000fce000c721270 */
        /* <DEDUP_REMOVED lines=9> */
[----:B------:R-:W-:Y:S01]  /*6e5d0*/  VIADD R229, R230, UR18 ;  /* 0x00000012e6e57c36 */ /* 0x000fe20008000000 */
[----:B------:R-:W-:Y:S01]  /*6e5e0*/  LOP3.LUT R163, R163, 0xfffdffff, RZ, 0xc0, !PT ;  /* 0xfffdffffa3a37812 */ /* 0x000fe200078ec0ff */
[----:B------:R-:W-:Y:S01]  /*6e5f0*/  ULDC.64 UR18, c[0x0][0x228] ;  /* 0x00008a0000127ab9 */ /* 0x000fe20000000a00 */
[----:B------:R-:W-:Y:S01]  /*6e600*/  ISETP.LT.AND P3, PT, R14, UR49, !P0 ;  /* 0x000000310e007c0c */ /* 0x000fe2000c761270 */
[----:B------:R-:W-:Y:S01]  /*6e610*/  ULDC.64 UR30, c[0x0][0x228] ;  /* 0x00008a00001e7ab9 */ /* 0x000fe20000000a00 */
[----:B------:R-:W-:Y:S01]  /*6e620*/  ISETP.LT.AND P2, PT, R13, UR14, !P0 ;  /* 0x0000000e0d007c0c */ /* 0x000fe2000c741270 */
[----:B------:R-:W-:Y:S01]  /*6e630*/  ULDC UR14, c[0x0][0x248] ;  /* 0x00009200000e7ab9 */ /* 0x000fe20000000800 */
[----:B------:R-:W-:Y:S01]  /*6e640*/  ISETP.LT.AND P1, PT, R12, UR17, !P0 ;  /* 0x000000110c007c0c */ /* 0x000fe2000c721270 */
[----:B------:R-:W-:-:S08]  /*6e650*/  ULDC UR49, c[0x0][0x228] ;  /* 0x00008a0000317ab9 */ /* 0x000fd00000000800 */
        /* <DEDUP_REMOVED lines=12> */
[----:B------:R-:W-:-:S03]  /*6e720*/  ULDC UR23, c[0x0][0x228] ;  /* 0x00008a0000177ab9 */ /* 0x000fc60000000800 */
[----:B------:R-:W-:Y:S01]  /*6e730*/  ISETP.LT.AND P3, PT, R14, UR40, !P0 ;  /* 0x000000280e007c0c */ /* 0x000fe2000c761270 */
[----:B------:R-:W-:Y:S01]  /*6e740*/  ULDC UR40, c[0x0][0x228] ;  /* 0x00008a0000287ab9 */ /* 0x000fe20000000800 */
[----:B------:R-:W-:Y:S01]  /*6e750*/  ISETP.LT.AND P2, PT, R13, UR10, !P0 ;  /* 0x0000000a0d007c0c */ /* 0x000fe2000c741270 */
[----:B------:R-:W-:Y:S01]  /*6e760*/  ULDC UR10, c[0x0][0x248] ;  /* 0x00009200000a7ab9 */ /* 0x000fe20000000800 */
[----:B------:R-:W-:Y:S02]  /*6e770*/  LOP3.LUT R163, R163, 0xffffdfff, RZ, 0xc0, !PT ;  /* 0xffffdfffa3a37812 */ /* 0x000fe400078ec0ff */
[----:B------:R-:W-:Y:S01]  /*6e780*/  ISETP.LT.AND P1, PT, R12, UR11, !P0 ;  /* 0x0000000b0c007c0c */ /* 0x000fe2000c721270 */
[----:B------:R-:W-:-:S06]  /*6e790*/  VIADD R227, R228, UR10 ;  /* 0x0000000ae4e37c36 */ /* 0x000fcc0008000000 */
        /* <DEDUP_REMOVED lines=67> */
[----:B------:R-:W-:Y:S01]  /*6ebd0*/  ULDC UR12, c[0x0][0x228] ;  /* 0x00008a00000c7ab9 */ /* 0x000fe20000000800 */
[----:B------:R-:W-:Y:S01]  /*6ebe0*/  ISETP.LT.AND P3, PT, R14, UR40, !P0 ;  /* 0x000000280e007c0c */ /* 0x000fe2000c761270 */
[----:B------:R-:W-:Y:S01]  /*6ebf0*/  ULDC UR40, c[0x0][0x228] ;  /* 0x00008a0000287ab9 */ /* 0x000fe20000000800 */
[----:B------:R-:W-:Y:S01]  /*6ec00*/  LOP3.LUT R163, R163, 0xfffffffe, RZ, 0xc0, !PT ;  /* 0xfffffffea3a37812 */ /* 0x000fe200078ec0ff */
[----:B------:R-:W-:Y:S01]  /*6ec10*/  ULDC UR25, c[0x0][0x228] ;  /* 0x00008a0000197ab9 */ /* 0x000fe20000000800 */
[----:B------:R-:W-:-:S02]  /*6ec20*/  LOP3.LUT R162, R162, 0xdfffffff, RZ, 0xc0, !PT ;  /* 0xdfffffffa2a27812 */ /* 0x000fc400078ec0ff */
[----:B------:R-:W-:Y:S02]  /*6ec30*/  @P2 LOP3.LUT R163, R163, 0x1, RZ, 0xfc, !PT ;  /* 0x00000001a3a32812 */ /* 0x000fe400078efcff */
[----:B------:R-:W-:Y:S01]  /*6ec40*/  ISETP.LT.AND P2, PT, R13, UR15, !P0 ;  /* 0x0000000f0d007c0c */ /* 0x000fe2000c741270 */
[----:B------:R-:W-:Y:S01]  /*6ec50*/  ULDC UR15, c[0x0][0x248] ;  /* 0x00009200000f7ab9 */ /* 0x000fe20000000800 */
[----:B------:R-:W-:-:S03]  /*6ec60*/  ISETP.LT.AND P1, PT, R12, UR16, !P0 ;  /* 0x000000100c007c0c */ /* 0x000fc6000c721270 */
        /* <DEDUP_REMOVED lines=12> */
[----:B------:R-:W-:Y:S01]  /*6ed30*/  VIADD R222, R223, UR18 ;  /* 0x00000012dfde7c36 */ /* 0x000fe20008000000 */
[----:B------:R-:W-:Y:S01]  /*6ed40*/  LOP3.LUT R162, R162, 0xfdffffff, RZ, 0xc0, !PT ;  /* 0xfdffffffa2a27812 */ /* 0x000fe200078ec0ff */
[----:B------:R-:W-:Y:S01]  /*6ed50*/  ULDC UR19, c[0x0][0x228] ;  /* 0x00008a0000137ab9 */ /* 0x000fe20000000800 */
[----:B------:R-:W-:Y:S01]  /*6ed60*/  ISETP.LT.AND P3, PT, R14, UR40, !P0 ;  /* 0x000000280e007c0c */ /* 0x000fe2000c761270 */
[----:B------:R-:W-:Y:S01]  /*6ed70*/  ULDC UR40, c[0x0][0x228] ;  /* 0x00008a0000287ab9 */ /* 0x000fe20000000800 */
[----:B------:R-:W-:Y:S01]  /*6ed80*/  ISETP.LT.AND P2, PT, R13, UR51, !P0 ;  /* 0x000000330d007c0c */ /* 0x000fe2000c741270 */
[----:B------:R-:W-:Y:S01]  /*6ed90*/  ULDC UR51, c[0x0][0x228] ;  /* 0x00008a0000337ab9 */ /* 0x000fe20000000800 */
[----:B------:R-:W-:Y:S01]  /*6eda0*/  ISETP.LT.AND P1, PT, R12, UR46, !P0 ;  /* 0x0000002e0c007c0c */ /* 0x000fe2000c721270 */
[----:B------:R-:W-:Y:S01]  /*6edb0*/  VIADD R221, R222, UR22 ;  /* 0x00000016dedd7c36 */ /* 0x000fe20008000000 */
[----:B------:R-:W-:-:S07]  /*6edc0*/  ULDC UR18, c[0x0][0x228] ;  /* 0x00008a0000127ab9 */ /* 0x000fce0000000800 */
[----:B------:R-:W-:Y:S01]  /*6edd0*/  @P3 LOP3.LUT R162, R162, 0x2000000, RZ, 0xfc, !PT ;  /* 0x02000000a2a23812 */ /* 0x000fe200078efcff */
[----:B------:R-:W-:Y:S01]  /*6ede0*/  ULDC UR22, c[0x0][0x228] ;  /* 0x00008a0000167ab9 */ /* 0x000fe20000000800 */
[----:B------:R-:W-:Y:S01]  /*6edf0*/  VIADD R201, R10, 0x11f ;  /* 0x0000011f0ac97836 */ /* 0x000fe20000000000 */
[----:B------:R-:W-:Y:S01]  /*6ee00*/  ULDC UR46, c[0x0][0x228] ;  /* 0x00008a00002e7ab9 */ /* 0x000fe20000000800 */
        /* <DEDUP_REMOVED lines=8> */
[----:B------:R-:W-:Y:S02]  /*6ee90*/  ISETP.GE.AND P0, PT, R220, UR21, PT ;  /* 0x00000015dc007c0c */ /* 0x000fe4000bf06270 */
[----:B------:R-:W-:Y:S01]  /*6eea0*/  LOP3.LUT R162, R162, 0xffdfffff, RZ, 0xc0, !PT ;  /* 0xffdfffffa2a27812 */ /* 0x000fe200078ec0ff */
[----:B------:R-:W-:Y:S01]  /*6eeb0*/  VIADD R220, R221, UR26 ;  /* 0x0000001adddc7c36 */ /* 0x000fe20008000000 */
[----:B------:R-:W-:Y:S01]  /*6eec0*/  ISETP.LT.AND P3, PT, R14, UR40, !P0 ;  /* 0x000000280e007c0c */ /* 0x000fe2000c761270 */
[----:B------:R-:W-:Y:S01]  /*6eed0*/  ULDC.64 UR40, c[0x0][0x228] ;  /* 0x00008a0000287ab9 */ /* 0x000fe20000000a00 */
[----:B------:R-:W-:Y:S01]  /*6eee0*/  ISETP.LT.AND P2, PT, R13, UR53, !P0 ;  /* 0x000000350d007c0c */ /* 0x000fe2000c741270 */
[----:B------:R-:W-:Y:S01]  /*6eef0*/  ULDC UR26, c[0x0][0x248] ;  /* 0x00009200001a7ab9 */ /* 0x000fe20000000800 */
[----:B------:R-:W-:Y:S01]  /*6ef00*/  ISETP.LT.AND P1, PT, R12, UR52, !P0 ;  /* 0x000000340c007c0c */ /* 0x000fe2000c721270 */
[----:B------:R-:W-:Y:S01]  /*6ef10*/  ULDC UR53, c[0x0][0x228] ;  /* 0x00008a0000357ab9 */ /* 0x000fe20000000800 */
[----:B------:R-:W-:-:S07]  /*6ef20*/  ULDC UR21, c[0x0][0x228] ;  /* 0x00008a0000157ab9 */ /* 0x000fce0000000800 */
[----:B------:R-:W-:Y:S01]  /*6ef30*/  @P3 LOP3.LUT R162, R162, 0x200000, RZ, 0xfc, !PT ;  /* 0x00200000a2a23812 */ /* 0x000fe200078efcff */
[----:B------:R-:W-:-:S03]  /*6ef40*/  ULDC UR52, c[0x0][0x228] ;  /* 0x00008a0000347ab9 */ /* 0x000fc60000000800 */
        /* <DEDUP_REMOVED lines=12> */
[----:B------:R-:W-:Y:S01]  /*6f010*/  LOP3.LUT R162, R162, 0xfffdffff, RZ, 0xc0, !PT ;  /* 0xfffdffffa2a27812 */ /* 0x000fe200078ec0ff */
[----:B------:R-:W-:Y:S01]  /*6f020*/  VIADD R219, R220, UR26 ;  /* 0x0000001adcdb7c36 */ /* 0x000fe20008000000 */
[----:B------:R-:W-:Y:S01]  /*6f030*/  ISETP.LT.AND P1, PT, R12, UR56, !P0 ;  /* 0x000000380c007c0c */ /* 0x000fe2000c721270 */
[----:B------:R-:W-:Y:S01]  /*6f040*/  ULDC UR26, c[0x0][0x248] ;  /* 0x00009200001a7ab9 */ /* 0x000fe20000000800 */
[----:B------:R-:W-:-:S05]  /*6f050*/  ULDC UR57, c[0x0][0x228] ;  /* 0x00008a0000397ab9 */ /* 0x000fca0000000800 */
        /* <DEDUP_REMOVED lines=17> */
[----:B------:R-:W-:-:S06]  /*6f170*/  ULDC UR42, c[0x0][0x228] ;  /* 0x00008a00002a7ab9 */ /* 0x000fcc0000000800 */
        /* <DEDUP_REMOVED lines=12> */
[----:B------:R-:W-:Y:S01]  /*6f240*/  VIADD R200, R10, 0x11e ;  /* 0x0000011e0ac87836 */ /* 0x000fe20000000000 */
[----:B------:R-:W-:Y:S01]  /*6f250*/  ISETP.LT.AND P2, PT, R13, UR54, !P0 ;  /* 0x000000360d007c0c */ /* 0x000fe2000c741270 */
[----:B------:R-:W-:Y:S01]  /*6f260*/  ULDC UR51, c[0x0][0x228] ;  /* 0x00008a0000337ab9 */ /* 0x000fe20000000800 */
[----:B------:R-:W-:Y:S01]  /*6f270*/  LOP3.LUT R162, R162, 0xfffffdff, RZ, 0xc0, !PT ;  /* 0xfffffdffa2a27812 */ /* 0x000fe200078ec0ff */
[----:B------:R-:W-:Y:S01]  /*6f280*/  VIADD R199, R10, 0x11d ;  /* 0x0000011d0ac77836 */ /* 0x000fe20000000000 */
[----:B------:R-:W-:Y:S01]  /*6f290*/  ISETP.LT.AND P1, PT, R12, UR45, !P0 ;  /* 0x0000002d0c007c0c */ /* 0x000fe2000c721270 */
[----:B------:R-:W-:Y:S01]  /*6f2a0*/  ULDC UR45, c[0x0][0x228] ;  /* 0x00008a00002d7ab9 */ /* 0x000fe20000000800 */
[----:B------:R-:W-:Y:S01]  /*6f2b0*/  LOP3.LUT R159, R159, 0x7fffffff, RZ, 0xc0, !PT ;  /* 0x7fffffff9f9f7812 */ /* 0x000fe200078ec0ff */
[C---:B------:R-:W-:Y:S02]  /*6f2c0*/  VIADD R198, R10.reuse, 0x11c ;  /* 0x0000011c0ac67836 */ /* 0x040fe40000000000 */
[----:B------:R-:W-:-:S02]  /*6f2d0*/  VIADD R197, R10, 0x11b ;  /* 0x0000011b0ac57836 */ /* 0x000fc40000000000 */
[----:B------:R-:W-:Y:S01]  /*6f2e0*/  VIADD R196, R10, 0x11a ;  /* 0x0000011a0ac47836 */ /* 0x000fe20000000000 */
        /* <DEDUP_REMOVED lines=13> */
[----:B------:R-:W-:Y:S01]  /*6f3c0*/  ULDC UR54, c[0x0][0x228] ;  /* 0x00008a0000367ab9 */ /* 0x000fe20000000800 */
        /* <DEDUP_REMOVED lines=27> */
[----:B------:R-:W-:Y:S01]  /*6f580*/  ISETP.LT.AND P2, PT, R13, UR52, !P0 ;  /* 0x000000340d007c0c */ /* 0x000fe2000c741270 */
[----:B------:R-:W-:Y:S01]  /*6f590*/  ULDC UR26, c[0x0][0x248] ;  /* 0x00009200001a7ab9 */ /* 0x000fe20000000800 */
[----:B------:R-:W-:-:S07]  /*6f5a0*/  ISETP.LT.AND P0, PT, R11, UR28, !P0 ;  /* 0x0000001c0b007c0c */ /* 0x000fce000c701270 */
[----:B------:R-:W-:Y:S01]  /*6f5b0*/  @P1 LOP3.LUT R161, R161, 0x80000000, RZ, 0xfc, !PT ;  /* 0x80000000a1a11812 */ /* 0x000fe200078efcff */
[----:B------:R-:W-:Y:S01]  /*6f5c0*/  ULDC UR52, c[0x0][0x228] ;  /* 0x00008a0000347ab9 */ /* 0x000fe20000000800 */
[----:B------:R-:W-:Y:S01]  /*6f5d0*/  LOP3.LUT R162, R162, 0xfffffffd, RZ, 0xc0, !PT ;  /* 0xfffffffda2a27812 */ /* 0x000fe200078ec0ff */
[----:B------:R-:W-:Y:S01]  /*6f5e0*/  ULDC UR57, c[0x0][0x228] ;  /* 0x00008a0000397ab9 */ /* 0x000fe20000000800 */
        /* <DEDUP_REMOVED lines=10> */
[----:B------:R-:W-:Y:S01]  /*6f690*/  ISETP.LT.AND P2, PT, R13, UR60, !P0 ;  /* 0x0000003c0d007c0c */ /* 0x000fe2000c741270 */
[----:B------:R-:W-:Y:S01]  /*6f6a0*/  VIADD R216, R217, UR26 ;  /* 0x0000001ad9d87c36 */ /* 0x000fe20008000000 */
[----:B------:R-:W-:Y:S01]  /*6f6b0*/  ISETP.LT.AND P1, PT, R12, UR59, !P0 ;  /* 0x0000003b0c007c0c */ /* 0x000fe2000c721270 */
[----:B------:R-:W-:Y:S02]  /*6f6c0*/  ULDC UR26, c[0x0][0x248] ;  /* 0x00009200001a7ab9 */ /* 0x000fe40000000800 */
[----:B------:R-:W-:Y:S01]  /*6f6d0*/  @P3 LOP3.LUT R161, R161, 0x20000000, RZ, 0xfc, !PT ;  /* 0x20000000a1a13812 */ /* 0x000fe200078efcff */
[----:B------:R-:W-:Y:S01]  /*6f6e0*/  ULDC UR60, c[0x0][0x228] ;  /* 0x00008a00003c7ab9 */ /* 0x000fe20000000800 */
        /* <DEDUP_REMOVED lines=21> */
[----:B------:R-:W-:Y:S01]  /*6f840*/  VIADD R215, R216, UR26 ;  /* 0x0000001ad8d77c36 */ /* 0x000fe20008000000 */
[----:B------:R-:W-:Y:S01]  /*6f850*/  LOP3.LUT R161, R161, 0xff7fffff, RZ, 0xc0, !PT ;  /* 0xff7fffffa1a17812 */ /* 0x000fe200078ec0ff */
[----:B------:R-:W-:Y:S01]  /*6f860*/  ULDC UR26, c[0x0][0x248] ;  /* 0x00009200001a7ab9 */ /* 0x000fe20000000800 */
[----:B------:R-:W-:Y:S02]  /*6f870*/  ULDC UR32, c[0x0][0x228] ;  /* 0x00008a0000207ab9 */ /* 0x000fe40000000800 */
        /* <DEDUP_REMOVED lines=8> */
[----:B------:R-:W-:Y:S01]  /*6f900*/  LOP3.LUT R161, R161, 0xffdfffff, RZ, 0xc0, !PT ;  /* 0xffdfffffa1a17812 */ /* 0x000fe200078ec0ff */
[----:B------:R-:W-:Y:S01]  /*6f910*/  ULDC UR56, c[0x0][0x228] ;  /* 0x00008a0000387ab9 */ /* 0x000fe20000000800 */
[----:B------:R-:W-:Y:S01]  /*6f920*/  ISETP.LT.AND P1, PT, R12, UR53, !P0 ;  /* 0x000000350c007c0c */ /* 0x000fe2000c721270 */
[----:B------:R-:W-:Y:S01]  /*6f930*/  ULDC UR53, c[0x0][0x228] ;  /* 0x00008a0000357ab9 */ /* 0x000fe20000000800 */
[----:B------:R-:W-:-:S05]  /*6f940*/  ULDC UR55, c[0x0][0x228] ;  /* 0x00008a0000377ab9 */ /* 0x000fca0000000800 */
        /* <DEDUP_REMOVED lines=36> */
[----:B------:R-:W-:-:S06]  /*6fb90*/  VIADD R212, R213, UR26 ;  /* 0x0000001ad5d47c36 */ /* 0x000fcc0008000000 */
[----:B------:R-:W-:Y:S01]  /*6fba0*/  @P3 LOP3.LUT R161, R161, 0x2000, RZ, 0xfc, !PT ;  /* 0x00002000a1a13812 */ /* 0x000fe200078efcff */
[----:B------:R-:W-:Y:S01]  /*6fbb0*/  ULDC UR23, c[0x0][0x248] ;  /* 0x0000920000177ab9 */ /* 0x000fe20000000800 */
[----:B------:R-:W-:Y:S01]  /*6fbc0*/  ISETP.LT.AND P0, PT, R11, UR28, !P0 ;  /* 0x0000001c0b007c0c */ /* 0x000fe2000c701270 */
[C---:B------:R-:W-:Y:S01]  /*6fbd0*/  VIADD R188, R10.reuse, 0x112 ;  /* 0x000001120abc7836 */ /* 0x040fe20000000000 */
        /* <DEDUP_REMOVED lines=28> */
[----:B------:R-:W-:-:S04]  /*6fda0*/  ISETP.GE.AND P0, PT, R208, UR31, PT ;  /* 0x0000001fd0007c0c */ /* 0x000fc8000bf06270 */
        /* <DEDUP_REMOVED lines=20> */
[----:B------:R-:W-:Y:S01]  /*6fef0*/  ULDC UR6, c[0x0][0x248] ;  /* 0x0000920000067ab9 */ /* 0x000fe20000000800 */
[----:B------:R-:W-:-:S02]  /*6ff00*/  ISETP.LT.AND P2, PT, R13, UR13, !P0 ;  /* 0x0000000d0d007c0c */ /* 0x000fc4000c741270 */
[----:B------:R-:W-:-:S07]  /*6ff10*/  ISETP.LT.AND P0, PT, R11, UR8, !P0 ;  /* 0x000000080b007c0c */ /* 0x000fce000c701270 */
[----:B------:R-:W-:Y:S02]  /*6ff20*/  @P1 LOP3.LUT R160, R160, 0x80000000, RZ, 0xfc, !PT ;  /* 0x80000000a0a01812 */ /* 0x000fe400078efcff */
[----:B------:R-:W-:Y:S01]  /*6ff30*/  @P3 LOP3.LUT R161, R161, 0x2, RZ, 0xfc, !PT ;  /* 0x00000002a1a13812 */ /* 0x000fe200078efcff */
[----:B------:R-:W-:Y:S01]  /*6ff40*/  VIADD R208, R209, UR6 ;  /* 0x00000006d1d07c36 */ /* 0x000fe20008000000 */
[----:B------:R-:W-:Y:S01]  /*6ff50*/  LOP3.LUT R160, R160, 0xbfffffff, RZ, 0xc0, !PT ;  /* 0xbfffffffa0a07812 */ /* 0x000fe200078ec0ff */
[----:B------:R-:W-:Y:S01]  /*6ff60*/  ULDC.64 UR6, c[0x0][0x228] ;  /* 0x00008a0000067ab9 */ /* 0x000fe20000000a00 */
[----:B------:R-:W-:Y:S02]  /*6ff70*/  ULDC UR8, c[0x0][0x228] ;  /* 0x00008a0000087ab9 */ /* 0x000fe40000000800 */
[----:B------:R-:W-:Y:S02]  /*6ff80*/  @P0 LOP3.LUT R160, R160, 0x40000000, RZ, 0xfc, !PT ;  /* 0x40000000a0a00812 */ /* 0x000fe400078efcff */
[----:B------:R-:W-:Y:S01]  /*6ff90*/  ISETP.GE.AND P0, PT, R206, UR29, PT ;  /* 0x0000001dce007c0c */ /* 0x000fe2000bf06270 */
[----:B------:R-:W-:-:S03]  /*6ffa0*/  ULDC.64 UR28, c[0x0][0x228] ;  /* 0x00008a00001c7ab9 */ /* 0x000fc60000000a00 */
[----:B------:R-:W-:Y:S01]  /*6ffb0*/  ISETP.LT.AND P3, PT, R14, UR12, !P0 ;  /* 0x0000000c0e007c0c */ /* 0x000fe2000c761270 */
[----:B------:R-:W-:Y:S01]  /*6ffc0*/  ULDC.64 UR12, c[0x0][0x228] ;  /* 0x00008a00000c7ab9 */ /* 0x000fe20000000a00 */
[----:B------:R-:W-:Y:S02]  /*6ffd0*/  LOP3.LUT R161, R161, 0xfffffffe, RZ, 0xc0, !PT ;  /* 0xfffffffea1a17812 */ /* 0x000fe400078ec0ff */
[----:B------:R-:W-:Y:S02]  /*6ffe0*/  LOP3.LUT R160, R160, 0xdfffffff, RZ, 0xc0, !PT ;  /* 0xdfffffffa0a07812 */ /* 0x000fe400078ec0ff */
[----:B------:R-:W-:Y:S02]  /*6fff0*/  @P2 LOP3.LUT R161, R161, 0x1, RZ, 0xfc, !PT ;  /* 0x00000001a1a12812 */ /* 0x000fe400078efcff */
[----:B------:R-:W-:Y:S02]  /*70000*/  ISETP.LT.AND P2, PT, R13, UR16, !P0 ;  /* 0x000000100d007c0c */ /* 0x000fe4000c741270 */
[----:B------:R-:W-:Y:S01]  /*70010*/  ISETP.LT.AND P1, PT, R12, UR15, !P0 ;  /* 0x0000000f0c007c0c */ /* 0x000fe2000c721270 */
[----:B------:R-:W-:-:S02]  /*70020*/  ULDC.64 UR14, c[0x0][0x228] ;  /* 0x00008a00000e7ab9 */ /* 0x000fc40000000a00 */
        /* <DEDUP_REMOVED lines=10> */
[----:B------:R-:W-:-:S03]  /*700d0*/  ULDC UR41, c[0x0][0x228] ;  /* 0x00008a0000297ab9 */ /* 0x000fc60000000800 */
[----:B------:R-:W-:Y:S01]  /*700e0*/  ISETP.LT.AND P3, PT, R14, UR17, !P0 ;  /* 0x000000110e007c0c */ /* 0x000fe2000c761270 */
[----:B------:R-:W-:Y:S01]  /*700f0*/  ULDC.64 UR16, c[0x0][0x228] ;  /* 0x00008a0000107ab9 */ /* 0x000fe20000000a00 */
[----:B------:R-:W-:Y:S02]  /*70100*/  ISETP.LT.AND P2, PT, R13, UR19, !P0 ;  /* 0x000000130d007c0c */ /* 0x000fe4000c741270 */
[----:B------:R-:W-:Y:S02]  /*70110*/  LOP3.LUT R160, R160, 0xfdffffff, RZ, 0xc0, !PT ;  /* 0xfdffffffa0a07812 */ /* 0x000fe400078ec0ff */
[----:B------:R-:W-:-:S07]  /*70120*/  ISETP.LT.AND P1, PT, R12, UR20, !P0 ;  /* 0x000000140c007c0c */ /* 0x000fce000c721270 */
        /* <DEDUP_REMOVED lines=14> */
[----:B------:R-:W-:Y:S01]  /*70210*/  ULDC.64 UR18, c[0x0][0x228] ;  /* 0x00008a0000127ab9 */ /* 0x000fe20000000a00 */
[----:B------:R-:W-:Y:S01]  /*70220*/  ISETP.LT.AND P2, PT, R13, UR21, !P0 ;  /* 0x000000150d007c0c */ /* 0x000fe2000c741270 */
[----:B------:R-:W-:Y:S01]  /*70230*/  ULDC.64 UR20, c[0x0][0x228] ;  /* 0x00008a0000147ab9 */ /* 0x000fe20000000a00 */
[----:B------:R-:W-:Y:S02]  /*70240*/  LOP3.LUT R160, R160, 0xffdfffff, RZ, 0xc0, !PT ;  /* 0xffdfffffa0a07812 */ /* 0x000fe400078ec0ff */
[----:B------:R-:W-:Y:S01]  /*70250*/  ISETP.LT.AND P1, PT, R12, UR22, !P0 ;  /* 0x000000160c007c0c */ /* 0x000fe2000c721270 */
[----:B------:R-:W-:-:S06]  /*70260*/  ULDC.64 UR22, c[0x0][0x228] ;  /* 0x00008a0000167ab9 */ /* 0x000fcc0000000a00 */
        /* <DEDUP_REMOVED lines=16> */
[----:B------:R-:W-:Y:S01]  /*70370*/  ULDC.64 UR24, c[0x0][0x228] ;  /* 0x00008a0000187ab9 */ /* 0x000fe20000000a00 */
[----:B------:R-:W-:Y:S01]  /*70380*/  ISETP.LT.AND P2, PT, R13, UR35, !P0 ;  /* 0x000000230d007c0c */ /* 0x000fe2000c741270 */
[----:B------:R-:W-:Y:S01]  /*70390*/  ULDC UR9, c[0x0][0x228] ;  /* 0x00008a0000097ab9 */ /* 0x000fe20000000800 */
[----:B------:R-:W-:Y:S01]  /*703a0*/  ISETP.LT.AND P1, PT, R12, UR37, !P0 ;  /* 0x000000250c007c0c */ /* 0x000fe2000c721270 */
[----:B------:R-:W-:-:S08]  /*703b0*/  VIADD R204, R205, UR6 ;  /* 0x00000006cdcc7c36 */ /* 0x000fd00008000000 */
[----:B------:R-:W-:Y:S01]  /*703c0*/  @P3 LOP3.LUT R160, R160, 0x20000, RZ, 0xfc, !PT ;  /* 0x00020000a0a03812 */ /* 0x000fe200078efcff */
[----:B------:R-:W-:Y:S01]  /*703d0*/  ULDC UR6, c[0x0][0x228] ;  /* 0x00008a0000067ab9 */ /* 0x000fe20000000800 */
[----:B------:R-:W-:Y:S01]  /*703e0*/  VIADD R186, R10, 0x110 ;  /* 0x000001100aba7836 */ /* 0x000fe20000000000 */
[----:B------:R-:W-:Y:S01]  /*703f0*/  ULDC UR35, c[0x0][0x228] ;  /* 0x00008a0000237ab9 */ /* 0x000fe20000000800 */
        /* <DEDUP_REMOVED lines=41> */
[----:B------:R-:W-:Y:S01]  /*70690*/  VIADD R181, R10, 0x10b ;  /* 0x0000010b0ab57836 */ /* 0x000fe20000000000 */
[----:B------:R-:W-:Y:S01]  /*706a0*/  ISETP.LT.AND P1, PT, R12, UR46, !P0 ;  /* 0x0000002e0c007c0c */ /* 0x000fe2000c721270 */
[----:B------:R-:W-:Y:S01]  /*706b0*/  ULDC UR46, c[0x0][0x228] ;  /* 0x00008a00002e7ab9 */ /* 0x000fe20000000800 */
[----:B------:R-:W-:-:S07]  /*706c0*/  ULDC UR44, c[0x0][0x228] ;  /* 0x00008a00002c7ab9 */ /* 0x000fce0000000800 */
        /* <DEDUP_REMOVED lines=14> */
[----:B------:R-:W-:Y:S02]  /*707b0*/  ISETP.LT.AND P2, PT, R13, UR48, !P0 ;  /* 0x000000300d007c0c */ /* 0x000fe4000c741270 */
[----:B------:R-:W-:Y:S02]  /*707c0*/  LOP3.LUT R160, R160, 0xffffffdf, RZ, 0xc0, !PT ;  /* 0xffffffdfa0a07812 */ /* 0x000fe400078ec0ff */
[----:B------:R-:W-:Y:S01]  /*707d0*/  ISETP.LT.AND P1, PT, R12, UR47, !P0 ;  /* 0x0000002f0c007c0c */ /* 0x000fe2000c721270 */
[----:B------:R-:W-:Y:S01]  /*707e0*/  VIADD R201, R202, UR15 ;  /* 0x0000000fcac97c36 */ /* 0x000fe20008000000 */
[----:B------:R-:W-:-:S05]  /*707f0*/  ULDC UR48, c[0x0][0x228] ;  /* 0x00008a0000307ab9 */ /* 0x000fca0000000800 */
        /* <DEDUP_REMOVED lines=14> */
[----:B------:R-:W-:Y:S02]  /*708e0*/  ISETP.LT.AND P1, PT, R12, UR52, !P0 ;  /* 0x000000340c007c0c */ /* 0x000fe4000c721270 */
[----:B------:R-:W-:Y:S02]  /*708f0*/  ISETP.LT.AND P3, PT, R14, UR58, !P0 ;  /* 0x0000003a0e007c0c */ /* 0x000fe4000c761270 */
[----:B------:R-:W-:Y:S02]  /*70900*/  ISETP.LT.AND P2, PT, R13, UR57, !P0 ;  /* 0x000000390d007c0c */ /* 0x000fe4000c741270 */
[----:B------:R-:W-:Y:S01]  /*70910*/  LOP3.LUT R160, R160, 0xfffffffd, RZ, 0xc0, !PT ;  /* 0xfffffffda0a07812 */ /* 0x000fe200078ec0ff */
[----:B------:R-:W-:Y:S01]  /*70920*/  VIADD R200, R201, UR11 ;  /* 0x0000000bc9c87c36 */ /* 0x000fe20008000000 */
[----:B------:R-:W-:Y:S01]  /*70930*/  ISETP.LT.AND P0, PT, R11, UR22, !P0 ;  /* 0x000000160b007c0c */ /* 0x000fe2000c701270 */
[----:B------:R-:W-:Y:S01]  /*70940*/  ULDC UR58, c[0x0][0x228] ;  /* 0x00008a00003a7ab9 */ /* 0x000fe20000000800 */
[----:B------:R-:W-:Y:S01]  /*70950*/  ULDC UR52, c[0x0][0x228] ;  /* 0x00008a0000347ab9 */ /* 0x000fe20000000800 */
[----:B------:R-:W-:Y:S01]  /*70960*/  ULDC UR57, c[0x0][0x228] ;  /* 0x00008a0000397ab9 */ /* 0x000fe20000000800 */
[----:B------:R-:W-:Y:S01]  /*70970*/  ULDC UR22, c[0x0][0x228] ;  /* 0x00008a0000167ab9 */ /* 0x000fe20000000800 */
[----:B------:R-:W-:Y:S01]  /*70980*/  @P1 LOP3.LUT R159, R159, 0x80000000, RZ, 0xfc, !PT ;  /* 0x800000009f9f1812 */ /* 0x000fe200078efcff */
[----:B------:R-:W-:-:S03]  /*70990*/  ULDC UR11, c[0x0][0x228] ;  /* 0x00008a00000b7ab9 */ /* 0x000fc60000000800 */
[----:B------:R-:W-:-:S04]  /*709a0*/  LOP3.LUT R159, R159, 0xbfffffff, RZ, 0xc0, !PT ;  /* 0xbfffffff9f9f7812 */ /* 0x000fc800078ec0ff */
[----:B------:R-:W-:Y:S02]  /*709b0*/  @P0 LOP3.LUT R159, R159, 0x40000000, RZ, 0xfc, !PT ;  /* 0x400000009f9f0812 */ /* 0x000fe400078efcff */
[----:B------:R-:W-:Y:S01]  /*709c0*/  ISETP.GE.AND P0, PT, R198, UR17, PT ;  /* 0x00000011c6007c0c */ /* 0x000fe2000bf06270 */
[----:B------:R-:W-:Y:S01]  /*709d0*/  ULDC UR17, c[0x0][0x248] ;  /* 0x0000920000117ab9 */ /* 0x000fe20000000800 */
        /* <DEDUP_REMOVED lines=11> */
[----:B------:R-:W-:Y:S01]  /*70a90*/  ISETP.LT.AND P0, PT, R11, UR24, !P0 ;  /* 0x000000180b007c0c */ /* 0x000fe2000c701270 */
[----:B------:R-:W-:Y:S01]  /*70aa0*/  VIADD R198, R199, UR27 ;  /* 0x0000001bc7c67c36 */ /* 0x000fe20008000000 */
[----:B------:R-:W-:Y:S01]  /*70ab0*/  LOP3.LUT R159, R159, 0xefffffff, RZ, 0xc0, !PT ;  /* 0xefffffff9f9f7812 */ /* 0x000fe200078ec0ff */
[----:B------:R-:W-:Y:S01]  /*70ac0*/  ULDC UR60, c[0x0][0x228] ;  /* 0x00008a00003c7ab9 */ /* 0x000fe20000000800 */
[----:B------:R-:W-:Y:S01]  /*70ad0*/  ULDC UR24, c[0x0][0x228] ;  /* 0x00008a0000187ab9 */ /* 0x000fe20000000800 */
[----:B------:R-:W-:Y:S01]  /*70ae0*/  ULDC UR17, c[0x0][0x22c] ;  /* 0x00008b0000117ab9 */ /* 0x000fe20000000800 */
[----:B------:R-:W-:Y:S01]  /*70af0*/  @P2 LOP3.LUT R159, R159, 0x10000000, RZ, 0xfc, !PT ;  /* 0x100000009f9f2812 */ /* 0x000fe200078efcff */
[----:B------:R-:W-:-:S03]  /*70b00*/  ULDC UR27, c[0x0][0x228] ;  /* 0x00008a00001b7ab9 */ /* 0x000fc60000000800 */
        /* <DEDUP_REMOVED lines=9> */
[----:B------:R-:W-:Y:S01]  /*70ba0*/  ULDC.64 UR30, c[0x0][0x228] ;  /* 0x00008a00001e7ab9 */ /* 0x000fe20000000a00 */
[----:B------:R-:W-:Y:S02]  /*70bb0*/  LOP3.LUT R159, R159, 0xfdffffff, RZ, 0xc0, !PT ;  /* 0xfdffffff9f9f7812 */ /* 0x000fe400078ec0ff */
[----:B------:R-:W-:-:S07]  /*70bc0*/  ISETP.LT.AND P1, PT, R12, UR32, !P0 ;  /* 0x000000200c007c0c */ /* 0x000fce000c721270 */
        /* <DEDUP_REMOVED lines=12> */
[----:B------:R-:W-:Y:S01]  /*70c90*/  ISETP.LT.AND P2, PT, R13, UR40, !P0 ;  /* 0x000000280d007c0c */ /* 0x000fe2000c741270 */
[----:B------:R-:W-:Y:S01]  /*70ca0*/  ULDC UR40, c[0x0][0x228] ;  /* 0x00008a0000287ab9 */ /* 0x000fe20000000800 */
        /* <DEDUP_REMOVED lines=15> */
[----:B------:R-:W-:-:S03]  /*70da0*/  ULDC UR23, c[0x0][0x228] ;  /* 0x00008a0000177ab9 */ /* 0x000fc60000000800 */
[----:B------:R-:W-:Y:S01]  /*70db0*/  ISETP.LT.AND P3, PT, R14, UR40, !P0 ;  /* 0x000000280e007c0c */ /* 0x000fe2000c761270 */
[----:B------:R-:W-:Y:S01]  /*70dc0*/  ULDC.64 UR40, c[0x0][0x228] ;  /* 0x00008a0000287ab9 */ /* 0x000fe20000000a00 */
        /* <DEDUP_REMOVED lines=24> */
[----:B------:R-:W-:-:S07]  /*70f50*/  ULDC UR25, c[0x0][0x22c] ;  /* 0x00008b0000197ab9 */ /* 0x000fce0000000800 */
        /* <DEDUP_REMOVED lines=26> */
[----:B------:R-:W-:Y:S01]  /*71100*/  LOP3.LUT R159, R159, 0xffffffbf, RZ, 0xc0, !PT ;  /* 0xffffffbf9f9f7812 */ /* 0x000fe200078ec0ff */
[----:B------:R-:W-:Y:S01]  /*71110*/  VIADD R194, R195, UR42 ;  /* 0x0000002ac3c27c36 */ /* 0x000fe20008000000 */
[----:B------:R-:W-:Y:S02]  /*71120*/  ULDC.64 UR42, c[0x0][0x228] ;  /* 0x00008a00002a7ab9 */ /* 0x000fe40000000a00 */
        /* <DEDUP_REMOVED lines=8> */
[----:B------:R-:W-:Y:S01]  /*711b0*/  VIADD R193, R194, UR31 ;  /* 0x0000001fc2c17c36 */ /* 0x000fe20008000000 */
[----:B------:R-:W-:-:S05]  /*711c0*/  ULDC UR42, c[0x0][0x228] ;  /* 0x00008a00002a7ab9 */ /* 0x000fca0000000800 */
[----:B------:R-:W-:Y:S01]  /*711d0*/  @P3 LOP3.LUT R159, R159, 0x20, RZ, 0xfc, !PT ;  /* 0x000000209f9f3812 */ /* 0x000fe200078efcff */
[----:B------:R-:W-:Y:S01]  /*711e0*/  VIADD R179, R10, 0x109 ;  /* 0x000001090ab37836 */ /* 0x000fe20000000000 */
        /* <DEDUP_REMOVED lines=11> */
[----:B------:R-:W-:Y:S01]  /*712a0*/  VIADD R178, R10, 0x108 ;  /* 0x000001080ab27836 */ /* 0x000fe20000000000 */
[----:B------:R-:W-:Y:S01]  /*712b0*/  LOP3.LUT R159, R159, 0xfffffffd, RZ, 0xc0, !PT ;  /* 0xfffffffd9f9f7812 */ /* 0x000fe200078ec0ff */
[----:B------:R-:W-:Y:S01]  /*712c0*/  ULDC UR33, c[0x0][0x228] ;  /* 0x00008a0000217ab9 */ /* 0x000fe20000000800 */
[----:B------:R-:W-:Y:S01]  /*712d0*/  ISETP.LT.AND P1, PT, R12, UR58, !P0 ;  /* 0x0000003a0c007c0c */ /* 0x000fe2000c721270 */
[----:B------:R-:W-:Y:S01]  /*712e0*/  VIADD R177, R10, 0x107 ;  /* 0x000001070ab17836 */ /* 0x000fe20000000000 */
[----:B------:R-:W-:Y:S01]  /*712f0*/  ISETP.LT.AND P3, PT, R14, UR52, !P0 ;  /* 0x000000340e007c0c */ /* 0x000fe2000c761270 */
[----:B------:R-:W-:Y:S01]  /*71300*/  ULDC UR52, c[0x0][0x228] ;  /* 0x00008a0000347ab9 */ /* 0x000fe20000000800 */
[----:B------:R-:W-:Y:S01]  /*71310*/  ISETP.LT.AND P2, PT, R13, UR57, !P0 ;  /* 0x000000390d007c0c */ /* 0x000fe2000c741270 */
[----:B------:R-:W-:Y:S01]  /*71320*/  ULDC UR58, c[0x0][0x228] ;  /* 0x00008a00003a7ab9 */ /* 0x000fe20000000800 */
[----:B------:R-:W-:Y:S01]  /*71330*/  ISETP.LT.AND P0, PT, R11, UR51, !P0 ;  /* 0x000000330b007c0c */ /* 0x000fe2000c701270 */
[----:B------:R-:W-:Y:S01]  /*71340*/  ULDC UR51, c[0x0][0x248] ;  /* 0x0000920000337ab9 */ /* 0x000fe20000000800 */
[----:B------:R-:W-:-:S05]  /*71350*/  ULDC UR57, c[0x0][0x228] ;  /* 0x00008a0000397ab9 */ /* 0x000fca0000000800 */
[----:B------:R-:W-:-:S04]  /*71360*/  @P1 LOP3.LUT R158, R158, 0x80000000, RZ, 0xfc, !PT ;  /* 0x800000009e9e1812 */ /* 0x000fc800078efcff */
[----:B------:R-:W-:-:S04]  /*71370*/  LOP3.LUT R158, R158, 0xbfffffff, RZ, 0xc0, !PT ;  /* 0xbfffffff9e9e7812 */ /* 0x000fc800078ec0ff */
[----:B------:R-:W-:Y:S02]  /*71380*/  @P0 LOP3.LUT R158, R158, 0x40000000, RZ, 0xfc, !PT ;  /* 0x400000009e9e0812 */ /* 0x000fe400078efcff */
[----:B------:R-:W-:Y:S01]  /*71390*/  ISETP.GE.AND P0, PT, R190, UR41, PT ;  /* 0x00000029be007c0c */ /* 0x000fe2000bf06270 */
[----:B------:R-:W-:Y:S01]  /*713a0*/  ULDC UR41, c[0x0][0x228] ;  /* 0x00008a0000297ab9 */ /* 0x000fe20000000800 */
[----:B------:R-:W-:Y:S02]  /*713b0*/  @P3 LOP3.LUT R159, R159, 0x2, RZ, 0xfc, !PT ;  /* 0x000000029f9f3812 */ /* 0x000fe400078efcff */
[----:B------:R-:W-:Y:S01]  /*713c0*/  ISETP.LT.AND P1, PT, R14, UR56, !P0 ;  /* 0x000000380e007c0c */ /* 0x000fe2000c721270 */
[----:B------:R-:W-:Y:S01]  /*713d0*/  VIADD R192, R193, UR51 ;  /* 0x00000033c1c07c36 */ /* 0x000fe20008000000 */
[----:B------:R-:W-:Y:S01]  /*713e0*/  LOP3.LUT R159, R159, 0xfffffffe, RZ, 0xc0, !PT ;  /* 0xfffffffe9f9f7812 */ /* 0x000fe200078ec0ff */
[----:B------:R-:W-:Y:S01]  /*713f0*/  ULDC UR56, c[0x0][0x228] ;  /* 0x00008a0000387ab9 */ /* 0x000fe20000000800 */
[----:B------:R-:W-:Y:S01]  /*71400*/  LOP3.LUT R158, R158, 0xdfffffff, RZ, 0xc0, !PT ;  /* 0xdfffffff9e9e7812 */ /* 0x000fe200078ec0ff */
[----:B------:R-:W-:Y:S01]  /*71410*/  ULDC UR51, c[0x0][0x228] ;  /* 0x00008a0000337ab9 */ /* 0x000fe20000000800 */
[----:B------:R-:W-:-:S02]  /*71420*/  @P2 LOP3.LUT R159, R159, 0x1, RZ, 0xfc, !PT ;  /* 0x000000019f9f2812 */ /* 0x000fc400078efcff */
[----:B------:R-:W-:Y:S01]  /*71430*/  ISETP.LT.AND P2, PT, R13, UR41, !P0 ;  /* 0x000000290d007c0c */ /* 0x000fe2000c741270 */
[----:B------:R-:W-:-:S04]  /*71440*/  ULDC UR41, c[0x0][0x228] ;  /* 0x00008a0000297ab9 */ /* 0x000fc80000000800 */
[----:B------:R-:W-:Y:S02]  /*71450*/  @P1 LOP3.LUT R158, R158, 0x20000000, RZ, 0xfc, !PT ;  /* 0x200000009e9e1812 */ /* 0x000fe400078efcff */
[----:B------:R-:W-:Y:S01]  /*71460*/  ISETP.LT.AND P1, PT, R12, UR59, !P0 ;  /* 0x0000003b0c007c0c */ /* 0x000fe2000c721270 */
[----:B------:R-:W-:Y:S01]  /*71470*/  ULDC UR59, c[0x0][0x248] ;  /* 0x00009200003b7ab9 */ /* 0x000fe20000000800 */
[----:B------:R-:W-:-:S04]  /*71480*/  LOP3.LUT R158, R158, 0xefffffff, RZ, 0xc0, !PT ;  /* 0xefffffff9e9e7812 */ /* 0x000fc800078ec0ff */
[----:B------:R-:W-:Y:S02]  /*71490*/  @P2 LOP3.LUT R158, R158, 0x10000000, RZ, 0xfc, !PT ;  /* 0x100000009e9e2812 */ /* 0x000fe400078efcff */
[----:B------:R-:W-:Y:S01]  /*714a0*/  ISETP.LT.AND P0, PT, R11, UR60, !P0 ;  /* 0x0000003c0b007c0c */ /* 0x000fe2000c701270 */
[----:B------:R-:W-:Y:S01]  /*714b0*/  VIADD R191, R192, UR59 ;  /* 0x0000003bc0bf7c36 */ /* 0x000fe20008000000 */
        /* <DEDUP_REMOVED lines=8> */
[----:B------:R-:W-:-:S03]  /*71540*/  ULDC UR43, c[0x0][0x248] ;  /* 0x00009200002b7ab9 */ /* 0x000fc60000000800 */
[----:B------:R-:W-:Y:S02]  /*71550*/  ISETP.LT.AND P3, PT, R14, UR59, !P0 ;  /* 0x0000003b0e007c0c */ /* 0x000fe4000c761270 */
[----:B------:R-:W-:Y:S02]  /*71560*/  ISETP.LT.AND P2, PT, R13, UR56, !P0 ;  /* 0x000000380d007c0c */ /* 0x000fe4000c741270 */
[----:B------:R-:W-:Y:S02]  /*71570*/  LOP3.LUT R158, R158, 0xfdffffff, RZ, 0xc0, !PT ;  /* 0xfdffffff9e9e7812 */ /* 0x000fe400078ec0ff */
[----:B------:R-:W-:Y:S01]  /*71580*/  ISETP.LT.AND P1, PT, R12, UR55, !P0 ;  /* 0x000000370c007c0c */ /* 0x000fe2000c721270 */
[----:B------:R-:W-:Y:S01]  /*71590*/  VIADD R190, R191, UR43 ;  /* 0x0000002bbfbe7c36 */ /* 0x000fe20008000000 */
[----:B------:R-:W-:Y:S01]  /*715a0*/  ULDC UR56, c[0x0][0x228] ;  /* 0x00008a0000387ab9 */ /* 0x000fe20000000800 */
[----:B------:R-:W-:Y:S01]  /*715b0*/  VIADD R175, R10, 0x105 ;  /* 0x000001050aaf7836 */ /* 0x000fe20000000000 */
[----:B------:R-:W-:Y:S01]  /*715c0*/  LOP3.LUT R156, R156, 0x7fffffff, RZ, 0xc0, !PT ;  /* 0x7fffffff9c9c7812 */ /* 0x000fe200078ec0ff */
[----:B------:R-:W-:Y:S01]  /*715d0*/  ULDC UR55, c[0x0][0x228] ;  /* 0x00008a0000377ab9 */ /* 0x000fe20000000800 */
[----:B------:R-:W-:Y:S01]  /*715e0*/  VIADD R174, R10, 0x104 ;  /* 0x000001040aae7836 */ /* 0x000fe20000000000 */
[----:B------:R-:W-:Y:S01]  /*715f0*/  @P3 LOP3.LUT R158, R158, 0x2000000, RZ, 0xfc, !PT ;  /* 0x020000009e9e3812 */ /* 0x000fe200078efcff */
[----:B------:R-:W-:Y:S01]  /*71600*/  VIADD R173, R10, 0x103 ;  /* 0x000001030aad7836 */ /* 0x000fe20000000000 */
[----:B------:R-:W-:Y:S01]  /*71610*/  ISETP.LT.AND P0, PT, R11, UR54, !P0 ;  /* 0x000000360b007c0c */ /* 0x000fe2000c701270 */
[----:B------:R1:W-:Y:S01]  /*71620*/  STL [R1+0x2738], R251 ;  /* 0x002738fb01007387 */ /* 0x0003e20000100800 */
[----:B------:R-:W-:Y:S01]  /*71630*/  LOP3.LUT R158, R158, 0xfeffffff, RZ, 0xc0, !PT ;  /* 0xfeffffff9e9e7812 */ /* 0x000fe200078ec0ff */
[----:B------:R-:W-:Y:S01]  /*71640*/  ULDC UR59, c[0x0][0x22c] ;  /* 0x00008b00003b7ab9 */ /* 0x000fe20000000800 */
[----:B------:R-:W-:Y:S01]  /*71650*/  VIADD R172, R10, 0x102 ;  /* 0x000001020aac7836 */ /* 0x000fe20000000000 */
[----:B------:R-:W-:Y:S01]  /*71660*/  ULDC UR54, c[0x0][0x248] ;  /* 0x0000920000367ab9 */ /* 0x000fe20000000800 */
[----:B------:R-:W-:Y:S01]  /*71670*/  @P2 LOP3.LUT R158, R158, 0x1000000, RZ, 0xfc, !PT ;  /* 0x010000009e9e2812 */ /* 0x000fe200078efcff */
[C---:B------:R-:W-:Y:S01]  /*71680*/  VIADD R153, R10.reuse, 0x101 ;  /* 0x000001010a997836 */ /* 0x040fe20000000000 */
[----:B------:R-:W-:Y:S01]  /*71690*/  LOP3.LUT R155, R155, 0x7fffffff, RZ, 0xc0, !PT ;  /* 0x7fffffff9b9b7812 */ /* 0x000fe200078ec0ff */
[----:B------:R-:W-:Y:S01]  /*716a0*/  VIADD R23, R10, 0x100 ;  /* 0x000001000a177836 */ /* 0x000fe20000000000 */
[----:B------:R-:W-:Y:S01]  /*716b0*/  LOP3.LUT R158, R158, 0xff7fffff, RZ, 0xc0, !PT ;  /* 0xff7fffff9e9e7812 */ /* 0x000fe200078ec0ff */
[----:B------:R-:W-:Y:S01]  /*716c0*/  VIADD R22, R10, 0xff ;  /* 0x000000ff0a167836 */ /* 0x000fe20000000000 */
[----:B------:R-:W-:-:S02]  /*716d0*/  ULDC UR43, c[0x0][0x228] ;  /* 0x00008a00002b7ab9 */ /* 0x000fc40000000800 */
[----:B------:R-:W-:-:S04]  /*716e0*/  @P1 LOP3.LUT R158, R158, 0x800000, RZ, 0xfc, !PT ;  /* 0x008000009e9e1812 */ /* 0x000fc800078efcff */
[----:B------:R-:W-:-:S04]  /*716f0*/  LOP3.LUT R158, R158, 0xffbfffff, RZ, 0xc0, !PT ;  /* 0xffbfffff9e9e7812 */ /* 0x000fc800078ec0ff */
[----:B------:R-:W-:Y:S02]  /*71700*/  @P0 LOP3.LUT R158, R158, 0x400000, RZ, 0xfc, !PT ;  /* 0x004000009e9e0812 */ /* 0x000fe400078efcff */
[----:B------:R-:W-:Y:S01]  /*71710*/  ISETP.GE.AND P0, PT, R188, UR53, PT ;  /* 0x00000035bc007c0c */ /* 0x000fe2000bf06270 */
[----:B------:R-:W-:Y:S01]  /*71720*/  STL [R1+0x273c], R250 ;  /* 0x00273cfa01007387 */ /* 0x000fe20000100800 */
[----:B------:R-:W-:Y:S01]  /*71730*/  LOP3.LUT R158, R158, 0xffdfffff, RZ, 0xc0, !PT ;  /* 0xffdfffff9e9e7812 */ /* 0x000fe200078ec0ff */
[----:B------:R-:W-:Y:S01]  /*71740*/  ULDC UR53, c[0x0][0x248] ;  /* 0x0000920000357ab9 */ /* 0x000fe20000000800 */
[----:B------:R-:W-:Y:S02]  /*71750*/  ISETP.LT.AND P3, PT, R14, UR8, !P0 ;  /* 0x000000080e007c0c */ /* 0x000fe4000c761270 */
[----:B------:R-:W-:Y:S01]  /*71760*/  ISETP.LT.AND P2, PT, R13, UR6, !P0 ;  /* 0x000000060d007c0c */ /* 0x000fe2000c741270 */
[----:B------:R-:W-:Y:S01]  /*71770*/  ULDC UR6, c[0x0][0x248] ;  /* 0x0000920000067ab9 */ /* 0x000fe20000000800 */
[----:B------:R-:W-:-:S09]  /*71780*/  ISETP.LT.AND P1, PT, R12, UR10, !P0 ;  /* 0x0000000a0c007c0c */ /* 0x000fd2000c721270 */
[----:B------:R-:W-:Y:S01]  /*71790*/  @P3 LOP3.LUT R158, R158, 0x200000, RZ, 0xfc, !PT ;  /* 0x002000009e9e3812 */ /* 0x000fe200078efcff */
[----:B------:R-:W-:Y:S01]  /*717a0*/  VIADD R189, R190, UR6 ;  /* 0x00000006bebd7c36 */ /* 0x000fe20008000000 */
[----:B------:R-:W-:Y:S01]  /*717b0*/  ISETP.LT.AND P0, PT, R11, UR9, !P0 ;  /* 0x000000090b007c0c */ /* 0x000fe2000c701270 */
[----:B------:R-:W-:Y:S01]  /*717c0*/  ULDC.64 UR8, c[0x0][0x228] ;  /* 0x00008a0000087ab9 */ /* 0x000fe20000000a00 */
[----:B------:R-:W-:Y:S01]  /*717d0*/  LOP3.LUT R158, R158, 0xffefffff, RZ, 0xc0, !PT ;  /* 0xffefffff9e9e7812 */ /* 0x000fe200078ec0ff */
[----:B------:R-:W-:Y:S01]  /*717e0*/  ULDC UR6, c[0x0][0x248] ;  /* 0x0000920000067ab9 */ /* 0x000fe20000000800 */
[----:B------:R-:W-:Y:S01]  /*717f0*/  STL [R1+0x2740], R249 ;  /* 0x002740f901007387 */ /* 0x000fe20000100800 */
[----:B------:R-:W-:Y:S01]  /*71800*/  ULDC UR10, c[0x0][0x228] ;  /* 0x00008a00000a7ab9 */ /* 0x000fe20000000800 */
        /* <DEDUP_REMOVED lines=8> */
[----:B------:R-:W-:Y:S01]  /*71890*/  STL [R1+0x2744], R248 ;  /* 0x002744f801007387 */ /* 0x000fe20000100800 */
[----:B------:R-:W-:Y:S01]  /*718a0*/  ISETP.LT.AND P3, PT, R14, UR8, !P0 ;  /* 0x000000080e007c0c */ /* 0x000fe2000c761270 */
[----:B------:R-:W-:Y:S01]  /*718b0*/  ULDC UR9, c[0x0][0x228] ;  /* 0x00008a0000097ab9 */ /* 0x000fe20000000800 */
[----:B------:R-:W-:Y:S01]  /*718c0*/  ISETP.LT.AND P2, PT, R13, UR7, !P0 ;  /* 0x000000070d007c0c */ /* 0x000fe2000c741270 */
[----:B------:R-:W-:Y:S01]  /*718d0*/  ULDC.64 UR6, c[0x0][0x228] ;  /* 0x00008a0000067ab9 */ /* 0x000fe20000000a00 */
[----:B------:R-:W-:Y:S01]  /*718e0*/  ISETP.LT.AND P1, PT, R12, UR13, !P0 ;  /* 0x0000000d0c007c0c */ /* 0x000fe2000c721270 */
[----:B------:R-:W-:Y:S01]  /*718f0*/  STL [R1+0x2748], R239 ;  /* 0x002748ef01007387 */ /* 0x000fe20000100800 */
        /* <DEDUP_REMOVED lines=17> */
[----:B------:R-:W-:Y:S01]  /*71a10*/  VIADD R187, R188, UR6 ;  /* 0x00000006bcbb7c36 */ /* 0x000fe20008000000 */
[----:B------:R-:W-:Y:S01]  /*71a20*/  STL [R1+0x274c], R238 ;  /* 0x00274cee01007387 */ /* 0x000fe20000100800 */
[----:B------:R-:W-:-:S04]  /*71a30*/  ULDC UR12, c[0x0][0x22c] ;  /* 0x00008b00000c7ab9 */ /* 0x000fc80000000800 */
[----:B------:R-:W-:Y:S01]  /*71a40*/  @P3 LOP3.LUT R158, R158, 0x2000, RZ, 0xfc, !PT ;  /* 0x000020009e9e3812 */ /* 0x000fe200078efcff */
[----:B------:R-:W-:Y:S01]  /*71a50*/  ULDC.64 UR6, c[0x0][0x228] ;  /* 0x00008a0000067ab9 */ /* 0x000fe20000000a00 */
[----:B------:R-:W-:Y:S02]  /*71a60*/  ULDC UR16, c[0x0][0x228] ;  /* 0x00008a0000107ab9 */ /* 0x000fe40000000800 */
[----:B------:R-:W-:-:S04]  /*71a70*/  LOP3.LUT R158, R158, 0xffffefff, RZ, 0xc0, !PT ;  /* 0xffffefff9e9e7812 */ /* 0x000fc800078ec0ff */
[----:B------:R-:W-:Y:S02]  /*71a80*/  @P2 LOP3.LUT R158, R158, 0x1000, RZ, 0xfc, !PT ;  /* 0x000010009e9e2812 */ /* 0x000fe400078efcff */
[----:B------:R-:W-:Y:S01]  /*71a90*/  ISETP.LT.AND P0, PT, R11, UR15, !P0 ;  /* 0x0000000f0b007c0c */ /* 0x000fe2000c701270 */
[----:B------:R-:W-:Y:S01]  /*71aa0*/  STL [R1+0x2750], R237 ;  /* 0x002750ed01007387 */ /* 0x000fe20000100800 */
[----:B------:R-:W-:Y:S01]  /*71ab0*/  LOP3.LUT R158, R158, 0xfffff7ff, RZ, 0xc0, !PT ;  /* 0xfffff7ff9e9e7812 */ /* 0x000fe200078ec0ff */
[----:B------:R-:W-:-:S03]  /*71ac0*/  ULDC UR15, c[0x0][0x228] ;  /* 0x00008a00000f7ab9 */ /* 0x000fc60000000800 */
        /* <DEDUP_REMOVED lines=14> */
[----:B------:R-:W-:Y:S01]  /*71bb0*/  VIADD R21, R10, 0xfe ;  /* 0x000000fe0a157836 */ /* 0x000fe20000000000 */
[----:B------:R-:W-:Y:S01]  /*71bc0*/  ULDC UR22, c[0x0][0x228] ;  /* 0x00008a0000167ab9 */ /* 0x000fe20000000800 */
        /* <DEDUP_REMOVED lines=9> */
[----:B------:R-:W-:Y:S01]  /*71c60*/  ISETP.GE.AND P0, PT, R184, UR7, PT ;  /* 0x00000007b8007c0c */ /* 0x000fe2000bf06270 */
[----:B------:R-:W-:Y:S01]  /*71c70*/  STL [R1+0x275c], R234 ;  /* 0x00275cea01007387 */ /* 0x000fe20000100800 */
[----:B------:R-:W-:Y:S01]  /*71c80*/  LOP3.LUT R158, R158, 0xffffffdf, RZ, 0xc0, !PT ;  /* 0xffffffdf9e9e7812 */ /* 0x000fe200078ec0ff */
[----:B------:R-:W-:Y:S01]  /*71c90*/  ULDC UR7, c[0x0][0x228] ;  /* 0x00008a0000077ab9 */ /* 0x000fe20000000800 */
[----:B------:R-:W-:Y:S01]  /*71ca0*/  ISETP.LT.AND P3, PT, R14, UR6, !P0 ;  /* 0x000000060e007c0c */ /* 0x000fe2000c761270 */
[----:B------:R-:W-:Y:S01]  /*71cb0*/  ULDC UR6, c[0x0][0x248] ;  /* 0x0000920000067ab9 */ /* 0x000fe20000000800 */
[----:B------:R-:W-:Y:S02]  /*71cc0*/  ISETP.LT.AND P2, PT, R13, UR11, !P0 ;  /* 0x0000000b0d007c0c */ /* 0x000fe4000c741270 */
[----:B------:R-:W-:-:S09]  /*71cd0*/  ISETP.LT.AND P1, PT, R12, UR24, !P0 ;  /* 0x000000180c007c0c */ /* 0x000fd2000c721270 */
[----:B------:R-:W-:Y:S01]  /*71ce0*/  @P3 LOP3.LUT R158, R158, 0x20, RZ, 0xfc, !PT ;  /* 0x000000209e9e3812 */ /* 0x000fe200078efcff */
[----:B------:R-:W-:Y:S01]  /*71cf0*/  VIADD R185, R186, UR6 ;  /* 0x00000006bab97c36 */ /* 0x000fe20008000000 */
[----:B------:R-:W-:Y:S01]  /*71d00*/  ISETP.LT.AND P0, PT, R11, UR26, !P0 ;  /* 0x0000001a0b007c0c */ /* 0x000fe2000c701270 */
[----:B------:R-:W-:Y:S01]  /*71d10*/  ULDC UR24, c[0x0][0x248] ;  /* 0x0000920000187ab9 */ /* 0x000fe20000000800 */
[----:B------:R-:W-:Y:S01]  /*71d20*/  LOP3.LUT R158, R158, 0xffffffef, RZ, 0xc0, !PT ;  /* 0xffffffef9e9e7812 */ /* 0x000fe200078ec0ff */
[----:B------:R-:W-:Y:S01]  /*71d30*/  VIADD R184, R185, UR14 ;  /* 0x0000000eb9b87c36 */ /* 0x000fe20008000000 */
[----:B------:R-:W-:Y:S01]  /*71d40*/  STL [R1+0x2760], R233 ;  /* 0x002760e901007387 */ /* 0x000fe20000100800 */
[----:B------:R-:W-:Y:S01]  /*71d50*/  ULDC UR11, c[0x0][0x228] ;  /* 0x00008a00000b7ab9 */ /* 0x000fe20000000800 */
[----:B------:R-:W-:Y:S01]  /*71d60*/  @P2 LOP3.LUT R158, R158, 0x10, RZ, 0xfc, !PT ;  /* 0x000000109e9e2812 */ /* 0x000fe200078efcff */
[----:B------:R-:W-:Y:S01]  /*71d70*/  ULDC UR6, c[0x0][0x228] ;  /* 0x00008a0000067ab9 */ /* 0x000fe20000000800 */
[----:B------:R-:W-:Y:S01]  /*71d80*/  ULDC UR14, c[0x0][0x22c] ;  /* 0x00008b00000e7ab9 */ /* 0x000fe20000000800 */
        /* <DEDUP_REMOVED lines=13> */
[----:B------:R-:W-:Y:S01]  /*71e60*/  ISETP.LT.AND P3, PT, R14, UR19, !P0 ;  /* 0x000000130e007c0c */ /* 0x000fe2000c761270 */
[----:B------:R-:W-:Y:S01]  /*71e70*/  ULDC UR19, c[0x0][0x248] ;  /* 0x0000920000137ab9 */ /* 0x000fe20000000800 */
[----:B------:R-:W-:-:S09]  /*71e80*/  ISETP.LT.AND P2, PT, R13, UR27, !P0 ;  /* 0x0000001b0d007c0c */ /* 0x000fd2000c741270 */
[----:B------:R-:W-:Y:S02]  /*71e90*/  @P1 LOP3.LUT R157, R157, 0x80000000, RZ, 0xfc, !PT ;  /* 0x800000009d9d1812 */ /* 0x000fe400078efcff */
[----:B------:R-:W-:Y:S01]  /*71ea0*/  @P3 LOP3.LUT R158, R158, 0x2, RZ, 0xfc, !PT ;  /* 0x000000029e9e3812 */ /* 0x000fe200078efcff */
[----:B------:R-:W-:Y:S01]  /*71eb0*/  VIADD R183, R184, UR19 ;  /* 0x00000013b8b77c36 */ /* 0x000fe20008000000 */
[----:B------:R-:W-:Y:S01]  /*71ec0*/  ISETP.LT.AND P0, PT, R11, UR35, !P0 ;  /* 0x000000230b007c0c */ /* 0x000fe2000c701270 */
[----:B------:R-:W-:Y:S01]  /*71ed0*/  STL [R1+0x2768], R231 ;  /* 0x002768e701007387 */ /* 0x000fe20000100800 */
[----:B------:R-:W-:Y:S01]  /*71ee0*/  LOP3.LUT R157, R157, 0xbfffffff, RZ, 0xc0, !PT ;  /* 0xbfffffff9d9d7812 */ /* 0x000fe200078ec0ff */
[----:B------:R-:W-:Y:S01]  /*71ef0*/  ULDC UR19, c[0x0][0x22c] ;  /* 0x00008b0000137ab9 */ /* 0x000fe20000000800 */
[----:B------:R-:W-:Y:S01]  /*71f00*/  LOP3.LUT R158, R158, 0xfffffffe, RZ, 0xc0, !PT ;  /* 0xfffffffe9e9e7812 */ /* 0x000fe200078ec0ff */
[----:B------:R-:W-:Y:S01]  /*71f10*/  ULDC UR35, c[0x0][0x228] ;  /* 0x00008a0000237ab9 */ /* 0x000fe20000000800 */
[----:B------:R-:W-:-:S07]  /*71f20*/  ULDC UR27, c[0x0][0x228] ;  /* 0x00008a00001b7ab9 */ /* 0x000fce0000000800 */
[----:B------:R-:W-:Y:S02]  /*71f30*/  @P0 LOP3.LUT R157, R157, 0x40000000, RZ, 0xfc, !PT ;  /* 0x400000009d9d0812 */ /* 0x000fe400078efcff */
[----:B------:R-:W-:Y:S02]  /*71f40*/  ISETP.GE.AND P0, PT, R182, UR21, PT ;  /* 0x00000015b6007c0c */ /* 0x000fe4000bf06270 */
[----:B------:R-:W-:Y:S02]  /*71f50*/  @P2 LOP3.LUT R158, R158, 0x1, RZ, 0xfc, !PT ;  /* 0x000000019e9e2812 */ /* 0x000fe400078efcff */
[----:B------:R-:W-:Y:S01]  /*71f60*/  LOP3.LUT R157, R157, 0xdfffffff, RZ, 0xc0, !PT ;  /* 0xdfffffff9d9d7812 */ /* 0x000fe200078ec0ff */
[----:B------:R-:W-:Y:S01]  /*71f70*/  VIADD R182, R183, UR24 ;  /* 0x00000018b7b67c36 */ /* 0x000fe20008000000 */
[----:B------:R-:W-:Y:S01]  /*71f80*/  ISETP.LT.AND P3, PT, R14, UR30, !P0 ;  /* 0x0000001e0e007c0c */ /* 0x000fe2000c761270 */
[----:B------:R-:W-:Y:S01]  /*71f90*/  ULDC UR24, c[0x0][0x248] ;  /* 0x0000920000187ab9 */ /* 0x000fe20000000800 */
[----:B------:R-:W-:Y:S01]  /*71fa0*/  ISETP.LT.AND P2, PT, R13, UR23, !P0 ;  /* 0x000000170d007c0c */ /* 0x000fe2000c741270 */
[----:B------:R-:W-:Y:S01]  /*71fb0*/  STL [R1+0x276c], R230 ;  /* 0x00276ce601007387 */ /* 0x000fe20000100800 */
[----:B------:R-:W-:Y:S01]  /*71fc0*/  ISETP.LT.AND P1, PT, R12, UR32, !P0 ;  /* 0x000000200c007c0c */ /* 0x000fe2000c721270 */
[----:B------:R-:W-:Y:S01]  /*71fd0*/  ULDC UR32, c[0x0][0x22c] ;  /* 0x00008b0000207ab9 */ /* 0x000fe20000000800 */
[----:B------:R-:W-:Y:S01]  /*71fe0*/  ULDC UR30, c[0x0][0x248] ;  /* 0x00009200001e7ab9 */ /* 0x000fe20000000800 */
[----:B------:R-:W-:-:S06]  /*71ff0*/  ULDC UR21, c[0x0][0x228] ;  /* 0x00008a0000157ab9 */ /* 0x000fcc0000000800 */
[----:B------:R-:W-:Y:S01]  /*72000*/  @P3 LOP3.LUT R157, R157, 0x20000000, RZ, 0xfc, !PT ;  /* 0x200000009d9d3812 */ /* 0x000fe200078efcff */
[----:B------:R-:W-:-:S03]  /*72010*/  ULDC UR23, c[0x0][0x228] ;  /* 0x00008a0000177ab9 */ /* 0x000fc60000000800 */
        /* <DEDUP_REMOVED lines=10> */
[----:B------:R-:W-:Y:S02]  /*720c0*/  ISETP.LT.AND P3, PT, R14, UR39, !P0 ;  /* 0x000000270e007c0c */ /* 0x000fe4000c761270 */
[----:B------:R-:W-:Y:S01]  /*720d0*/  LOP3.LUT R157, R157, 0xfdffffff, RZ, 0xc0, !PT ;  /* 0xfdffffff9d9d7812 */ /* 0x000fe200078ec0ff */
[----:B------:R-:W-:Y:S01]  /*720e0*/  VIADD R181, R182, UR24 ;  /* 0x00000018b6b57c36 */ /* 0x000fe20008000000 */
[----:B------:R-:W-:Y:S01]  /*720f0*/  ISETP.LT.AND P2, PT, R13, UR40, !P0 ;  /* 0x000000280d007c0c */ /* 0x000fe2000c741270 */
[----:B------:R-:W-:Y:S01]  /*72100*/  ULDC.64 UR24, c[0x0][0x228] ;  /* 0x00008a0000187ab9 */ /* 0x000fe20000000a00 */
[----:B------:R-:W-:Y:S01]  /*72110*/  ISETP.LT.AND P1, PT, R12, UR44, !P0 ;  /* 0x0000002c0c007c0c */ /* 0x000fe2000c721270 */
[----:B------:R-:W-:Y:S01]  /*72120*/  ULDC UR40, c[0x0][0x228] ;  /* 0x00008a0000287ab9 */ /* 0x000fe20000000800 */
[----:B------:R-:W-:Y:S01]  /*72130*/  STL [R1+0x277c], R228 ;  /* 0x00277ce401007387 */ /* 0x000fe20000100800 */
[----:B------:R-:W-:-:S04]  /*72140*/  ULDC UR39, c[0x0][0x228] ;  /* 0x00008a0000277ab9 */ /* 0x000fc80000000800 */
[----:B------:R-:W-:Y:S01]  /*72150*/  @P3 LOP3.LUT R157, R157, 0x2000000, RZ, 0xfc, !PT ;  /* 0x020000009d9d3812 */ /* 0x000fe200078efcff */
[----:B------:R-:W-:-:S03]  /*72160*/  ULDC UR44, c[0x0][0x228] ;  /* 0x00008a00002c7ab9 */ /* 0x000fc60000000800 */
[----:B------:R-:W-:-:S04]  /*72170*/  LOP3.LUT R157, R157, 0xfeffffff, RZ, 0xc0, !PT ;  /* 0xfeffffff9d9d7812 */ /* 0x000fc800078ec0ff */
[----:B------:R-:W-:Y:S02]  /*72180*/  @P2 LOP3.LUT R157, R157, 0x1000000, RZ, 0xfc, !PT ;  /* 0x010000009d9d2812 */ /* 0x000fe400078efcff */
[----:B------:R-:W-:Y:S01]  /*72190*/  ISETP.LT.AND P0, PT, R11, UR45, !P0 ;  /* 0x0000002d0b007c0c */ /* 0x000fe2000c701270 */
[----:B------:R-:W-:Y:S01]  /*721a0*/  STL [R1+0x2780], R227 ;  /* 0x002780e301007387 */ /* 0x000fe20000100800 */
[----:B------:R-:W-:Y:S01]  /*721b0*/  LOP3.LUT R157, R157, 0xff7fffff, RZ, 0xc0, !PT ;  /* 0xff7fffff9d9d7812 */ /* 0x000fe200078ec0ff */
[----:B------:R-:W-:Y:S01]  /*721c0*/  VIADD R18, R10, 0xfb ;  /* 0x000000fb0a127836 */ /* 0x000fe20000000000 */
[----:B------:R-:W-:Y:S02]  /*721d0*/  ULDC UR45, c[0x0][0x22c] ;  /* 0x00008b00002d7ab9 */ /* 0x000fe40000000800 */
[----:B------:R-:W-:-:S04]  /*721e0*/  @P1 LOP3.LUT R157, R157, 0x800000, RZ, 0xfc, !PT ;  /* 0x008000009d9d1812 */ /* 0x000fc800078efcff */
[----:B------:R-:W-:-:S04]  /*721f0*/  LOP3.LUT R157, R157, 0xffbfffff, RZ, 0xc0, !PT ;  /* 0xffbfffff9d9d7812 */ /* 0x000fc800078ec0ff */
[----:B------:R-:W-:Y:S02]  /*72200*/  @P0 LOP3.LUT R157, R157, 0x400000, RZ, 0xfc, !PT ;  /* 0x004000009d9d0812 */ /* 0x000fe400078efcff */
[----:B------:R-:W-:Y:S01]  /*72210*/  ISETP.GE.AND P0, PT, R180, UR29, PT ;  /* 0x0000001db4007c0c */ /* 0x000fe2000bf06270 */
[----:B------:R-:W-:-:S03]  /*72220*/  ULDC UR29, c[0x0][0x248] ;  /* 0x00009200001d7ab9 */ /* 0x000fc60000000800 */
[----:B------:R-:W-:Y:S01]  /*72230*/  ISETP.LT.AND P3, PT, R14, UR46, !P0 ;  /* 0x0000002e0e007c0c */ /* 0x000fe2000c761270 */
[----:B------:R-:W-:Y:S01]  /*72240*/  STL [R1+0x278c], R226 ;  /* 0x00278ce201007387 */ /* 0x000fe20000100800 */
[----:B------:R-:W-:Y:S01]  /*72250*/  ISETP.LT.AND P2, PT, R13, UR47, !P0 ;  /* 0x0000002f0d007c0c */ /* 0x000fe2000c741270 */
[----:B------:R-:W-:Y:S01]  /*72260*/  ULDC UR46, c[0x0][0x228] ;  /* 0x00008a00002e7ab9 */ /* 0x000fe20000000800 */
[----:B------:R-:W-:Y:S02]  /*72270*/  LOP3.LUT R157, R157, 0xffdfffff, RZ, 0xc0, !PT ;  /* 0xffdfffff9d9d7812 */ /* 0x000fe400078ec0ff */
[----:B------:R-:W-:Y:S01]  /*72280*/  ISETP.LT.AND P1, PT, R12, UR49, !P0 ;  /* 0x000000310c007c0c */ /* 0x000fe2000c721270 */
[----:B------:R-:W-:Y:S01]  /*72290*/  STL [R1+0x2794], R225 ;  /* 0x002794e101007387 */ /* 0x000fe20000100800 */
[----:B------:R-:W-:-:S05]  /*722a0*/  ULDC UR47, c[0x0][0x228] ;  /* 0x00008a00002f7ab9 */ /* 0x000fca0000000800 */
        /* <DEDUP_REMOVED lines=20> */
[----:B------:R-:W-:Y:S01]  /*723f0*/  ULDC.64 UR24, c[0x0][0x228] ;  /* 0x00008a0000187ab9 */ /* 0x000fe20000000a00 */
[----:B------:R-:W-:Y:S01]  /*72400*/  STL [R1+0x27ac], R223 ;  /* 0x0027acdf01007387 */ /* 0x000fe20000100800 */
[----:B------:R-:W-:Y:S01]  /*72410*/  ULDC UR42, c[0x0][0x228] ;  /* 0x00008a00002a7ab9 */ /* 0x000fe20000000800 */
[----:B------:R-:W-:-:S04]  /*72420*/  LOP3.LUT R157, R157, 0xfffeffff, RZ, 0xc0, !PT ;  /* 0xfffeffff9d9d7812 */ /* 0x000fc800078ec0ff */
[----:B------:R-:W-:Y:S02]  /*72430*/  @P2 LOP3.LUT R157, R157, 0x10000, RZ, 0xfc, !PT ;  /* 0x000100009d9d2812 */ /* 0x000fe400078efcff */
[----:B------:R-:W-:Y:S01]  /*72440*/  ISETP.LT.AND P0, PT, R11, UR48, !P0 ;  /* 0x000000300b007c0c */ /* 0x000fe2000c701270 */
[----:B------:R-:W-:Y:S01]  /*72450*/  STL [R1+0x27b4], R222 ;  /* 0x0027b4de01007387 */ /* 0x000fe20000100800 */
[----:B------:R-:W-:Y:S01]  /*72460*/  LOP3.LUT R157, R157, 0xffff7fff, RZ, 0xc0, !PT ;  /* 0xffff7fff9d9d7812 */ /* 0x000fe200078ec0ff */
[----:B-1----:R-:W-:Y:S01]  /*72470*/  VIADD R251, R10, 0x182 ;  /* 0x000001820afb7836 */ /* 0x002fe20000000000 */
        /* <DEDUP_REMOVED lines=19> */
[----:B------:R-:W-:Y:S01]  /*725b0*/  VIADD R178, R179, UR31 ;  /* 0x0000001fb3b27c36 */ /* 0x000fe20008000000 */
[----:B------:R-:W-:Y:S01]  /*725c0*/  LOP3.LUT R157, R157, 0xfffff7ff, RZ, 0xc0, !PT ;  /* 0xfffff7ff9d9d7812 */ /* 0x000fe200078ec0ff */
[----:B------:R-:W-:Y:S01]  /*725d0*/  STL [R1+0x27c4], R220 ;  /* 0x0027c4dc01007387 */ /* 0x000fe20000100800 */
[----:B------:R-:W-:Y:S02]  /*725e0*/  ULDC UR52, c[0x0][0x248] ;  /* 0x0000920000347ab9 */ /* 0x000fe40000000800 */
[----:B------:R-:W-:-:S04]  /*725f0*/  @P1 LOP3.LUT R157, R157, 0x800, RZ, 0xfc, !PT ;  /* 0x000008009d9d1812 */ /* 0x000fc800078efcff */
[----:B------:R-:W-:-:S04]  /*72600*/  LOP3.LUT R157, R157, 0xfffffbff, RZ, 0xc0, !PT ;  /* 0xfffffbff9d9d7812 */ /* 0x000fc800078ec0ff */
[----:B------:R-:W-:Y:S02]  /*72610*/  @P0 LOP3.LUT R157, R157, 0x400, RZ, 0xfc, !PT ;  /* 0x000004009d9d0812 */ /* 0x000fe400078efcff */
[----:B------:R-:W-:-:S04]  /*72620*/  ISETP.GE.AND P0, PT, R177, UR25, PT ;  /* 0x00000019b1007c0c */ /* 0x000fc8000bf06270 */
[----:B------:R-:W-:Y:S01]  /*72630*/  ISETP.LT.AND P3, PT, R14, UR24, !P0 ;  /* 0x000000180e007c0c */ /* 0x000fe2000c761270 */
[----:B------:R-:W-:Y:S01]  /*72640*/  ULDC.64 UR24, c[0x0][0x228] ;  /* 0x00008a0000187ab9 */ /* 0x000fe20000000a00 */
[----:B------:R-:W-:Y:S01]  /*72650*/  ISETP.LT.AND P2, PT, R13, UR58, !P0 ;  /* 0x0000003a0d007c0c */ /* 0x000fe2000c741270 */
[----:B------:R-:W-:Y:S01]  /*72660*/  ULDC UR58, c[0x0][0x228] ;  /* 0x00008a00003a7ab9 */ /* 0x000fe20000000800 */
[----:B------:R-:W-:Y:S02]  /*72670*/  LOP3.LUT R157, R157, 0xfffffdff, RZ, 0xc0, !PT ;  /* 0xfffffdff9d9d7812 */ /* 0x000fe400078ec0ff */
[----:B------:R-:W-:Y:S01]  /*72680*/  ISETP.LT.AND P1, PT, R12, UR57, !P0 ;  /* 0x000000390c007c0c */ /* 0x000fe2000c721270 */
[----:B------:R-:W-:-:S06]  /*72690*/  VIADD R177, R178, UR29 ;  /* 0x0000001db2b17c36 */ /* 0x000fcc0008000000 */
[----:B------:R-:W-:Y:S01]  /*726a0*/  @P3 LOP3.LUT R157, R157, 0x200, RZ, 0xfc, !PT ;  /* 0x000002009d9d3812 */ /* 0x000fe200078efcff */
[----:B------:R-:W-:Y:S01]  /*726b0*/  STL [R1+0x27d0], R219 ;  /* 0x0027d0db01007387 */ /* 0x000fe20000100800 */
        /* <DEDUP_REMOVED lines=16> */
[----:B------:R-:W-:Y:S01]  /*727c0*/  STL [R1+0x27e4], R218 ;  /* 0x0027e4da01007387 */ /* 0x000fe20000100800 */
[----:B------:R-:W-:-:S05]  /*727d0*/  ULDC.64 UR24, c[0x0][0x228] ;  /* 0x00008a0000187ab9 */ /* 0x000fca0000000a00 */
        /* <DEDUP_REMOVED lines=16> */
[----:B------:R-:W-:Y:S01]  /*728e0*/  LOP3.LUT R157, R157, 0xfffffffd, RZ, 0xc0, !PT ;  /* 0xfffffffd9d9d7812 */ /* 0x000fe200078ec0ff */
[----:B------:R-:W-:Y:S01]  /*728f0*/  STL [R1+0x27e8], R217 ;  /* 0x0027e8d901007387 */ /* 0x000fe20000100800 */
[----:B------:R-:W-:Y:S01]  /*72900*/  ISETP.LT.AND P2, PT, R13, UR33, !P0 ;  /* 0x000000210d007c0c */ /* 0x000fe2000c741270 */
[----:B------:R-:W-:Y:S01]  /*72910*/  ULDC UR33, c[0x0][0x228] ;  /* 0x00008a0000217ab9 */ /* 0x000fe20000000800 */
[----:B------:R-:W-:Y:S01]  /*72920*/  ISETP.LT.AND P0, PT, R11, UR32, !P0 ;  /* 0x000000200b007c0c */ /* 0x000fe2000c701270 */
[----:B------:R-:W-:Y:S01]  /*72930*/  ULDC UR32, c[0x0][0x228] ;  /* 0x00008a0000207ab9 */ /* 0x000fe20000000800 */
[----:B------:R-:W-:Y:S01]  /*72940*/  VIADD R175, R176, UR30 ;  /* 0x0000001eb0af7c36 */ /* 0x000fe20008000000 */
[----:B------:R-:W-:Y:S01]  /*72950*/  LOP3.LUT R152, R152, 0xfffffffb, RZ, 0xc0, !PT ;  /* 0xfffffffb98987812 */ /* 0x000fe200078ec0ff */
[----:B------:R-:W-:Y:S01]  /*72960*/  VIADD R17, R10, 0xfa ;  /* 0x000000fa0a117836 */ /* 0x000fe20000000000 */
[----:B------:R-:W-:Y:S01]  /*72970*/  @P1 LOP3.LUT R156, R156, 0x80000000, RZ, 0xfc, !PT ;  /* 0x800000009c9c1812 */ /* 0x000fe200078efcff */
[----:B------:R-:W-:Y:S01]  /*72980*/  ULDC UR58, c[0x0][0x228] ;  /* 0x00008a00003a7ab9 */ /* 0x000fe20000000800 */
[----:B------:R-:W-:Y:S01]  /*72990*/  @P3 LOP3.LUT R157, R157, 0x2, RZ, 0xfc, !PT ;  /* 0x000000029d9d3812 */ /* 0x000fe200078efcff */
[----:B------:R-:W-:Y:S01]  /*729a0*/  STL [R1+0x27ec], R216 ;  /* 0x0027ecd801007387 */ /* 0x000fe20000100800 */
[----:B------:R-:W-:Y:S01]  /*729b0*/  LOP3.LUT R156, R156, 0xbfffffff, RZ, 0xc0, !PT ;  /* 0xbfffffff9c9c7812 */ /* 0x000fe200078ec0ff */
[----:B------:R-:W-:-:S03]  /*729c0*/  ULDC.64 UR30, c[0x0][0x228] ;  /* 0x00008a00001e7ab9 */ /* 0x000fc60000000a00 */
[----:B------:R-:W-:Y:S02]  /*729d0*/  @P0 LOP3.LUT R156, R156, 0x40000000, RZ, 0xfc, !PT ;  /* 0x400000009c9c0812 */ /* 0x000fe400078efcff */
[----:B------:R-:W-:-:S04]  /*729e0*/  ISETP.GE.AND P0, PT, R174, UR29, PT ;  /* 0x0000001dae007c0c */ /* 0x000fc8000bf06270 */
[----:B------:R-:W-:Y:S02]  /*729f0*/  ISETP.LT.AND P3, PT, R14, UR28, !P0 ;  /* 0x0000001c0e007c0c */ /* 0x000fe4000c761270 */
[----:B------:R-:W-:Y:S02]  /*72a00*/  LOP3.LUT R157, R157, 0xfffffffe, RZ, 0xc0, !PT ;  /* 0xfffffffe9d9d7812 */ /* 0x000fe400078ec0ff */
[----:B------:R-:W-:Y:S01]  /*72a10*/  LOP3.LUT R156, R156, 0xdfffffff, RZ, 0xc0, !PT ;  /* 0xdfffffff9c9c7812 */ /* 0x000fe200078ec0ff */
[----:B------:R-:W-:Y:S01]  /*72a20*/  STL [R1+0x27f4], R215 ;  /* 0x0027f4d701007387 */ /* 0x000fe20000100800 */
[----:B------:R-:W-:Y:S01]  /*72a30*/  @P2 LOP3.LUT R157, R157, 0x1, RZ, 0xfc, !PT ;  /* 0x000000019d9d2812 */ /* 0x000fe200078efcff */
[----:B------:R-:W-:Y:S01]  /*72a40*/  VIADD R174, R175, UR49 ;  /* 0x00000031afae7c36 */ /* 0x000fe20008000000 */
[----:B------:R-:W-:Y:S01]  /*72a50*/  ISETP.LT.AND P2, PT, R13, UR33, !P0 ;  /* 0x000000210d007c0c */ /* 0x000fe2000c741270 */
[----:B------:R-:W-:Y:S01]  /*72a60*/  ULDC.64 UR28, c[0x0][0x228] ;  /* 0x00008a00001c7ab9 */ /* 0x000fe20000000a00 */
[----:B------:R-:W-:Y:S01]  /*72a70*/  ISETP.LT.AND P1, PT, R12, UR40, !P0 ;  /* 0x000000280c007c0c */ /* 0x000fe2000c721270 */
[----:B------:R-:W-:-:S02]  /*72a80*/  ULDC UR40, c[0x0][0x228] ;  /* 0x00008a0000287ab9 */ /* 0x000fc40000000800 */
[----:B------:R-:W-:-:S04]  /*72a90*/  @P3 LOP3.LUT R156, R156, 0x20000000, RZ, 0xfc, !PT ;  /* 0x200000009c9c3812 */ /* 0x000fc800078efcff */
[----:B------:R-:W-:-:S04]  /*72aa0*/  LOP3.LUT R156, R156, 0xefffffff, RZ, 0xc0, !PT ;  /* 0xefffffff9c9c7812 */ /* 0x000fc800078ec0ff */
[----:B------:R-:W-:Y:S02]  /*72ab0*/  @P2 LOP3.LUT R156, R156, 0x10000000, RZ, 0xfc, !PT ;  /* 0x100000009c9c2812 */ /* 0x000fe400078efcff */
[----:B------:R-:W-:Y:S01]  /*72ac0*/  ISETP.LT.AND P0, PT, R11, UR32, !P0 ;  /* 0x000000200b007c0c */ /* 0x000fe2000c701270 */
[----:B------:R-:W-:Y:S01]  /*72ad0*/  STL [R1+0x27fc], R214 ;  /* 0x0027fcd601007387 */ /* 0x000fe20000100800 */
[----:B------:R-:W-:Y:S01]  /*72ae0*/  LOP3.LUT R156, R156, 0xf7ffffff, RZ, 0xc0, !PT ;  /* 0xf7ffffff9c9c7812 */ /* 0x000fe200078ec0ff */
[----:B------:R-:W-:-:S03]  /*72af0*/  ULDC.64 UR32, c[0x0][0x228] ;  /* 0x00008a0000207ab9 */ /* 0x000fc60000000a00 */
        /* <DEDUP_REMOVED lines=8> */
[----:B------:R-:W-:Y:S02]  /*72b80*/  ISETP.LT.AND P2, PT, R13, UR41, !P0 ;  /* 0x000000290d007c0c */ /* 0x000fe4000c741270 */
[----:B------:R-:W-:Y:S01]  /*72b90*/  ISETP.LT.AND P1, PT, R12, UR40, !P0 ;  /* 0x000000280c007c0c */ /* 0x000fe2000c721270 */
[----:B------:R-:W-:Y:S01]  /*72ba0*/  STL [R1+0x2818], R212 ;  /* 0x002818d401007387 */ /* 0x000fe20000100800 */
[----:B------:R-:W-:Y:S01]  /*72bb0*/  VIADD R173, R174, UR50 ;  /* 0x00000032aead7c36 */ /* 0x000fe20008000000 */
[----:B------:R-:W-:-:S06]  /*72bc0*/  ULDC UR60, c[0x0][0x228] ;  /* 0x00008a00003c7ab9 */ /* 0x000fcc0000000800 */
[----:B------:R-:W-:Y:S01]  /*72bd0*/  @P3 LOP3.LUT R156, R156, 0x2000000, RZ, 0xfc, !PT ;  /* 0x020000009c9c3812 */ /* 0x000fe200078efcff */
[----:B------:R-:W-:-:S03]  /*72be0*/  ULDC.64 UR40, c[0x0][0x228] ;  /* 0x00008a0000287ab9 */ /* 0x000fc60000000a00 */
[----:B------:R-:W-:Y:S01]  /*72bf0*/  LOP3.LUT R156, R156, 0xfeffffff, RZ, 0xc0, !PT ;  /* 0xfeffffff9c9c7812 */ /* 0x000fe200078ec0ff */
[----:B------:R-:W-:Y:S03]  /*72c00*/  STL [R1+0x281c], R211 ;  /* 0x00281cd301007387 */ /* 0x000fe60000100800 */
[----:B------:R-:W-:Y:S01]  /*72c10*/  @P2 LOP3.LUT R156, R156, 0x1000000, RZ, 0xfc, !PT ;  /* 0x010000009c9c2812 */ /* 0x000fe200078efcff */
[----:B------:R-:W-:Y:S01]  /*72c20*/  STL [R1+0x2824], R210 ;  /* 0x002824d201007387 */ /* 0x000fe20000100800 */
[----:B------:R-:W-:Y:S01]  /*72c30*/  ISETP.LT.AND P0, PT, R11, UR59, !P0 ;  /* 0x0000003b0b007c0c */ /* 0x000fe2000c701270 */
[----:B------:R-:W-:Y:S01]  /*72c40*/  ULDC UR59, c[0x0][0x228] ;  /* 0x00008a00003b7ab9 */ /* 0x000fe20000000800 */
[----:B------:R-:W-:Y:S01]  /*72c50*/  LOP3.LUT R156, R156, 0xff7fffff, RZ, 0xc0, !PT ;  /* 0xff7fffff9c9c7812 */ /* 0x000fe200078ec0ff */
[----:B------:R-:W-:Y:S04]  /*72c60*/  STL [R1+0x2830], R209 ;  /* 0x002830d101007387 */ /* 0x000fe80000100800 */
[----:B------:R-:W-:Y:S01]  /*72c70*/  STL [R1+0x283c], R208 ;  /* 0x00283cd001007387 */ /* 0x000fe20000100800 */
[----:B------:R-:W-:-:S03]  /*72c80*/  @P1 LOP3.LUT R156, R156, 0x800000, RZ, 0xfc, !PT ;  /* 0x008000009c9c1812 */ /* 0x000fc600078efcff */
[----:B------:R-:W-:Y:S04]  /*72c90*/  STL [R1+0x2844], R207 ;  /* 0x002844cf01007387 */ /* 0x000fe80000100800 */
[----:B------:R-:W-:Y:S04]  /*72ca0*/  STL [R1+0x2854], R206 ;  /* 0x002854ce01007387 */ /* 0x000fe80000100800 */
[----:B------:R-:W-:Y:S01]  /*72cb0*/  STL [R1+0x2858], R205 ;  /* 0x002858cd01007387 */ /* 0x000fe20000100800 */
[----:B------:R-:W-:-:S03]  /*72cc0*/  LOP3.LUT R156, R156, 0xffbfffff, RZ, 0xc0, !PT ;  /* 0xffbfffff9c9c7812 */ /* 0x000fc600078ec0ff */
[----:B------:R-:W-:Y:S04]  /*72cd0*/  STL [R1+0x285c], R204 ;  /* 0x00285ccc01007387 */ /* 0x000fe80000100800 */
[----:B------:R-:W-:Y:S04]  /*72ce0*/  STL [R1+0x2864], R203 ;  /* 0x002864cb01007387 */ /* 0x000fe80000100800 */
[----:B------:R-:W-:Y:S04]  /*72cf0*/  STL [R1+0x2868], R202 ;  /* 0x002868ca01007387 */ /* 0x000fe80000100800 */
[----:B------:R-:W-:Y:S01]  /*72d00*/  STL [R1+0x2860], R201 ;  /* 0x002860c901007387 */ /* 0x000fe20000100800 */
[----:B------:R-:W-:-:S03]  /*72d10*/  @P0 LOP3.LUT R156, R156, 0x400000, RZ, 0xfc, !PT ;  /* 0x004000009c9c0812 */ /* 0x000fc600078efcff */
[----:B------:R-:W-:Y:S01]  /*72d20*/  STL [R1+0x2850], R200 ;  /* 0x002850c801007387 */ /* 0x000fe20000100800 */
[----:B------:R-:W-:-:S03]  /*72d30*/  ISETP.GE.AND P0, PT, R172, UR25, PT ;  /* 0x00000019ac007c0c */ /* 0x000fc6000bf06270 */
[----:B------:R-:W-:Y:S04]  /*72d40*/  STL [R1+0x284c], R199 ;  /* 0x00284cc701007387 */ /* 0x000fe80000100800 */
[----:B------:R-:W-:Y:S04]  /*72d50*/  STL [R1+0x2848], R198 ;  /* 0x002848c601007387 */ /* 0x000fe80000100800 */
[----:B------:R-:W-:Y:S04]  /*72d60*/  STL [R1+0x2840], R197 ;  /* 0x002840c501007387 */ /* 0x000fe80000100800 */
[----:B------:R-:W-:Y:S01]  /*72d70*/  STL [R1+0x2838], R196 ;  /* 0x002838c401007387 */ /* 0x000fe20000100800 */
[----:B------:R-:W-:-:S03]  /*72d80*/  ISETP.LT.AND P1, PT, R14, UR24, !P0 ;  /* 0x000000180e007c0c */ /* 0x000fc6000c721270 */
        /* <DEDUP_REMOVED lines=8> */
[----:B------:R-:W-:Y:S01]  /*72e10*/  STL [R1+0x2800], R187 ;  /* 0x002800bb01007387 */ /* 0x000fe20000100800 */
[----:B------:R-:W-:-:S03]  /*72e20*/  LOP3.LUT R156, R156, 0xffdfffff, RZ, 0xc0, !PT ;  /* 0xffdfffff9c9c7812 */ /* 0x000fc600078ec0ff */
[----:B------:R-:W-:Y:S04]  /*72e30*/  STL [R1+0x27f8], R186 ;  /* 0x0027f8ba01007387 */ /* 0x000fe80000100800 */
[----:B------:R-:W-:Y:S04]  /*72e40*/  STL [R1+0x27f0], R185 ;  /* 0x0027f0b901007387 */ /* 0x000fe80000100800 */
[----:B------:R-:W-:Y:S01]  /*72e50*/  STL [R1+0x27e0], R184 ;  /* 0x0027e0b801007387 */ /* 0x000fe20000100800 */
[----:B------:R-:W-:-:S03]  /*72e60*/  VIADD R172, R173, UR51 ;  /* 0x00000033adac7c36 */ /* 0x000fc60008000000 */
[----:B------:R-:W-:Y:S01]  /*72e70*/  STL [R1+0x27dc], R183 ;  /* 0x0027dcb701007387 */ /* 0x000fe20000100800 */
[----:B------:R-:W-:-:S03]  /*72e80*/  @P1 LOP3.LUT R156, R156, 0x200000, RZ, 0xfc, !PT ;  /* 0x002000009c9c1812 */ /* 0x000fc600078efcff */
[----:B------:R-:W-:Y:S01]  /*72e90*/  STL [R1+0x27d8], R182 ;  /* 0x0027d8b601007387 */ /* 0x000fe20000100800 */
[----:B------:R-:W-:-:S03]  /*72ea0*/  ISETP.LT.AND P3, PT, R13, UR59, !P0 ;  /* 0x0000003b0d007c0c */ /* 0x000fc6000c761270 */
[----:B------:R-:W-:Y:S01]  /*72eb0*/  STL [R1+0x27d4], R181 ;  /* 0x0027d4b501007387 */ /* 0x000fe20000100800 */
[----:B------:R-:W-:-:S03]  /*72ec0*/  ISETP.LT.AND P2, PT, R12, UR60, !P0 ;  /* 0x0000003c0c007c0c */ /* 0x000fc6000c741270 */
[----:B------:R-:W-:Y:S01]  /*72ed0*/  STL [R1+0x27cc], R180 ;  /* 0x0027ccb401007387 */ /* 0x000fe20000100800 */
[----:B------:R-:W-:-:S03]  /*72ee0*/  ISETP.LT.AND P1, PT, R11, UR10, !P0 ;  /* 0x0000000a0b007c0c */ /* 0x000fc6000c721270 */
[----:B------:R-:W-:Y:S01]  /*72ef0*/  STL [R1+0x27c8], R179 ;  /* 0x0027c8b301007387 */ /* 0x000fe20000100800 */
[----:B------:R-:W-:Y:S01]  /*72f00*/  ISETP.GE.AND P0, PT, R153, UR29, PT ;  /* 0x0000001d99007c0c */ /* 0x000fe2000bf06270 */
[----:B------:R-:W-:Y:S02]  /*72f10*/  VIADD R153, R172, UR52 ;  /* 0x00000034ac997c36 */ /* 0x000fe40008000000 */
        /* <DEDUP_REMOVED lines=8> */
[----:B-1----:R-:W-:-:S05]  /*72fa0*/  VIADD R153, R153, UR53 ;  /* 0x0000003599997c36 */ /* 0x002fca0008000000 */
[----:B------:R1:W-:Y:S02]  /*72fb0*/  STL [R1+0x2788], R153 ;  /* 0x0027889901007387 */ /* 0x0003e40000100800 */
[----:B-1----:R-:W-:-:S04]  /*72fc0*/  VIADD R153, R153, UR54 ;  /* 0x0000003699997c36 */ /* 0x002fc80008000000 */
[----:B------:R-:W-:Y:S01]  /*72fd0*/  VIADD R172, R153, UR55 ;  /* 0x0000003799ac7c36 */ /* 0x000fe20008000000 */
[----:B------:R1:W-:Y:S04]  /*72fe0*/  STL [R1+0x2784], R153 ;  /* 0x0027849901007387 */ /* 0x0003e80000100800 */
[----:B-1----:R-:W2:Y:S01]  /*72ff0*/  LDL.LU R153, [R1+0x31fc] ;  /* 0x0031fc0001997983 */ /* 0x002ea20000300800 */
[----:B------:R-:W-:-:S04]  /*73000*/  LOP3.LUT R156, R156, 0xffefffff, RZ, 0xc0, !PT ;  /* 0xffefffff9c9c7812 */ /* 0x000fc800078ec0ff */
[----:B------:R-:W-:-:S04]  /*73010*/  @P3 LOP3.LUT R156, R156, 0x100000, RZ, 0xfc, !PT ;  /* 0x001000009c9c3812 */ /* 0x000fc800078efcff */
[----:B------:R-:W-:-:S04]  /*73020*/  LOP3.LUT R156, R156, 0xfff7ffff, RZ, 0xc0, !PT ;  /* 0xfff7ffff9c9c7812 */ /* 0x000fc800078ec0ff */
[----:B------:R-:W-:-:S04]  /*73030*/  @P2 LOP3.LUT R156, R156, 0x80000, RZ, 0xfc, !PT ;  /* 0x000800009c9c2812 */ /* 0x000fc800078efcff */
[----:B------:R-:W-:-:S04]  /*73040*/  LOP3.LUT R156, R156, 0xfffbffff, RZ, 0xc0, !PT ;  /* 0xfffbffff9c9c7812 */ /* 0x000fc800078ec0ff */
[----:B------:R-:W-:Y:S02]  /*73050*/  @P1 LOP3.LUT R156, R156, 0x40000, RZ, 0xfc, !PT ;  /* 0x000400009c9c1812 */ /* 0x000fe400078efcff */
[----:B------:R-:W-:Y:S02]  /*73060*/  ISETP.LT.AND P1, PT, R14, UR28, !P0 ;  /* 0x0000001c0e007c0c */ /* 0x000fe4000c721270 */
[----:B------:R-:W-:Y:S02]  /*73070*/  ISETP.LT.AND P3, PT, R13, UR9, !P0 ;  /* 0x000000090d007c0c */ /* 0x000fe4000c761270 */
[----:B------:R-:W-:Y:S02]  /*73080*/  LOP3.LUT R156, R156, 0xfffdffff, RZ, 0xc0, !PT ;  /* 0xfffdffff9c9c7812 */ /* 0x000fe400078ec0ff */
[----:B------:R-:W-:-:S07]  /*73090*/  ISETP.LT.AND P2, PT, R12, UR8, !P0 ;  /* 0x000000080c007c0c */ /* 0x000fce000c741270 */
[----:B------:R-:W-:-:S04]  /*730a0*/  @P1 LOP3.LUT R156, R156, 0x20000, RZ, 0xfc, !PT ;  /* 0x000200009c9c1812 */ /* 0x000fc800078efcff */
[----:B------:R-:W-:-:S04]  /*730b0*/  LOP3.LUT R156, R156, 0xffff7fff, RZ, 0xc0, !PT ;  /* 0xffff7fff9c9c7812 */ /* 0x000fc800078ec0ff */
[----:B------:R-:W-:Y:S02]  /*730c0*/  @P3 LOP3.LUT R156, R156, 0x8000, RZ, 0xfc, !PT ;  /* 0x000080009c9c3812 */ /* 0x000fe400078efcff */
[----:B------:R-:W-:Y:S02]  /*730d0*/  ISETP.LT.AND P1, PT, R11, UR13, !P0 ;  /* 0x0000000d0b007c0c */ /* 0x000fe4000c721270 */
[----:B------:R-:W-:-:S04]  /*730e0*/  LOP3.LUT R156, R156, 0xffffbfff, RZ, 0xc0, !PT ;  /* 0xffffbfff9c9c7812 */ /* 0x000fc800078ec0ff */
[----:B------:R-:W-:Y:S02]  /*730f0*/  @P2 LOP3.LUT R156, R156, 0x4000, RZ, 0xfc, !PT ;  /* 0x000040009c9c2812 */ /* 0x000fe400078efcff */
[----:B------:R-:W-:Y:S02]  /*73100*/  ISETP.GE.AND P0, PT, R23, UR12, PT ;  /* 0x0000000c17007c0c */ /* 0x000fe4000bf06270 */
        /* <DEDUP_REMOVED lines=43> */
[----:B------:R-:W-:-:S09]  /*733c0*/  ISETP.LT.AND P2, PT, R12, UR35, !P0 ;  /* 0x000000230c007c0c */ /* 0x000fd2000c741270 */
        /* <DEDUP_REMOVED lines=17> */
[----:B------:R-:W-:Y:S02]  /*734e0*/  LOP3.LUT R155, R155, 0xfdffffff, RZ, 0xc0, !PT ;  /* 0xfdffffff9b9b7812 */ /* 0x000fe400078ec0ff */
[----:B------:R-:W-:Y:S02]  /*734f0*/  ISETP.GE.AND P0, PT, R18, UR45, PT ;  /* 0x0000002d12007c0c */ /* 0x000fe4000bf06270 */
[----:B------:R-:W-:Y:S02]  /*73500*/  @P2 LOP3.LUT R155, R155, 0x2000000, RZ, 0xfc, !PT ;  /* 0x020000009b9b2812 */ /* 0x000fe400078efcff */
[----:B------:R-:W-:-:S02]  /*73510*/  ISETP.LT.AND P3, PT, R14, UR42, !P0 ;  /* 0x0000002a0e007c0c */ /* 0x000fc4000c761270 */
[----:B------:R-:W-:-:S04]  /*73520*/  LOP3.LUT R155, R155, 0xfeffffff, RZ, 0xc0, !PT ;  /* 0xfeffffff9b9b7812 */ /* 0x000fc800078ec0ff */
[----:B------:R-:W-:Y:S02]  /*73530*/  @P1 LOP3.LUT R155, R155, 0x1000000, RZ, 0xfc, !PT ;  /* 0x010000009b9b1812 */ /* 0x000fe400078efcff */
[----:B------:R-:W-:Y:S02]  /*73540*/  ISETP.LT.AND P2, PT, R13, UR46, !P0 ;  /* 0x0000002e0d007c0c */ /* 0x000fe4000c741270 */
[----:B------:R-:W-:-:S04]  /*73550*/  LOP3.LUT R155, R155, 0xff7fffff, RZ, 0xc0, !PT ;  /* 0xff7fffff9b9b7812 */ /* 0x000fc800078ec0ff */
[----:B------:R-:W-:Y:S02]  /*73560*/  @P3 LOP3.LUT R155, R155, 0x800000, RZ, 0xfc, !PT ;  /* 0x008000009b9b3812 */ /* 0x000fe400078efcff */
[----:B------:R-:W-:Y:S02]  /*73570*/  ISETP.LT.AND P1, PT, R12, UR47, !P0 ;  /* 0x0000002f0c007c0c */ /* 0x000fe4000c721270 */
[----:B------:R-:W-:-:S04]  /*73580*/  LOP3.LUT R155, R155, 0xffbfffff, RZ, 0xc0, !PT ;  /* 0xffbfffff9b9b7812 */ /* 0x000fc800078ec0ff */
[----:B------:R-:W-:-:S04]  /*73590*/  @P2 LOP3.LUT R155, R155, 0x400000, RZ, 0xfc, !PT ;  /* 0x004000009b9b2812 */ /* 0x000fc800078efcff */
[----:B------:R-:W-:Y:S02]  /*735a0*/  LOP3.LUT R155, R155, 0xffdfffff, RZ, 0xc0, !PT ;  /* 0xffdfffff9b9b7812 */ /* 0x000fe400078ec0ff */
[----:B------:R-:W-:Y:S02]  /*735b0*/  ISETP.LT.AND P0, PT, R11, UR48, !P0 ;  /* 0x000000300b007c0c */ /* 0x000fe4000c701270 */
[----:B------:R-:W-:Y:S01]  /*735c0*/  @P1 LOP3.LUT R155, R155, 0x200000, RZ, 0xfc, !PT ;  /* 0x002000009b9b1812 */ /* 0x000fe200078efcff */
[----:B------:R1:W-:Y:S03]  /*735d0*/  STL [R1+0x2778], R172 ;  /* 0x002778ac01007387 */ /* 0x0003e60000100800 */
[----:B------:R-:W-:Y:S01]  /*735e0*/  LOP3.LUT R155, R155, 0xffefffff, RZ, 0xc0, !PT ;  /* 0xffefffff9b9b7812 */ /* 0x000fe200078ec0ff */
[----:B-1----:R-:W-:Y:S01]  /*735f0*/  VIADD R172, R172, UR56 ;  /* 0x00000038acac7c36 */ /* 0x002fe20008000000 */
[----:B--2---:R-:W-:-:S04]  /*73600*/  ISETP.GE.AND P1, PT, R251, R153, PT ;  /* 0x00000099fb00720c */ /* 0x004fc80003f26270 */
[----:B------:R-:W-:Y:S01]  /*73610*/  ISETP.LT.AND P2, PT, R12, UR38, !P1 ;  /* 0x000000260c007c0c */ /* 0x000fe2000cf41270 */
[----:B------:R1:W-:Y:S01]  /*73620*/  STL [R1+0x2774], R172 ;  /* 0x002774ac01007387 */ /* 0x0003e20000100800 */
[----:B------:R-:W-:Y:S02]  /*73630*/  @P0 LOP3.LUT R155, R155, 0x100000, RZ, 0xfc, !PT ;  /* 0x001000009b9b0812 */ /* 0x000fe400078efcff */
[----:B------:R-:W-:Y:S02]  /*73640*/  LOP3.LUT R156, R156, 0xfffeffff, RZ, 0xc0, !PT ;  /* 0xfffeffff9c9c7812 */ /* 0x000fe400078ec0ff */
[----:B------:R-:W-:Y:S01]  /*73650*/  ISETP.GE.AND P0, PT, R17, UR41, PT ;  /* 0x0000002911007c0c */ /* 0x000fe2000bf06270 */
[----:B-1----:R-:W-:-:S06]  /*73660*/  VIADD R172, R172, UR57 ;  /* 0x00000039acac7c36 */ /* 0x002fcc0008000000 */
[----:B------:R-:W-:Y:S01]  /*73670*/  @P2 LOP3.LUT R156, R156, 0x10000, RZ, 0xfc, !PT ;  /* 0x000100009c9c2812 */ /* 0x000fe200078efcff */
[----:B------:R-:W-:Y:S01]  /*73680*/  STL [R1+0x2870], R172 ;  /* 0x002870ac01007387 */ /* 0x000fe20000100800 */
[----:B------:R-:W-:Y:S02]  /*73690*/  ISETP.LT.AND P2, PT, R14, UR40, !P0 ;  /* 0x000000280e007c0c */ /* 0x000fe4000c741270 */
[----:B------:R-:W-:Y:S02]  /*736a0*/  @P1 LOP3.LUT R152, R152, 0x4, RZ, 0xfc, !PT ;  /* 0x0000000498981812 */ /* 0x000fe400078efcff */
[----:B------:R-:W-:Y:S02]  /*736b0*/  ISETP.LT.AND P3, PT, R11, UR34, !P1 ;  /* 0x000000220b007c0c */ /* 0x000fe4000cf61270 */
[----:B------:R-:W-:Y:S02]  /*736c0*/  ISETP.LT.AND P1, PT, R13, UR58, !P0 ;  /* 0x0000003a0d007c0c */ /* 0x000fe4000c721270 */
[----:B------:R-:W-:-:S04]  /*736d0*/  LOP3.LUT R155, R155, 0xfffbffff, RZ, 0xc0, !PT ;  /* 0xfffbffff9b9b7812 */ /* 0x000fc800078ec0ff */
[----:B------:R-:W-:Y:S02]  /*736e0*/  LOP3.LUT R155, R155, 0xfff7ffff, RZ, 0xc0, !PT ;  /* 0xfff7ffff9b9b7812 */ /* 0x000fe400078ec0ff */
[----:B------:R-:W-:Y:S02]  /*736f0*/  LOP3.LUT R156, R156, 0xfffff7ff, RZ, 0xc0, !PT ;  /* 0xfffff7ff9c9c7812 */ /* 0x000fe400078ec0ff */
[----:B------:R-:W-:Y:S02]  /*73700*/  @P2 LOP3.LUT R155, R155, 0x80000, RZ, 0xfc, !PT ;  /* 0x000800009b9b2812 */ /* 0x000fe400078efcff */
[----:B------:R-:W-:Y:S02]  /*73710*/  ISETP.GE.AND P4, PT, R11, UR36, PT ;  /* 0x000000240b007c0c */ /* 0x000fe4000bf86270 */
[----:B------:R-:W-:Y:S02]  /*73720*/  @P3 LOP3.LUT R156, R156, 0x800, RZ, 0xfc, !PT ;  /* 0x000008009c9c3812 */ /* 0x000fe400078efcff */
[----:B------:R-:W-:Y:S01]  /*73730*/  @P1 LOP3.LUT R155, R155, 0x40000, RZ, 0xfc, !PT ;  /* 0x000400009b9b1812 */ /* 0x000fe200078efcff */
[----:B------:R1:W-:Y:S01]  /*73740*/  STL [R1+0x3250], R79 ;  /* 0x0032504f01007387 */ /* 0x0003e20000100800 */
[----:B------:R-:W-:Y:S01]  /*73750*/  BAR.SYNC.DEFER_BLOCKING 0x0 ;  /* 0x0000000000007b1d */ /* 0x000fe20000010000 */
[----:B------:R-:W-:-:S05]  /*73760*/  LEA R153, R15, UR61, 0x4 ;  /* 0x0000003d0f997c11 */ /* 0x000fca000f8e20ff */
[----:B------:R-:W-:Y:S01]  /*73770*/  ULDC UR8, c[0x0][0x228] ;  /* 0x00008a0000087ab9 */ /* 0x000fe20000000800 */
[----:B------:R-:W-:Y:S01]  /*73780*/  ULDC UR9, c[0x0][0x228] ;  /* 0x00008a0000097ab9 */ /* 0x000fe20000000800 */
[----:B------:R-:W-:Y:S01]  /*73790*/  STL [R1+0x324c], R78 ;  /* 0x00324c4e01007387 */ /* 0x000fe20000100800 */
[----:B------:R-:W-:Y:S01]  /*737a0*/  LOP3.LUT R155, R155, 0xfffdffff, RZ, 0xc0, !PT ;  /* 0xfffdffff9b9b7812 */ /* 0x000fe200078ec0ff */
[----:B-1----:R-:W-:Y:S01]  /*737b0*/  VIADD R79, R10, 0xf9 ;  /* 0x000000f90a4f7836 */ /* 0x002fe20000000000 */
[----:B------:R-:W-:Y:S01]  /*737c0*/  ULDC UR12, c[0x0][0x228] ;  /* 0x00008a00000c7ab9 */ /* 0x000fe20000000800 */
[----:B---3--:R-:W-:Y:S01]  /*737d0*/  STL [R1+0x3248], R77 ;  /* 0x0032484d01007387 */ /* 0x008fe20000100800 */
        /* <DEDUP_REMOVED lines=55> */
[----:B------:R-:W2:Y:S01]  /*73b50*/  LDL.LU R172, [R1+0xc74] ;  /* 0x000c740001ac7983 */ /* 0x000ea20000300800 */
        /* <DEDUP_REMOVED lines=13> */
[----:B------:R-:W-:-:S02]  /*73c30*/  ULDC UR14, c[0x0][0x228] ;  /* 0x00008a00000e7ab9 */ /* 0x000fc40000000800 */
[----:B------:R-:W1:Y:S01]  /*73c40*/  LDS.128 R4, [R16] ;  /* 0x0000000010047984 */ /* 0x000e620000000c00 */
[----:B------:R-:W-:Y:S06]  /*73c50*/  BAR.SYNC.DEFER_BLOCKING 0x0 ;  /* 0x0000000000007b1d */ /* 0x000fec0000010000 */
[----:B------:R-:W3:Y:S04]  /*73c60*/  LDL.LU R176, [R1+0x474] ;  /* 0x0004740001b07983 */ /* 0x000ee80000300800 */
[----:B-1----:R-:W-:Y:S04]  /*73c70*/  STL.64 [R1+0x860], R4 ;  /* 0x0008600401007387 */ /* 0x002fe80000100a00 */
[----:B------:R-:W-:Y:S04]  /*73c80*/  STL.64 [R1+0x868], R6 ;  /* 0x0008680601007387 */ /* 0x000fe80000100a00 */
[----:B------:R-:W3:Y:S04]  /*73c90*/  LDL.LU R177, [R1+0x47c] ;  /* 0x00047c0001b17983 */ /* 0x000ee80000300800 */
[----:B------:R-:W3:Y:S04]  /*73ca0*/  LDL.LU R178, [R1+0x74] ;  /* 0x0000740001b27983 */ /* 0x000ee80000300800 */
[----:B------:R-:W3:Y:S04]  /*73cb0*/  LDL.LU R179, [R1+0x7c] ;  /* 0x00007c0001b37983 */ /* 0x000ee80000300800 */
[----:B--2---:R1:W-:Y:S01]  /*73cc0*/  STSM.16.M88.4 [R0], R172 ;  /* 0x000000ac00007844 */ /* 0x0043e20000000200 */
[----:B------:R-:W-:Y:S06]  /*73cd0*/  BAR.SYNC.DEFER_BLOCKING 0x0 ;  /* 0x0000000000007b1d */ /* 0x000fec0000010000 */
[----:B-1----:R-:W2:Y:S04]  /*73ce0*/  LDL.LU R172, [R1+0x1c80] ;  /* 0x001c800001ac7983 */ /* 0x002ea80000300800 */
[----:B------:R-:W1:Y:S01]  /*73cf0*/  LDS.128 R4, [R16] ;  /* 0x0000000010047984 */ /* 0x000e620000000c00 */
[----:B------:R-:W-:Y:S06]  /*73d00*/  BAR.SYNC.DEFER_BLOCKING 0x0 ;  /* 0x0000000000007b1d */ /* 0x000fec0000010000 */
[----:B-1----:R-:W-:Y:S04]  /*73d10*/  STL.64 [R1+0x470], R4 ;  /* 0x0004700401007387 */ /* 0x002fe80000100a00 */
[----:B------:R-:W-:Y:S04]  /*73d20*/  STL.64 [R1+0x478], R6 ;  /* 0x0004780601007387 */ /* 0x000fe80000100a00 */
[----:B------:R-:W2:Y:S04]  /*73d30*/  LDL.LU R173, [R1+0x1c88] ;  /* 0x001c880001ad7983 */ /* 0x000ea80000300800 */
[----:B------:R-:W2:Y:S04]  /*73d40*/  LDL.LU R174, [R1+0x1880] ;  /* 0x0018800001ae7983 */ /* 0x000ea80000300800 */
[----:B------:R-:W2:Y:S04]  /*73d50*/  LDL.LU R175, [R1+0x1888] ;  /* 0x0018880001af7983 */ /* 0x000ea80000300800 */
[----:B---3--:R1:W-:Y:S01]  /*73d60*/  STSM.16.M88.4 [R0], R176 ;  /* 0x000000b000007844 */ /* 0x0083e20000000200 */
[----:B------:R-:W-:Y:S06]  /*73d70*/  BAR.SYNC.DEFER_BLOCKING 0x0 ;  /* 0x0000000000007b1d */ /* 0x000fec0000010000 */
[----:B-1----:R-:W3:Y:S04]  /*73d80*/  LDL.LU R176, [R1+0x1480] ;  /* 0x0014800001b07983 */ /* 0x002ee80000300800 */
[----:B------:R-:W1:Y:S01]  /*73d90*/  LDS.128 R4, [R16] ;  /* 0x0000000010047984 */ /* 0x000e620000000c00 */
[----:B------:R-:W-:Y:S06]  /*73da0*/  BAR.SYNC.DEFER_BLOCKING 0x0 ;  /* 0x0000000000007b1d */ /* 0x000fec0000010000 */
        /* <DEDUP_REMOVED lines=415> */
[----:B---3--:R-:W-:Y:S01]  /*757a0*/  STSM.16.M88.4 [R0], R176 ;  /* 0x000000b000007844 */ /* 0x008fe20000000200 */
[----:B------:R-:W-:Y:S06]  /*757b0*/  BAR.SYNC.DEFER_BLOCKING 0x0 ;  /* 0x0000000000007b1d */ /* 0x000fec0000010000 */
[----:B------:R-:W1:Y:S02]  /*757c0*/  LDS.128 R4, [R16] ;  /* 0x0000000010047984 */ /* 0x000e640000000c00 */
[----:B------:R-:W-:Y:S06]  /*757d0*/  BAR.SYNC.DEFER_BLOCKING 0x0 ;  /* 0x0000000000007b1d */ /* 0x000fec0000010000 */
[----:B-1----:R-:W-:Y:S04]  /*757e0*/  STL.64 [R1+0x1cc0], R4 ;  /* 0x001cc00401007387 */ /* 0x002fe80000100a00 */
[----:B------:R-:W-:Y:S04]  /*757f0*/  STL.64 [R1+0x1cc8], R6 ;  /* 0x001cc80601007387 */ /* 0x000fe80000100a00 */
[----:B------:R-:W3:Y:S04]  /*75800*/  LDL.LU R180, [R1+0x4d0] ;  /* 0x0004d00001b47983 */ /* 0x000ee80000300800 */
[----:B------:R-:W3:Y:S04]  /*75810*/  LDL.LU R181, [R1+0x4d8] ;  /* 0x0004d80001b57983 */ /* 0x000ee80000300800 */
[----:B------:R-:W3:Y:S04]  /*75820*/  LDL.LU R182, [R1+0xd0] ;  /* 0x0000d00001b67983 */ /* 0x000ee80000300800 */
[----:B------:R-:W3:Y:S04]  /*75830*/  LDL.LU R183, [R1+0xd8] ;  /* 0x0000d80001b77983 */ /* 0x000ee80000300800 */
[----:B--2---:R-:W-:Y:S01]  /*75840*/  STSM.16.M88.4 [R0], R172 ;  /* 0x000000ac00007844 */ /* 0x004fe20000000200 */
[----:B------:R-:W-:Y:S06]  /*75850*/  BAR.SYNC.DEFER_BLOCKING 0x0 ;  /* 0x0000000000007b1d */ /* 0x000fec0000010000 */
[----:B------:R-:W1:Y:S02]  /*75860*/  LDS.128 R4, [R16] ;  /* 0x0000000010047984 */ /* 0x000e640000000c00 */
[----:B------:R-:W-:Y:S06]  /*75870*/  BAR.SYNC.DEFER_BLOCKING 0x0 ;  /* 0x0000000000007b1d */ /* 0x000fec0000010000 */
[----:B-1----:R-:W-:Y:S04]  /*75880*/  STL.64 [R1+0x18c0], R4 ;  /* 0x0018c00401007387 */ /* 0x002fe80000100a00 */
[----:B------:R-:W-:Y:S04]  /*75890*/  STL.64 [R1+0x18c8], R6 ;  /* 0x0018c80601007387 */ /* 0x000fe80000100a00 */
[----:B------:R-:W2:Y:S04]  /*758a0*/  LDL.LU R172, [R1+0x1cd4] ;  /* 0x001cd40001ac7983 */ /* 0x000ea80000300800 */
[----:B------:R-:W2:Y:S04]  /*758b0*/  LDL.LU R173, [R1+0x1cdc] ;  /* 0x001cdc0001ad7983 */ /* 0x000ea80000300800 */
[----:B------:R-:W2:Y:S04]  /*758c0*/  LDL.LU R174, [R1+0x18d4] ;  /* 0x0018d40001ae7983 */ /* 0x000ea80000300800 */
[----:B------:R-:W2:Y:S04]  /*758d0*/  LDL.LU R175, [R1+0x18dc] ;  /* 0x0018dc0001af7983 */ /* 0x000ea80000300800 */
[----:B---3--:R-:W-:Y:S01]  /*758e0*/  STSM.16.M88.4 [R0], R180 ;  /* 0x000000b400007844 */ /* 0x008fe20000000200 */
[----:B------:R-:W-:Y:S06]  /*758f0*/  BAR.SYNC.DEFER_BLOCKING 0x0 ;  /* 0x0000000000007b1d */ /* 0x000fec0000010000 */
[----:B------:R-:W3:Y:S04]  /*75900*/  LDL.LU R176, [R1+0x14d4] ;  /* 0x0014d40001b07983 */ /* 0x000ee80000300800 */
        /* <DEDUP_REMOVED lines=1505> */
[----:B--2---:R1:W-:Y:S01]  /*7b720*/  STSM.16.M88.4 [R0], R172 ;  /* 0x000000ac00007844 */ /* 0x0043e20000000200 */
[----:B------:R-:W-:Y:S06]  /*7b730*/  BAR.SYNC.DEFER_BLOCKING 0x0 ;  /* 0x0000000000007b1d */ /* 0x000fec0000010000 */
[----:B-1----:R-:W2:Y:S04]  /*7b740*/  LDL.LU R172, [R1+0x1a04] ;  /* 0x001a040001ac7983 */ /* 0x002ea80000300800 */
[----:B------:R-:W1:Y:S04]  /*7b750*/  LDS.128 R4, [R153] ;  /* 0x0000000099047984 */ /* 0x000e680000000c00 */
[----:B-1----:R-:W-:Y:S04]  /*7b760*/  STL.64 [R1+0x15f0], R4 ;  /* 0x0015f00401007387 */ /* 0x002fe80000100a00 */
[----:B------:R-:W-:Y:S04]  /*7b770*/  STL.64 [R1+0x15f8], R6 ;  /* 0x0015f80601007387 */ /* 0x000fe80000100a00 */
[----:B------:R-:W2:Y:S04]  /*7b780*/  LDL.LU R173, [R1+0x1a0c] ;  /* 0x001a0c0001ad7983 */ /* 0x000ea80000300800 */
[----:B------:R-:W2:Y:S04]  /*7b790*/  LDL.LU R174, [R1+0x1604] ;  /* 0x0016040001ae7983 */ /* 0x000ea80000300800 */
[----:B------:R-:W2:Y:S01]  /*7b7a0*/  LDL.LU R175, [R1+0x160c] ;  /* 0x00160c0001af7983 */ /* 0x000ea20000300800 */
[----:B------:R-:W-:Y:S01]  /*7b7b0*/  BAR.SYNC.DEFER_BLOCKING 0x0 ;  /* 0x0000000000007b1d */ /* 0x000fe20000010000 */
[----:B------:R-:W-:-:S02]  /*7b7c0*/  IMAD.MOV.U32 R178, RZ, RZ, R24 ;  /* 0x000000ffffb27224 */ /* 0x000fc400078e0018 */
[----:B------:R-:W-:-:S05]  /*7b7d0*/  IMAD.MOV.U32 R179, RZ, RZ, R26 ;  /* 0x000000ffffb37224 */ /* 0x000fca00078e001a */
        /* <DEDUP_REMOVED lines=140> */
[----:B------:R-:W4:Y:S04]  /*7c0a0*/  LDL.LU R180, [R1+0x220] ;  /* 0x0002200001b47983 */ /* 0x000f280000300800 */
[----:B---3--:R-:W-:Y:S01]  /*7c0b0*/  STSM.16.M88.4 [R0], R176 ;  /* 0x000000b000007844 */ /* 0x008fe20000000200 */
[----:B------:R-:W-:Y:S06]  /*7c0c0*/  BAR.SYNC.DEFER_BLOCKING 0x0 ;  /* 0x0000000000007b1d */ /* 0x000fec0000010000 */
[----:B------:R-:W1:Y:S02]  /*7c0d0*/  LDS.128 R4, [R153] ;  /* 0x0000000099047984 */ /* 0x000e640000000c00 */
[----:B------:R-:W-:Y:S06]  /*7c0e0*/  BAR.SYNC.DEFER_BLOCKING 0x0 ;  /* 0x0000000000007b1d */ /* 0x000fec0000010000 */
[----:B-1----:R-:W-:Y:S04]  /*7c0f0*/  STL.64 [R1+0x1a10], R4 ;  /* 0x001a100401007387 */ /* 0x002fe80000100a00 */
[----:B------:R-:W-:Y:S04]  /*7c100*/  STL.64 [R1+0x1a18], R6 ;  /* 0x001a180601007387 */ /* 0x000fe80000100a00 */
[----:B------:R-:W4:Y:S04]  /*7c110*/  LDL.LU R181, [R1+0x228] ;  /* 0x0002280001b57983 */ /* 0x000f280000300800 */
[----:B------:R-:W3:Y:S04]  /*7c120*/  LDL.LU R176, [R1+0x1a24] ;  /* 0x001a240001b07983 */ /* 0x000ee80000300800 */
[----:B--2---:R-:W-:Y:S01]  /*7c130*/  STSM.16.M88.4 [R0], R172 ;  /* 0x000000ac00007844 */ /* 0x004fe20000000200 */
[----:B------:R-:W-:Y:S06]  /*7c140*/  BAR.SYNC.DEFER_BLOCKING 0x0 ;  /* 0x0000000000007b1d */ /* 0x000fec0000010000 */
[----:B------:R-:W1:Y:S04]  /*7c150*/  LDS.128 R4, [R153] ;  /* 0x0000000099047984 */ /* 0x000e680000000c00 */
[----:B-1----:R-:W-:Y:S04]  /*7c160*/  STL.64 [R1+0x1610], R4 ;  /* 0x0016100401007387 */ /* 0x002fe80000100a00 */
[----:B------:R-:W-:Y:S04]  /*7c170*/  STL.64 [R1+0x1618], R6 ;  /* 0x0016180601007387 */ /* 0x000fe80000100a00 */
[----:B------:R-:W3:Y:S04]  /*7c180*/  LDL.LU R177, [R1+0x1a2c] ;  /* 0x001a2c0001b17983 */ /* 0x000ee80000300800 */
[----:B------:R-:W3:Y:S04]  /*7c190*/  LDL.LU R178, [R1+0x1624] ;  /* 0x0016240001b27983 */ /* 0x000ee80000300800 */
[----:B------:R-:W3:Y:S01]  /*7c1a0*/  LDL.LU R179, [R1+0x162c] ;  /* 0x00162c0001b37983 */ /* 0x000ee20000300800 */
[----:B------:R-:W-:Y:S01]  /*7c1b0*/  BAR.SYNC.DEFER_BLOCKING 0x0 ;  /* 0x0000000000007b1d */ /* 0x000fe20000010000 */
[----:B------:R-:W-:-:S02]  /*7c1c0*/  IMAD.MOV.U32 R182, RZ, RZ, R32 ;  /* 0x000000ffffb67224 */ /* 0x000fc400078e0020 */
[----:B------:R-:W-:-:S03]  /*7c1d0*/  IMAD.MOV.U32 R183, RZ, RZ, R34 ;  /* 0x000000ffffb77224 */ /* 0x000fc600078e0022 */
[----:B------:R-:W2:Y:S04]  /*7c1e0*/  LDL.LU R172, [R1+0x1224] ;  /* 0x0012240001ac7983 */ /* 0x000ea80000300800 */
[----:B----4-:R-:W-:Y:S01]  /*7c1f0*/  STSM.16.M88.4 [R0], R180 ;  /* 0x000000b400007844 */ /* 0x010fe20000000200 */
        /* <DEDUP_REMOVED lines=25> */
[----:B------:R-:W2:Y:S01]  /*7c390*/  LDL.LU R173, [R1+0x22c] ;  /* 0x00022c0001ad7983 */ /* 0x000ea20000300800 */
[----:B------:R-:W-:-:S03]  /*7c3a0*/  IMAD.MOV.U32 R174, RZ, RZ, R33 ;  /* 0x000000ffffae7224 */ /* 0x000fc600078e0021 */
[----:B------:R-:W4:Y:S01]  /*7c3b0*/  LDL.LU R32, [R1+0x1a30] ;  /* 0x001a300001207983 */ /* 0x000f220000300800 */
[----:B------:R-:W-:-:S03]  /*7c3c0*/  IMAD.MOV.U32 R175, RZ, RZ, R35 ;  /* 0x000000ffffaf7224 */ /* 0x000fc600078e0023 */
[----:B---3--:R-:W-:Y:S01]  /*7c3d0*/  STSM.16.M88.4 [R0], R176 ;  /* 0x000000b000007844 */ /* 0x008fe20000000200 */
[----:B------:R-:W-:Y:S06]  /*7c3e0*/  BAR.SYNC.DEFER_BLOCKING 0x0 ;  /* 0x0000000000007b1d */ /* 0x000fec0000010000 */
[----:B------:R-:W1:Y:S02]  /*7c3f0*/  LDS.128 R4, [R153] ;  /* 0x0000000099047984 */ /* 0x000e640000000c00 */
[----:B------:R-:W-:Y:S06]  /*7c400*/  BAR.SYNC.DEFER_BLOCKING 0x0 ;  /* 0x0000000000007b1d */ /* 0x000fec0000010000 */
[----:B-1----:R-:W-:Y:S04]  /*7c410*/  STL.64 [R1+0x620], R4 ;  /* 0x0006200401007387 */ /* 0x002fe80000100a00 */
[----:B------:R-:W-:Y:S04]  /*7c420*/  STL.64 [R1+0x628], R6 ;  /* 0x0006280601007387 */ /* 0x000fe80000100a00 */
[----:B------:R-:W4:Y:S04]  /*7c430*/  LDL.LU R33, [R1+0x1a38] ;  /* 0x001a380001217983 */ /* 0x000f280000300800 */
[----:B------:R-:W4:Y:S04]  /*7c440*/  LDL.LU R34, [R1+0x1630] ;  /* 0x0016300001227983 */ /* 0x000f280000300800 */
[----:B------:R-:W4:Y:S04]  /*7c450*/  LDL.LU R35, [R1+0x1638] ;  /* 0x0016380001237983 */ /* 0x000f280000300800 */
        /* <DEDUP_REMOVED lines=10> */
[----:B----4-:R1:W-:Y:S01]  /*7c500*/  STSM.16.M88.4 [R0], R32 ;  /* 0x0000002000007844 */ /* 0x0103e20000000200 */
        /* <DEDUP_REMOVED lines=17> */
[----:B---3--:R1:W-:Y:S01]  /*7c620*/  STSM.16.M88.4 [R0], R32 ;  /* 0x0000002000007844 */ /* 0x0083e20000000200 */
[----:B------:R-:W-:Y:S06]  /*7c630*/  BAR.SYNC.DEFER_BLOCKING 0x0 ;  /* 0x0000000000007b1d */ /* 0x000fec0000010000 */
[----:B-1----:R-:W3:Y:S04]  /*7c640*/  LDL.LU R32, [R1+0x1a34] ;  /* 0x001a340001207983 */ /* 0x002ee80000300800 */
        /* <DEDUP_REMOVED lines=8> */
[----:B------:R-:W-:-:S05]  /*7c6d0*/  IMAD.MOV.U32 R175, RZ, RZ, R38 ;  /* 0x000000ffffaf7224 */ /* 0x000fca00078e0026 */
        /* <DEDUP_REMOVED lines=40> */
[----:B------:R-:W4:Y:S04]  /*7c960*/  LDL.LU R36, [R1+0x1240] ;  /* 0x0012400001247983 */ /* 0x000f280000300800 */
[----:B--2---:R-:W-:Y:S01]  /*7c970*/  STSM.16.M88.4 [R0], R172 ;  /* 0x000000ac00007844 */ /* 0x004fe20000000200 */
        /* <DEDUP_REMOVED lines=8> */
[----:B---3--:R1:W-:Y:S01]  /*7ca00*/  STSM.16.M88.4 [R0], R32 ;  /* 0x0000002000007844 */ /* 0x0083e20000000200 */
        /* <DEDUP_REMOVED lines=610> */
[----:B------:R-:W-:Y:S01]  /*7f030*/  BAR.SYNC.DEFER_BLOCKING 0x0 ;  /* 0x0000000000007b1d */ /* 0x000fe20000010000 */
[----:B------:R-:W-:-:S05]  /*7f040*/  ISETP.LT.AND P1, PT, R12, UR8, !P0 ;  /* 0x000000080c007c0c */ /* 0x000fca000c721270 */
[----:B-1----:R-:W2:Y:S04]  /*7f050*/  LDL.LU R32, [R1+0x2b4] ;  /* 0x0002b40001207983 */ /* 0x002ea80000300800 */
[----:B------:R-:W1:Y:S01]  /*7f060*/  LDS.128 R4, [R153] ;  /* 0x0000000099047984 */ /* 0x000e620000000c00 */
[----:B------:R-:W-:Y:S01]  /*7f070*/  BAR.SYNC.DEFER_BLOCKING 0x0 ;  /* 0x0000000000007b1d */ /* 0x000fe20000010000 */
[----:B------:R-:W-:Y:S02]  /*7f080*/  ISETP.LT.AND P0, PT, R11, UR9, !P0 ;  /* 0x000000090b007c0c */ /* 0x000fe4000c701270 */
[----:B------:R-:W-:-:S03]  /*7f090*/  @P1 LOP3.LUT R155, R155, 0x20000, RZ, 0xfc, !PT ;  /* 0x000200009b9b1812 */ /* 0x000fc600078efcff */
[----:B------:R-:W-:Y:S01]  /*7f0a0*/  ULDC.64 UR8, c[0x0][0x228] ;  /* 0x00008a0000087ab9 */ /* 0x000fe20000000a00 */
[----:B------:R-:W-:-:S07]  /*7f0b0*/  LOP3.LUT R155, R155, 0xfffeffff, RZ, 0xc0, !PT ;  /* 0xfffeffff9b9b7812 */ /* 0x000fce00078ec0ff */
[----:B------:R-:W-:Y:S02]  /*7f0c0*/  @P0 LOP3.LUT R155, R155, 0x10000, RZ, 0xfc, !PT ;  /* 0x000100009b9b0812 */ /* 0x000fe400078efcff */
[----:B------:R-:W-:Y:S01]  /*7f0d0*/  ISETP.GE.AND P0, PT, R79, UR9, PT ;  /* 0x000000094f007c0c */ /* 0x000fe2000bf06270 */
[----:B-1----:R-:W-:Y:S04]  /*7f0e0*/  STL.64 [R1+0xeb0], R4 ;  /* 0x000eb00401007387 */ /* 0x002fe80000100a00 */
[----:B------:R-:W-:Y:S04]  /*7f0f0*/  STL.64 [R1+0xeb8], R6 ;  /* 0x000eb80601007387 */ /* 0x000fe80000100a00 */
[----:B------:R-:W2:Y:S01]  /*7f100*/  LDL.LU R33, [R1+0x2bc] ;  /* 0x0002bc0001217983 */ /* 0x000ea20000300800 */
[----:B------:R-:W-:Y:S01]  /*7f110*/  ISETP.LT.AND P3, PT, R14, UR8, !P0 ;  /* 0x000000080e007c0c */ /* 0x000fe2000c761270 */
[C---:B------:R-:W-:Y:S01]  /*7f120*/  VIADD R78, R10.reuse, 0xf8 ;  /* 0x000000f80a4e7836 */ /* 0x040fe20000000000 */
[----:B------:R-:W-:Y:S01]  /*7f130*/  ISETP.LT.AND P2, PT, R13, UR12, !P0 ;  /* 0x0000000c0d007c0c */ /* 0x000fe2000c741270 */
[----:B------:R-:W-:Y:S01]  /*7f140*/  VIADD R77, R10, 0xf7 ;  /* 0x000000f70a4d7836 */ /* 0x000fe20000000000 */
[----:B------:R-:W-:Y:S01]  /*7f150*/  LOP3.LUT R155, R155, 0xffff7fff, RZ, 0xc0, !PT ;  /* 0xffff7fff9b9b7812 */ /* 0x000fe200078ec0ff */
[----:B------:R-:W-:Y:S01]  /*7f160*/  ULDC.64 UR8, c[0x0][0x228] ;  /* 0x00008a0000087ab9 */ /* 0x000fe20000000a00 */
[----:B------:R-:W-:Y:S01]  /*7f170*/  ISETP.LT.AND P1, PT, R12, UR11, !P0 ;  /* 0x0000000b0c007c0c */ /* 0x000fe2000c721270 */
[----:B------:R-:W-:-:S02]  /*7f180*/  VIADD R76, R10, 0xf6 ;  /* 0x000000f60a4c7836 */ /* 0x000fc40000000000 */
[C---:B------:R-:W-:Y:S01]  /*7f190*/  VIADD R75, R10.reuse, 0xf5 ;  /* 0x000000f50a4b7836 */ /* 0x040fe20000000000 */
[----:B------:R-:W-:Y:S01]  /*7f1a0*/  LOP3.LUT R31, R31, 0x7fffffff, RZ, 0xc0, !PT ;  /* 0x7fffffff1f1f7812 */ /* 0x000fe200078ec0ff */
[C---:B------:R-:W-:Y:S02]  /*7f1b0*/  VIADD R74, R10.reuse, 0xf4 ;  /* 0x000000f40a4a7836 */ /* 0x040fe40000000000 */
[C---:B------:R-:W-:Y:S01]  /*7f1c0*/  VIADD R73, R10.reuse, 0xf3 ;  /* 0x000000f30a497836 */ /* 0x040fe20000000000 */
[----:B------:R-:W-:Y:S01]  /*7f1d0*/  @P3 LOP3.LUT R155, R155, 0x8000, RZ, 0xfc, !PT ;  /* 0x000080009b9b3812 */ /* 0x000fe200078efcff */
[C---:B------:R-:W-:Y:S02]  /*7f1e0*/  VIADD R72, R10.reuse, 0xf2 ;  /* 0x000000f20a487836 */ /* 0x040fe40000000000 */
[----:B------:R-:W-:Y:S01]  /*7f1f0*/  VIADD R9, R10, 0xf1 ;  /* 0x000000f10a097836 */ /* 0x000fe20000000000 */
[----:B------:R-:W-:Y:S01]  /*7f200*/  LOP3.LUT R155, R155, 0xffffbfff, RZ, 0xc0, !PT ;  /* 0xffffbfff9b9b7812 */ /* 0x000fe200078ec0ff */
[----:B------:R-:W-:-:S02]  /*7f210*/  IMAD.MOV.U32 R34, RZ, RZ, R69 ;  /* 0x000000ffff227224 */ /* 0x000fc400078e0045 */
[C---:B------:R-:W-:Y:S01]  /*7f220*/  VIADD R8, R10.reuse, 0xf0 ;  /* 0x000000f00a087836 */ /* 0x040fe20000000000 */
[----:B------:R-:W-:Y:S01]  /*7f230*/  @P2 LOP3.LUT R155, R155, 0x4000, RZ, 0xfc, !PT ;  /* 0x000040009b9b2812 */ /* 0x000fe200078efcff */
[----:B------:R-:W-:Y:S01]  /*7f240*/  IMAD.MOV.U32 R35, RZ, RZ, R71 ;  /* 0x000000ffff237224 */ /* 0x000fe200078e0047 */
[----:B------:R-:W-:Y:S01]  /*7f250*/  ISETP.LT.AND P0, PT, R11, UR13, !P0 ;  /* 0x0000000d0b007c0c */ /* 0x000fe2000c701270 */
[----:B------:R-:W-:Y:S01]  /*7f260*/  VIADD R3, R10, 0xeb ;  /* 0x000000eb0a037836 */ /* 0x000fe20000000000 */
[----:B------:R-:W-:Y:S01]  /*7f270*/  LOP3.LUT R155, R155, 0xffffdfff, RZ, 0xc0, !PT ;  /* 0xffffdfff9b9b7812 */ /* 0x000fe200078ec0ff */
[----:B------:R-:W-:Y:S01]  /*7f280*/  ULDC UR11, c[0x0][0x228] ;  /* 0x00008a00000b7ab9 */ /* 0x000fe20000000800 */
[----:B------:R-:W-:Y:S01]  /*7f290*/  LOP3.LUT R30, R30, 0x7fffffff, RZ, 0xc0, !PT ;  /* 0x7fffffff1e1e7812 */ /* 0x000fe200078ec0ff */
[----:B------:R-:W-:Y:S01]  /*7f2a0*/  ULDC UR12, c[0x0][0x228] ;  /* 0x00008a00000c7ab9 */ /* 0x000fe20000000800 */
[----:B------:R-:W-:Y:S01]  /*7f2b0*/  @P1 LOP3.LUT R155, R155, 0x2000, RZ, 0xfc, !PT ;  /* 0x000020009b9b1812 */ /* 0x000fe200078efcff */
[----:B------:R-:W-:-:S03]  /*7f2c0*/  ULDC UR13, c[0x0][0x228] ;  /* 0x00008a00000d7ab9 */ /* 0x000fc60000000800 */
[----:B------:R-:W-:-:S04]  /*7f2d0*/  LOP3.LUT R155, R155, 0xffffefff, RZ, 0xc0, !PT ;  /* 0xffffefff9b9b7812 */ /* 0x000fc800078ec0ff */
[----:B------:R-:W-:Y:S02]  /*7f2e0*/  @P0 LOP3.LUT R155, R155, 0x1000, RZ, 0xfc, !PT ;  /* 0x000010009b9b0812 */ /* 0x000fe400078efcff */
[----:B------:R-:W-:Y:S01]  /*7f2f0*/  ISETP.GE.AND P0, PT, R78, UR10, PT ;  /* 0x0000000a4e007c0c */ /* 0x000fe2000bf06270 */
[----:B------:R-:W-:Y:S01]  /*7f300*/  VIADD R2, R10, 0xea ;  /* 0x000000ea0a027836 */ /* 0x000fe20000000000 */
[----:B------:R-:W-:Y:S01]  /*7f310*/  LOP3.LUT R155, R155, 0xfffff7ff, RZ, 0xc0, !PT ;  /* 0xfffff7ff9b9b7812 */ /* 0x000fe200078ec0ff */
[----:B------:R-:W-:Y:S01]  /*7f320*/  ULDC UR10, c[0x0][0x228] ;  /* 0x00008a00000a7ab9 */ /* 0x000fe20000000800 */
[----:B------:R-:W-:Y:S01]  /*7f330*/  ISETP.LT.AND P3, PT, R14, UR58, !P0 ;  /* 0x0000003a0e007c0c */ /* 0x000fe2000c761270 */
[----:B------:R-:W-:Y:S01]  /*7f340*/  ULDC UR58, c[0x0][0x228] ;  /* 0x00008a00003a7ab9 */ /* 0x000fe20000000800 */
[----:B------:R-:W-:Y:S01]  /*7f350*/  ISETP.LT.AND P2, PT, R13, UR59, !P0 ;  /* 0x0000003b0d007c0c */ /* 0x000fe2000c741270 */
[----:B------:R-:W-:Y:S01]  /*7f360*/  ULDC UR59, c[0x0][0x228] ;  /* 0x00008a00003b7ab9 */ /* 0x000fe20000000800 */
[----:B------:R-:W-:Y:S01]  /*7f370*/  ISETP.LT.AND P1, PT, R12, UR60, !P0 ;  /* 0x0000003c0c007c0c */ /* 0x000fe2000c721270 */
[----:B------:R-:W-:-:S08]  /*7f380*/  ULDC UR60, c[0x0][0x228] ;  /* 0x00008a00003c7ab9 */ /* 0x000fd00000000800 */
        /* <DEDUP_REMOVED lines=8> */
[----:B------:R-:W-:Y:S01]  /*7f410*/  @P0 LOP3.LUT R155, R155, 0x100, RZ, 0xfc, !PT ;  /* 0x000001009b9b0812 */ /* 0x000fe200078efcff */
[----:B---3--:R1:W-:Y:S01]  /*7f420*/  STSM.16.M88.4 [R0], R36 ;  /* 0x0000002400007844 */ /* 0x0083e20000000200 */
[----:B------:R-:W-:Y:S06]  /*7f430*/  BAR.SYNC.DEFER_BLOCKING 0x0 ;  /* 0x0000000000007b1d */ /* 0x000fec0000010000 */
[----:B-1----:R-:W3:Y:S04]  /*7f440*/  LDL.LU R36, [R1+0x1ac0] ;  /* 0x001ac00001247983 */ /* 0x002ee80000300800 */
[----:B------:R-:W1:Y:S01]  /*7f450*/  LDS.128 R4, [R153] ;  /* 0x0000000099047984 */ /* 0x000e620000000c00 */
[----:B------:R-:W-:Y:S01]  /*7f460*/  ISETP.GE.AND P0, PT, R77, UR9, PT ;  /* 0x000000094d007c0c */ /* 0x000fe2000bf06270 */
[----:B------:R-:W-:Y:S01]  /*7f470*/  ULDC UR9, c[0x0][0x228] ;  /* 0x00008a0000097ab9 */ /* 0x000fe20000000800 */
[----:B------:R-:W-:Y:S01]  /*7f480*/  LOP3.LUT R155, R155, 0xffffff7f, RZ, 0xc0, !PT ;  /* 0xffffff7f9b9b7812 */ /* 0x000fe200078ec0ff */
[----:B------:R-:W-:Y:S06]  /*7f490*/  BAR.SYNC.DEFER_BLOCKING 0x0 ;  /* 0x0000000000007b1d */ /* 0x000fec0000010000 */
[----:B-1----:R-:W-:Y:S04]  /*7f4a0*/  STL.64 [R1+0xab0], R4 ;  /* 0x000ab00401007387 */ /* 0x002fe80000100a00 */
[----:B------:R-:W-:Y:S04]  /*7f4b0*/  STL.64 [R1+0xab8], R6 ;  /* 0x000ab80601007387 */ /* 0x000fe80000100a00 */
[----:B------:R-:W3:Y:S04]  /*7f4c0*/  LDL.LU R37, [R1+0x1ac8] ;  /* 0x001ac80001257983 */ /* 0x000ee80000300800 */
[----:B------:R-:W3:Y:S04]  /*7f4d0*/  LDL.LU R38, [R1+0x16c0] ;  /* 0x0016c00001267983 */ /* 0x000ee80000300800 */
[----:B------:R-:W3:Y:S01]  /*7f4e0*/  LDL.LU R39, [R1+0x16c8] ;  /* 0x0016c80001277983 */ /* 0x000ee20000300800 */
        /* <DEDUP_REMOVED lines=10> */
[----:B--2---:R1:W-:Y:S01]  /*7f590*/  STSM.16.M88.4 [R0], R32 ;  /* 0x0000002000007844 */ /* 0x0043e20000000200 */
[----:B------:R-:W-:Y:S01]  /*7f5a0*/  LOP3.LUT R155, R155, 0xffffffdf, RZ, 0xc0, !PT ;  /* 0xffffffdf9b9b7812 */ /* 0x000fe200078ec0ff */
[----:B------:R-:W-:Y:S01]  /*7f5b0*/  ULDC UR57, c[0x0][0x228] ;  /* 0x00008a0000397ab9 */ /* 0x000fe20000000800 */
[----:B------:R-:W-:Y:S01]  /*7f5c0*/  ISETP.GE.AND P0, PT, R76, UR50, PT ;  /* 0x000000324c007c0c */ /* 0x000fe2000bf06270 */
[----:B------:R-:W-:Y:S01]  /*7f5d0*/  BAR.SYNC.DEFER_BLOCKING 0x0 ;  /* 0x0000000000007b1d */ /* 0x000fe20000010000 */
[----:B------:R-:W-:Y:S02]  /*7f5e0*/  @P2 LOP3.LUT R155, R155, 0x20, RZ, 0xfc, !PT ;  /* 0x000000209b9b2812 */ /* 0x000fe400078efcff */
[----:B------:R-:W-:-:S02]  /*7f5f0*/  ISETP.LT.AND P3, PT, R14, UR51, !P0 ;  /* 0x000000330e007c0c */ /* 0x000fc4000c761270 */
[----:B------:R-:W-:Y:S01]  /*7f600*/  LOP3.LUT R155, R155, 0xffffffef, RZ, 0xc0, !PT ;  /* 0xffffffef9b9b7812 */ /* 0x000fe200078ec0ff */
[----:B------:R-:W-:Y:S01]  /*7f610*/  ULDC UR51, c[0x0][0x22c] ;  /* 0x00008b0000337ab9 */ /* 0x000fe20000000800 */
[----:B------:R-:W-:Y:S01]  /*7f620*/  LOP3.LUT R29, R29, 0x7fffffff, RZ, 0xc0, !PT ;  /* 0x7fffffff1d1d7812 */ /* 0x000fe200078ec0ff */
[----:B------:R-:W-:Y:S01]  /*7f630*/  ULDC UR50, c[0x0][0x228] ;  /* 0x00008a0000327ab9 */ /* 0x000fe20000000800 */
[----:B------:R-:W-:Y:S02]  /*7f640*/  @P1 LOP3.LUT R155, R155, 0x10, RZ, 0xfc, !PT ;  /* 0x000000109b9b1812 */ /* 0x000fe400078efcff */
[----:B------:R-:W-:Y:S01]  /*7f650*/  ISETP.LT.AND P2, PT, R13, UR52, !P0 ;  /* 0x000000340d007c0c */ /* 0x000fe2000c741270 */
[----:B-1----:R-:W2:Y:S01]  /*7f660*/  LDL.LU R32, [R1+0x12c0] ;  /* 0x0012c00001207983 */ /* 0x002ea20000300800 */
[----:B------:R-:W-:Y:S01]  /*7f670*/  LOP3.LUT R155, R155, 0xfffffff7, RZ, 0xc0, !PT ;  /* 0xfffffff79b9b7812 */ /* 0x000fe200078ec0ff */
[----:B------:R-:W-:-:S03]  /*7f680*/  ULDC UR52, c[0x0][0x228] ;  /* 0x00008a0000347ab9 */ /* 0x000fc60000000800 */
[----:B------:R-:W-:Y:S02]  /*7f690*/  @P3 LOP3.LUT R155, R155, 0x8, RZ, 0xfc, !PT ;  /* 0x000000089b9b3812 */ /* 0x000fe400078efcff */
[----:B------:R-:W-:Y:S01]  /*7f6a0*/  ISETP.LT.AND P1, PT, R12, UR53, !P0 ;  /* 0x000000350c007c0c */ /* 0x000fe2000c721270 */
[----:B------:R-:W-:Y:S01]  /*7f6b0*/  ULDC UR53, c[0x0][0x22c] ;  /* 0x00008b0000357ab9 */ /* 0x000fe20000000800 */
[----:B------:R-:W-:Y:S01]  /*7f6c0*/  LOP3.LUT R155, R155, 0xfffffffb, RZ, 0xc0, !PT ;  /* 0xfffffffb9b9b7812 */ /* 0x000fe200078ec0ff */
[----:B------:R-:W1:Y:S03]  /*7f6d0*/  LDS.128 R4, [R153] ;  /* 0x0000000099047984 */ /* 0x000e660000000c00 */
[----:B------:R-:W-:Y:S02]  /*7f6e0*/  @P2 LOP3.LUT R155, R155, 0x4, RZ, 0xfc, !PT ;  /* 0x000000049b9b2812 */ /* 0x000fe400078efcff */
[----:B------:R-:W-:Y:S01]  /*7f6f0*/  ISETP.LT.AND P0, PT, R11, UR54, !P0 ;  /* 0x000000360b007c0c */ /* 0x000fe2000c701270 */
[----:B------:R-:W-:Y:S01]  /*7f700*/  BAR.SYNC.DEFER_BLOCKING 0x0 ;  /* 0x0000000000007b1d */ /* 0x000fe20000010000 */
[----:B------:R-:W-:-:S04]  /*7f710*/  LOP3.LUT R155, R155, 0xfffffffd, RZ, 0xc0, !PT ;  /* 0xfffffffd9b9b7812 */ /* 0x000fc800078ec0ff */
[----:B------:R-:W-:Y:S01]  /*7f720*/  @P1 LOP3.LUT R155, R155, 0x2, RZ, 0xfc, !PT ;  /* 0x000000029b9b1812 */ /* 0x000fe200078efcff */
[----:B------:R-:W-:-:S03]  /*7f730*/  ULDC UR54, c[0x0][0x228] ;  /* 0x00008a0000367ab9 */ /* 0x000fc60000000800 */
[----:B------:R-:W-:-:S04]  /*7f740*/  LOP3.LUT R155, R155, 0xfffffffe, RZ, 0xc0, !PT ;  /* 0xfffffffe9b9b7812 */ /* 0x000fc800078ec0ff */
[----:B------:R-:W-:Y:S02]  /*7f750*/  @P0 LOP3.LUT R155, R155, 0x1, RZ, 0xfc, !PT ;  /* 0x000000019b9b0812 */ /* 0x000fe400078efcff */
[----:B------:R-:W-:-:S04]  /*7f760*/  ISETP.GE.AND P0, PT, R75, UR20, PT ;  /* 0x000000144b007c0c */ /* 0x000fc8000bf06270 */
[----:B------:R-:W-:Y:S01]  /*7f770*/  ISETP.LT.AND P3, PT, R14, UR21, !P0 ;  /* 0x000000150e007c0c */ /* 0x000fe2000c761270 */
[----:B------:R-:W-:Y:S01]  /*7f780*/  ULDC.64 UR20, c[0x0][0x228] ;  /* 0x00008a0000147ab9 */ /* 0x000fe20000000a00 */
        /* <DEDUP_REMOVED lines=8> */
[----:B-1----:R-:W-:Y:S01]  /*7f810*/  STL.64 [R1+0x6b0], R4 ;  /* 0x0006b00401007387 */ /* 0x002fe20000100a00 */
[----:B------:R-:W-:Y:S01]  /*7f820*/  LOP3.LUT R31, R31, 0xdfffffff, RZ, 0xc0, !PT ;  /* 0xdfffffff1f1f7812 */ /* 0x000fe200078ec0ff */
[----:B------:R-:W-:-:S03]  /*7f830*/  ULDC UR49, c[0x0][0x228] ;  /* 0x00008a0000317ab9 */ /* 0x000fc60000000800 */
[----:B------:R-:W-:-:S04]  /*7f840*/  @P1 LOP3.LUT R31, R31, 0x20000000, RZ, 0xfc, !PT ;  /* 0x200000001f1f1812 */ /* 0x000fc800078efcff */
[----:B------:R-:W-:-:S04]  /*7f850*/  LOP3.LUT R31, R31, 0xefffffff, RZ, 0xc0, !PT ;  /* 0xefffffff1f1f7812 */ /* 0x000fc800078ec0ff */
[----:B------:R-:W-:Y:S02]  /*7f860*/  @P0 LOP3.LUT R31, R31, 0x10000000, RZ, 0xfc, !PT ;  /* 0x100000001f1f0812 */ /* 0x000fe400078efcff */
[----:B------:R-:W-:-:S04]  /*7f870*/  ISETP.GE.AND P0, PT, R74, UR21, PT ;  /* 0x000000154a007c0c */ /* 0x000fc8000bf06270 */
[----:B------:R-:W-:Y:S01]  /*7f880*/  ISETP.LT.AND P3, PT, R14, UR20, !P0 ;  /* 0x000000140e007c0c */ /* 0x000fe2000c761270 */
[----:B------:R-:W-:Y:S01]  /*7f890*/  ULDC.64 UR20, c[0x0][0x228] ;  /* 0x00008a0000147ab9 */ /* 0x000fe20000000a00 */
[----:B------:R-:W-:Y:S01]  /*7f8a0*/  ISETP.LT.AND P2, PT, R13, UR18, !P0 ;  /* 0x000000120d007c0c */ /* 0x000fe2000c741270 */
[----:B------:R-:W-:Y:S01]  /*7f8b0*/  STL.64 [R1+0x6b8], R6 ;  /* 0x0006b80601007387 */ /* 0x000fe20000100a00 */
[----:B------:R-:W-:Y:S01]  /*7f8c0*/  LOP3.LUT R31, R31, 0xf7ffffff, RZ, 0xc0, !PT ;  /* 0xf7ffffff1f1f7812 */ /* 0x000fe200078ec0ff */
[----:B------:R-:W-:Y:S01]  /*7f8d0*/  ULDC UR18, c[0x0][0x228] ;  /* 0x00008a0000127ab9 */ /* 0x000fe20000000800 */
[----:B------:R-:W-:Y:S01]  /*7f8e0*/  ISETP.LT.AND P1, PT, R12, UR45, !P0 ;  /* 0x0000002d0c007c0c */ /* 0x000fe2000c721270 */
[----:B------:R-:W2:Y:S06]  /*7f8f0*/  LDL.LU R33, [R1+0x12c8] ;  /* 0x0012c80001217983 */ /* 0x000eac0000300800 */
[----:B------:R-:W-:Y:S01]  /*7f900*/  @P3 LOP3.LUT R31, R31, 0x8000000, RZ, 0xfc, !PT ;  /* 0x080000001f1f3812 */ /* 0x000fe200078efcff */
[----:B------:R-:W2:Y:S01]  /*7f910*/  LDL.LU R34, [R1+0xec0] ;  /* 0x000ec00001227983 */ /* 0x000ea20000300800 */
[----:B------:R-:W-:-:S02]  /*7f920*/  ULDC UR45, c[0x0][0x228] ;  /* 0x00008a00002d7ab9 */ /* 0x000fc40000000800 */
[----:B------:R-:W-:Y:S01]  /*7f930*/  LOP3.LUT R31, R31, 0xfbffffff, RZ, 0xc0, !PT ;  /* 0xfbffffff1f1f7812 */ /* 0x000fe200078ec0ff */
[----:B------:R-:W2:Y:S03]  /*7f940*/  LDL.LU R35, [R1+0xec8] ;  /* 0x000ec80001237983 */ /* 0x000ea60000300800 */
        /* <DEDUP_REMOVED lines=27> */
[----:B------:R-:W-:Y:S01]  /*7fb00*/  ULDC.64 UR20, c[0x0][0x228] ;  /* 0x00008a0000147ab9 */ /* 0x000fe20000000a00 */
[----:B------:R-:W-:Y:S01]  /*7fb10*/  ISETP.LT.AND P2, PT, R13, UR37, !P0 ;  /* 0x000000250d007c0c */ /* 0x000fe2000c741270 */
[----:B------:R-:W-:Y:S01]  /*7fb20*/  VIADD R251, R10, 0xdf ;  /* 0x000000df0afb7836 */ /* 0x000fe20000000000 */
[----:B------:R-:W-:Y:S01]  /*7fb30*/  LOP3.LUT R31, R31, 0xfff7ffff, RZ, 0xc0, !PT ;  /* 0xfff7ffff1f1f7812 */ /* 0x000fe200078ec0ff */
[----:B------:R-:W-:Y:S01]  /*7fb40*/  ULDC UR37, c[0x0][0x228] ;  /* 0x00008a0000257ab9 */ /* 0x000fe20000000800 */
        /* <DEDUP_REMOVED lines=26> */
[----:B------:R-:W-:Y:S01]  /*7fcf0*/  @P1 LOP3.LUT R31, R31, 0x2000, RZ, 0xfc, !PT ;  /* 0x000020001f1f1812 */ /* 0x000fe200078efcff */
[----:B---3--:R-:W-:Y:S01]  /*7fd00*/  STSM.16.M88.4 [R0], R36 ;  /* 0x0000002400007844 */ /* 0x008fe20000000200 */
[----:B------:R-:W-:Y:S02]  /*7fd10*/  BAR.SYNC.DEFER_BLOCKING 0x0 ;  /* 0x0000000000007b1d */ /* 0x000fe40000010000 */
[----:B------:R-:W-:-:S04]  /*7fd20*/  LOP3.LUT R31, R31, 0xffffefff, RZ, 0xc0, !PT ;  /* 0xffffefff1f1f7812 */ /* 0x000fc800078ec0ff */
[----:B------:R-:W-:Y:S02]  /*7fd30*/  @P0 LOP3.LUT R31, R31, 0x1000, RZ, 0xfc, !PT ;  /* 0x000010001f1f0812 */ /* 0x000fe400078efcff */
[----:B------:R-:W-:Y:S01]  /*7fd40*/  ISETP.GE.AND P0, PT, R8, UR28, PT ;  /* 0x0000001c08007c0c */ /* 0x000fe2000bf06270 */
[----:B------:R-:W-:-:S03]  /*7fd50*/  ULDC UR28, c[0x0][0x228] ;  /* 0x00008a00001c7ab9 */ /* 0x000fc60000000800 */
[----:B------:R-:W-:Y:S01]  /*7fd60*/  ISETP.LT.AND P3, PT, R14, UR31, !P0 ;  /* 0x0000001f0e007c0c */ /* 0x000fe2000c761270 */
[----:B------:R-:W-:Y:S01]  /*7fd70*/  ULDC UR31, c[0x0][0x228] ;  /* 0x00008a00001f7ab9 */ /* 0x000fe20000000800 */
[----:B------:R-:W1:Y:S01]  /*7fd80*/  LDS.128 R4, [R153] ;  /* 0x0000000099047984 */ /* 0x000e620000000c00 */
[----:B------:R-:W-:Y:S01]  /*7fd90*/  ISETP.LT.AND P2, PT, R13, UR32, !P0 ;  /* 0x000000200d007c0c */ /* 0x000fe2000c741270 */
[----:B------:R-:W-:Y:S01]  /*7fda0*/  ULDC UR32, c[0x0][0x228] ;  /* 0x00008a0000207ab9 */ /* 0x000fe20000000800 */
[----:B------:R-:W-:Y:S01]  /*7fdb0*/  LOP3.LUT R31, R31, 0xfffff7ff, RZ, 0xc0, !PT ;  /* 0xfffff7ff1f1f7812 */ /* 0x000fe200078ec0ff */
[----:B------:R-:W-:Y:S07]  /*7fdc0*/  BAR.SYNC.DEFER_BLOCKING 0x0 ;  /* 0x0000000000007b1d */ /* 0x000fee0000010000 */
[----:B------:R-:W-:-:S02]  /*7fdd0*/  @P3 LOP3.LUT R31, R31, 0x800, RZ, 0xfc, !PT ;  /* 0x000008001f1f3812 */ /* 0x000fc400078efcff */
[----:B------:R-:W-:Y:S01]  /*7fde0*/  ISETP.LT.AND P1, PT, R12, UR33, !P0 ;  /* 0x000000210c007c0c */ /* 0x000fe2000c721270 */
[----:B------:R-:W-:Y:S01]  /*7fdf0*/  ULDC UR33, c[0x0][0x228] ;  /* 0x00008a0000217ab9 */ /* 0x000fe20000000800 */
[----:B------:R-:W-:-:S04]  /*7fe00*/  LOP3.LUT R31, R31, 0xfffffbff, RZ, 0xc0, !PT ;  /* 0xfffffbff1f1f7812 */ /* 0x000fc800078ec0ff */
[----:B------:R-:W-:Y:S02]  /*7fe10*/  @P2 LOP3.LUT R31, R31, 0x400, RZ, 0xfc, !PT ;  /* 0x000004001f1f2812 */ /* 0x000fe400078efcff */
[----:B------:R-:W-:Y:S01]  /*7fe20*/  ISETP.LT.AND P0, PT, R11, UR34, !P0 ;  /* 0x000000220b007c0c */ /* 0x000fe2000c701270 */
[----:B------:R-:W-:Y:S01]  /*7fe30*/  VIADD R249, R10, 0xdd ;  /* 0x000000dd0af97836 */ /* 0x000fe20000000000 */
[----:B------:R-:W-:Y:S01]  /*7fe40*/  LOP3.LUT R31, R31, 0xfffffdff, RZ, 0xc0, !PT ;  /* 0xfffffdff1f1f7812 */ /* 0x000fe200078ec0ff */
[----:B------:R-:W-:-:S03]  /*7fe50*/  ULDC UR34, c[0x0][0x228] ;  /* 0x00008a0000227ab9 */ /* 0x000fc60000000800 */
[----:B------:R-:W-:-:S04]  /*7fe60*/  @P1 LOP3.LUT R31, R31, 0x200, RZ, 0xfc, !PT ;  /* 0x000002001f1f1812 */ /* 0x000fc800078efcff */
[----:B------:R-:W-:-:S04]  /*7fe70*/  LOP3.LUT R31, R31, 0xfffffeff, RZ, 0xc0, !PT ;  /* 0xfffffeff1f1f7812 */ /* 0x000fc800078ec0ff */
[----:B------:R-:W-:Y:S01]  /*7fe80*/  @P0 LOP3.LUT R31, R31, 0x100, RZ, 0xfc, !PT ;  /* 0x000001001f1f0812 */ /* 0x000fe200078efcff */
[----:B-1----:R-:W-:Y:S04]  /*7fe90*/  STL.64 [R1+0x1ab0], R4 ;  /* 0x001ab00401007387 */ /* 0x002fe80000100a00 */
[----:B------:R1:W-:Y:S01]  /*7fea0*/  STL.64 [R1+0x1ab8], R6 ;  /* 0x001ab80601007387 */ /* 0x0003e20000100a00 */
[----:B------:R-:W-:Y:S02]  /*7feb0*/  LOP3.LUT R31, R31, 0xffffff7f, RZ, 0xc0, !PT ;  /* 0xffffff7f1f1f7812 */ /* 0x000fe400078ec0ff */
[----:B------:R-:W-:Y:S01]  /*7fec0*/  LOP3.LUT R28, R28, 0x7fffffff, RZ, 0xc0, !PT ;  /* 0x7fffffff1c1c7812 */ /* 0x000fe200078ec0ff */
[C---:B------:R-:W-:Y:S02]  /*7fed0*/  VIADD R248, R10.reuse, 0xdc ;  /* 0x000000dc0af87836 */ /* 0x040fe40000000000 */
[----:B------:R-:W-:-:S02]  /*7fee0*/  VIADD R239, R10, 0xdb ;  /* 0x000000db0aef7836 */ /* 0x000fc40000000000 */
[C---:B------:R-:W-:Y:S02]  /*7fef0*/  VIADD R238, R10.reuse, 0xda ;  /* 0x000000da0aee7836 */ /* 0x040fe40000000000 */
[C---:B------:R-:W-:Y:S02]  /*7ff00*/  VIADD R237, R10.reuse, 0xd9 ;  /* 0x000000d90aed7836 */ /* 0x040fe40000000000 */
[C---:B------:R-:W-:Y:S02]  /*7ff10*/  VIADD R236, R10.reuse, 0xd8 ;  /* 0x000000d80aec7836 */ /* 0x040fe40000000000 */
[C---:B------:R-:W-:Y:S02]  /*7ff20*/  VIADD R235, R10.reuse, 0xd7 ;  /* 0x000000d70aeb7836 */ /* 0x040fe40000000000 */
[C---:B------:R-:W-:Y:S02]  /*7ff30*/  VIADD R234, R10.reuse, 0xd6 ;  /* 0x000000d60aea7836 */ /* 0x040fe40000000000 */
[C---:B------:R-:W-:Y:S01]  /*7ff40*/  VIADD R233, R10.reuse, 0xd5 ;  /* 0x000000d50ae97836 */ /* 0x040fe20000000000 */
[----:B------:R-:W-:Y:S01]  /*7ff50*/  LOP3.LUT R27, R27, 0x7fffffff, RZ, 0xc0, !PT ;  /* 0x7fffffff1b1b7812 */ /* 0x000fe200078ec0ff */
[----:B-1----:R-:W-:-:S02]  /*7ff60*/  VIADD R7, R10, 0xef ;  /* 0x000000ef0a077836 */ /* 0x002fc40000000000 */
[C---:B------:R-:W-:Y:S02]  /*7ff70*/  VIADD R232, R10.reuse, 0xd4 ;  /* 0x000000d40ae87836 */ /* 0x040fe40000000000 */
[C---:B------:R-:W-:Y:S01]  /*7ff80*/  VIADD R231, R10.reuse, 0xd3 ;  /* 0x000000d30ae77836 */ /* 0x040fe20000000000 */
[----:B------:R-:W-:Y:S01]  /*7ff90*/  ISETP.GE.AND P0, PT, R7, UR21, PT ;  /* 0x0000001507007c0c */ /* 0x000fe2000bf06270 */
[C---:B------:R-:W-:Y:S01]  /*7ffa0*/  VIADD R6, R10.reuse, 0xee ;  /* 0x000000ee0a067836 */ /* 0x040fe20000000000 */
[----:B------:R-:W-:Y:S01]  /*7ffb0*/  ULDC UR21, c[0x0][0x228] ;  /* 0x00008a0000157ab9 */ /* 0x000fe20000000800 */
[----:B------:R-:W-:Y:S01]  /*7ffc0*/  VIADD R5, R10, 0xed ;  /* 0x000000ed0a057836 */ /* 0x000fe20000000000 */
[----:B------:R-:W-:Y:S01]  /*7ffd0*/  ISETP.LT.AND P3, PT, R14, UR20, !P0 ;  /* 0x000000140e007c0c */ /* 0x000fe2000c761270 */
[----:B------:R-:W-:Y:S01]  /*7ffe0*/  VIADD R4, R10, 0xec ;  /* 0x000000ec0a047836 */ /* 0x000fe20000000000 */
[----:B------:R-:W-:Y:S01]  /*7fff0*/  ISETP.LT.AND P2, PT, R13, UR26, !P0 ;  /* 0x0000001a0d007c0c */ /* 0x000fe2000c741270 */
[----:B------:R-:W-:Y:S01]  /*80000*/  ULDC UR20, c[0x0][0x22c] ;  /* 0x00008b0000147ab9 */ /* 0x000fe20000000800 */
[----:B------:R-:W-:Y:S01]  /*80010*/  ISETP.LT.AND P1, PT, R12, UR27, !P0 ;  /* 0x0000001b0c007c0c */ /* 0x000fe2000c721270 */
[----:B------:R-:W-:Y:S01]  /*80020*/  ULDC UR27, c[0x0][0x228] ;  /* 0x00008a00001b7ab9 */ /* 0x000fe20000000800 */
[----:B------:R-:W-:-:S02]  /*80030*/  VIADD R230, R10, 0xd2 ;  /* 0x000000d20ae67836 */ /* 0x000fc40000000000 */
[C---:B------:R-:W-:Y:S02]  /*80040*/  VIADD R229, R10.reuse, 0xd1 ;  /* 0x000000d10ae57836 */ /* 0x040fe40000000000 */
[C---:B------:R-:W-:Y:S02]  /*80050*/  VIADD R228, R10.reuse, 0xd0 ;  /* 0x000000d00ae47836 */ /* 0x040fe40000000000 */
[C---:B------:R-:W-:Y:S01]  /*80060*/  VIADD R227, R10.reuse, 0xcf ;  /* 0x000000cf0ae37836 */ /* 0x040fe20000000000 */
[----:B------:R-:W-:Y:S01]  /*80070*/  @P3 LOP3.LUT R31, R31, 0x80, RZ, 0xfc, !PT ;  /* 0x000000801f1f3812 */ /* 0x000fe200078efcff */
[----:B------:R-:W-:Y:S01]  /*80080*/  ULDC UR26, c[0x0][0x228] ;  /* 0x00008a00001a7ab9 */ /* 0x000fe20000000800 */
[C---:B------:R-:W-:Y:S02]  /*80090*/  VIADD R226, R10.reuse, 0xce ;  /* 0x000000ce0ae27836 */ /* 0x040fe40000000000 */
[----:B------:R-:W-:Y:S01]  /*800a0*/  VIADD R225, R10, 0xcd ;  /* 0x000000cd0ae17836 */ /* 0x000fe20000000000 */
[----:B------:R-:W-:-:S02]  /*800b0*/  LOP3.LUT R31, R31, 0xffffffbf, RZ, 0xc0, !PT ;  /* 0xffffffbf1f1f7812 */ /* 0x000fc400078ec0ff */
[----:B------:R-:W-:Y:S01]  /*800c0*/  LOP3.LUT R26, R26, 0x7fffffff, RZ, 0xc0, !PT ;  /* 0x7fffffff1a1a7812 */ /* 0x000fe200078ec0ff */
[C---:B------:R-:W-:Y:S01]  /*800d0*/  VIADD R224, R10.reuse, 0xcc ;  /* 0x000000cc0ae07836 */ /* 0x040fe20000000000 */
[----:B------:R-:W-:Y:S01]  /*800e0*/  @P2 LOP3.LUT R31, R31, 0x40, RZ, 0xfc, !PT ;  /* 0x000000401f1f2812 */ /* 0x000fe200078efcff */
[C---:B------:R-:W-:Y:S01]  /*800f0*/  VIADD R223, R10.reuse, 0xcb ;  /* 0x000000cb0adf7836 */ /* 0x040fe20000000000 */
[----:B------:R-:W-:Y:S01]  /*80100*/  ISETP.LT.AND P0, PT, R11, UR30, !P0 ;  /* 0x0000001e0b007c0c */ /* 0x000fe2000c701270 */
[----:B------:R-:W-:Y:S01]  /*80110*/  ULDC UR30, c[0x0][0x228] ;  /* 0x00008a00001e7ab9 */ /* 0x000fe20000000800 */
[----:B------:R-:W-:Y:S01]  /*80120*/  LOP3.LUT R31, R31, 0xffffffdf, RZ, 0xc0, !PT ;  /* 0xffffffdf1f1f7812 */ /* 0x000fe200078ec0ff */
[C---:B------:R-:W-:Y:S02]  /*80130*/  VIADD R222, R10.reuse, 0xca ;  /* 0x000000ca0ade7836 */ /* 0x040fe40000000000 */
[C---:B------:R-:W-:Y:S01]  /*80140*/  VIADD R221, R10.reuse, 0xc9 ;  /* 0x000000c90add7836 */ /* 0x040fe20000000000 */
[----:B------:R-:W-:Y:S01]  /*80150*/  @P1 LOP3.LUT R31, R31, 0x20, RZ, 0xfc, !PT ;  /* 0x000000201f1f1812 */ /* 0x000fe200078efcff */
[----:B------:R-:W-:-:S02]  /*80160*/  VIADD R220, R10, 0xc8 ;  /* 0x000000c80adc7836 */ /* 0x000fc40000000000 */
[C---:B------:R-:W-:Y:S01]  /*80170*/  VIADD R219, R10.reuse, 0xc7 ;  /* 0x000000c70adb7836 */ /* 0x040fe20000000000 */
[----:B------:R-:W-:Y:S01]  /*80180*/  LOP3.LUT R31, R31, 0xffffffef, RZ, 0xc0, !PT ;  /* 0xffffffef1f1f7812 */ /* 0x000fe200078ec0ff */
[----:B------:R-:W-:Y:S01]  /*80190*/  VIADD R218, R10, 0xc6 ;  /* 0x000000c60ada7836 */ /* 0x000fe20000000000 */
[----:B--2---:R1:W-:Y:S02]  /*801a0*/  STSM.16.M88.4 [R0], R32 ;  /* 0x0000002000007844 */ /* 0x0043e40000000200 */
[----:B------:R-:W-:Y:S02]  /*801b0*/  @P0 LOP3.LUT R31, R31, 0x10, RZ, 0xfc, !PT ;  /* 0x000000101f1f0812 */ /* 0x000fe400078efcff */
[----:B------:R-:W-:Y:S01]  /*801c0*/  ISETP.GE.AND P0, PT, R6, UR19, PT ;  /* 0x0000001306007c0c */ /* 0x000fe2000bf06270 */
[----:B------:R-:W-:Y:S01]  /*801d0*/  ULDC UR19, c[0x0][0x228] ;  /* 0x00008a0000137ab9 */ /* 0x000fe20000000800 */
[C---:B------:R-:W-:Y:S01]  /*801e0*/  VIADD R217, R10.reuse, 0xc5 ;  /* 0x000000c50ad97836 */ /* 0x040fe20000000000 */
[----:B------:R-:W-:Y:S01]  /*801f0*/  LOP3.LUT R25, R25, 0x7fffffff, RZ, 0xc0, !PT ;  /* 0x7fffffff19197812 */ /* 0x000fe200078ec0ff */
[----:B------:R-:W-:Y:S01]  /*80200*/  VIADD R216, R10, 0xc4 ;  /* 0x000000c40ad87836 */ /* 0x000fe20000000000 */
[----:B------:R-:W-:Y:S01]  /*80210*/  ISETP.LT.AND P3, PT, R14, UR22, !P0 ;  /* 0x000000160e007c0c */ /* 0x000fe2000c761270 */
[----:B------:R-:W-:Y:S01]  /*80220*/  ULDC UR22, c[0x0][0x228] ;  /* 0x00008a0000167ab9 */ /* 0x000fe20000000800 */
[----:B------:R-:W-:Y:S01]  /*80230*/  ISETP.LT.AND P2, PT, R13, UR23, !P0 ;  /* 0x000000170d007c0c */ /* 0x000fe2000c741270 */
[----:B------:R-:W-:Y:S01]  /*80240*/  ULDC UR23, c[0x0][0x228] ;  /* 0x00008a0000177ab9 */ /* 0x000fe20000000800 */
[----:B------:R-:W-:Y:S01]  /*80250*/  LOP3.LUT R31, R31, 0xfffffff7, RZ, 0xc0, !PT ;  /* 0xfffffff71f1f7812 */ /* 0x000fe200078ec0ff */
[----:B------:R-:W-:Y:S01]  /*80260*/  VIADD R215, R10, 0xc3 ;  /* 0x000000c30ad77836 */ /* 0x000fe20000000000 */
[----:B------:R-:W-:Y:S01]  /*80270*/  ISETP.LT.AND P1, PT, R12, UR24, !P0 ;  /* 0x000000180c007c0c */ /* 0x000fe2000c721270 */
[----:B-1----:R-:W-:-:S02]  /*80280*/  VIADD R32, R10, 0xe9 ;  /* 0x000000e90a207836 */ /* 0x002fc40000000000 */
[C---:B------:R-:W-:Y:S02]  /*80290*/  VIADD R214, R10.reuse, 0xc2 ;  /* 0x000000c20ad67836 */ /* 0x040fe40000000000 */
[C---:B------:R-:W-:Y:S02]  /*802a0*/  VIADD R213, R10.reuse, 0xc1 ;  /* 0x000000c10ad57836 */ /* 0x040fe40000000000 */
[C---:B------:R-:W-:Y:S01]  /*802b0*/  VIADD R212, R10.reuse, 0xc0 ;  /* 0x000000c00ad47836 */ /* 0x040fe20000000000 */
[----:B------:R-:W-:Y:S01]  /*802c0*/  @P3 LOP3.LUT R31, R31, 0x8, RZ, 0xfc, !PT ;  /* 0x000000081f1f3812 */ /* 0x000fe200078efcff */
[----:B------:R-:W-:Y:S01]  /*802d0*/  ULDC UR24, c[0x0][0x228] ;  /* 0x00008a0000187ab9 */ /* 0x000fe20000000800 */
[C---:B------:R-:W-:Y:S02]  /*802e0*/  VIADD R211, R10.reuse, 0xbf ;  /* 0x000000bf0ad37836 */ /* 0x040fe40000000000 */
[C---:B------:R-:W-:Y:S01]  /*802f0*/  VIADD R210, R10.reuse, 0xbe ;  /* 0x000000be0ad27836 */ /* 0x040fe20000000000 */
[----:B------:R-:W-:Y:S01]  /*80300*/  LOP3.LUT R31, R31, 0xfffffffb, RZ, 0xc0, !PT ;  /* 0xfffffffb1f1f7812 */ /* 0x000fe200078ec0ff */
[----:B------:R-:W-:Y:S01]  /*80310*/  VIADD R209, R10, 0xbd ;  /* 0x000000bd0ad17836 */ /* 0x000fe20000000000 */
[----:B------:R-:W-:Y:S01]  /*80320*/  LOP3.LUT R24, R24, 0x7fffffff, RZ, 0xc0, !PT ;  /* 0x7fffffff18187812 */ /* 0x000fe200078ec0ff */
[C---:B------:R-:W-:Y:S01]  /*80330*/  VIADD R208, R10.reuse, 0xbc ;  /* 0x000000bc0ad07836 */ /* 0x040fe20000000000 */
[----:B------:R-:W-:Y:S01]  /*80340*/  @P2 LOP3.LUT R31, R31, 0x4, RZ, 0xfc, !PT ;  /* 0x000000041f1f2812 */ /* 0x000fe200078efcff */
[C---:B------:R-:W-:Y:S01]  /*80350*/  VIADD R207, R10.reuse, 0xbb ;  /* 0x000000bb0acf7836 */ /* 0x040fe20000000000 */
[----:B------:R-:W-:Y:S01]  /*80360*/  ISETP.LT.AND P0, PT, R11, UR25, !P0 ;  /* 0x000000190b007c0c */ /* 0x000fe2000c701270 */
[----:B------:R-:W-:Y:S01]  /*80370*/  ULDC UR25, c[0x0][0x228] ;  /* 0x00008a0000197ab9 */ /* 0x000fe20000000800 */
[----:B------:R-:W-:Y:S01]  /*80380*/  LOP3.LUT R31, R31, 0xfffffffd, RZ, 0xc0, !PT ;  /* 0xfffffffd1f1f7812 */ /* 0x000fe200078ec0ff */
[----:B------:R-:W-:-:S02]  /*80390*/  VIADD R206, R10, 0xba ;  /* 0x000000ba0ace7836 */ /* 0x000fc40000000000 */
[C---:B------:R-:W-:Y:S01]  /*803a0*/  VIADD R205, R10.reuse, 0xb9 ;  /* 0x000000b90acd7836 */ /* 0x040fe20000000000 */
[----:B------:R-:W-:Y:S01]  /*803b0*/  @P1 LOP3.LUT R31, R31, 0x2, RZ, 0xfc, !PT ;  /* 0x000000021f1f1812 */ /* 0x000fe200078efcff */
[C---:B------:R-:W-:Y:S02]  /*803c0*/  VIADD R204, R10.reuse, 0xb8 ;  /* 0x000000b80acc7836 */ /* 0x040fe40000000000 */
[C---:B------:R-:W-:Y:S01]  /*803d0*/  VIADD R203, R10.reuse, 0xb7 ;  /* 0x000000b70acb7836 */ /* 0x040fe20000000000 */
[----:B------:R-:W-:Y:S01]  /*803e0*/  LOP3.LUT R31, R31, 0xfffffffe, RZ, 0xc0, !PT ;  /* 0xfffffffe1f1f7812 */ /* 0x000fe200078ec0ff */
[C---:B------:R-:W-:Y:S02]  /*803f0*/  VIADD R202, R10.reuse, 0xb6 ;  /* 0x000000b60aca7836 */ /* 0x040fe40000000000 */
[C---:B------:R-:W-:Y:S01]  /*80400*/  VIADD R201, R10.reuse, 0xb5 ;  /* 0x000000b50ac97836 */ /* 0x040fe20000000000 */
[----:B------:R-:W-:Y:S02]  /*80410*/  @P0 LOP3.LUT R31, R31, 0x1, RZ, 0xfc, !PT ;  /* 0x000000011f1f0812 */ /* 0x000fe400078efcff */
[----:B------:R-:W-:Y:S01]  /*80420*/  LOP3.LUT R23, R23, 0x7fffffff, RZ, 0xc0, !PT ;  /* 0x7fffffff17177812 */ /* 0x000fe200078ec0ff */
[C---:B------:R-:W-:Y:S01]  /*80430*/  VIADD R200, R10.reuse, 0xb4 ;  /* 0x000000b40ac87836 */ /* 0x040fe20000000000 */
[----:B------:R-:W-:Y:S01]  /*80440*/  ISETP.GE.AND P0, PT, R5, UR6, PT ;  /* 0x0000000605007c0c */ /* 0x000fe2000bf06270 */
[----:B------:R-:W-:-:S02]  /*80450*/  VIADD R199, R10, 0xb3 ;  /* 0x000000b30ac77836 */ /* 0x000fc40000000000 */
[----:B------:R-:W-:Y:S01]  /*80460*/  VIADD R198, R10, 0xb2 ;  /* 0x000000b20ac67836 */ /* 0x000fe20000000000 */
[----:B------:R-:W-:Y:S01]  /*80470*/  ISETP.LT.AND P3, PT, R14, UR7, !P0 ;  /* 0x000000070e007c0c */ /* 0x000fe2000c761270 */
[----:B------:R-:W-:Y:S01]  /*80480*/  ULDC.64 UR6, c[0x0][0x228] ;  /* 0x00008a0000067ab9 */ /* 0x000fe20000000a00 */
[----:B------:R-:W-:Y:S01]  /*80490*/  ISETP.LT.AND P2, PT, R13, UR15, !P0 ;  /* 0x0000000f0d007c0c */ /* 0x000fe2000c741270 */
[----:B------:R-:W-:Y:S01]  /*804a0*/  ULDC UR15, c[0x0][0x228] ;  /* 0x00008a00000f7ab9 */ /* 0x000fe20000000800 */
[----:B------:R-:W-:Y:S01]  /*804b0*/  ISETP.LT.AND P1, PT, R12, UR16, !P0 ;  /* 0x000000100c007c0c */ /* 0x000fe2000c721270 */
[----:B------:R-:W-:Y:S01]  /*804c0*/  ULDC UR16, c[0x0][0x228] ;  /* 0x00008a0000107ab9 */ /* 0x000fe20000000800 */
[C---:B------:R-:W-:Y:S02]  /*804d0*/  VIADD R197, R10.reuse, 0xb1 ;  /* 0x000000b10ac57836 */ /* 0x040fe40000000000 */
[C---:B------:R-:W-:Y:S02]  /*804e0*/  VIADD R196, R10.reuse, 0xb0 ;  /* 0x000000b00ac47836 */ /* 0x040fe40000000000 */
[----:B------:R-:W-:-:S02]  /*804f0*/  VIADD R195, R10, 0xaf ;  /* 0x000000af0ac37836 */ /* 0x000fc40000000000 */
[----:B------:R-:W-:Y:S01]  /*80500*/  VIADD R194, R10, 0xae ;  /* 0x000000ae0ac27836 */ /* 0x000fe20000000000 */
[----:B------:R-:W-:Y:S01]  /*80510*/  @P3 LOP3.LUT R30, R30, 0x80000000, RZ, 0xfc, !PT ;  /* 0x800000001e1e3812 */ /* 0x000fe200078efcff */
[----:B------:R-:W-:Y:S01]  /*80520*/  VIADD R193, R10, 0xad ;  /* 0x000000ad0ac17836 */ /* 0x000fe20000000000 */
        /* <DEDUP_REMOVED lines=15> */
[----:B------:R-:W-:Y:S02]  /*80620*/  LOP3.LUT R30, R30, 0xefffffff, RZ, 0xc0, !PT ;  /* 0xefffffff1e1e7812 */ /* 0x000fe400078ec0ff */
[----:B------:R-:W-:Y:S01]  /*80630*/  LOP3.LUT R21, R21, 0x7fffffff, RZ, 0xc0, !PT ;  /* 0x7fffffff15157812 */ /* 0x000fe200078ec0ff */
[----:B------:R-:W-:Y:S01]  /*80640*/  VIADD R184, R10, 0xa4 ;  /* 0x000000a40ab87836 */ /* 0x000fe20000000000 */
[----:B------:R-:W-:Y:S01]  /*80650*/  @P0 LOP3.LUT R30, R30, 0x10000000, RZ, 0xfc, !PT ;  /* 0x100000001e1e0812 */ /* 0x000fe200078efcff */
[----:B------:R-:W-:Y:S01]  /*80660*/  VIADD R183, R10, 0xa3 ;  /* 0x000000a30ab77836 */ /* 0x000fe20000000000 */
[----:B------:R-:W-:Y:S01]  /*80670*/  ISETP.GE.AND P0, PT, R4, UR7, PT ;  /* 0x0000000704007c0c */ /* 0x000fe2000bf06270 */
[----:B------:R-:W-:Y:S01]  /*80680*/  VIADD R182, R10, 0xa2 ;  /* 0x000000a20ab67836 */ /* 0x000fe20000000000 */
[----:B------:R-:W-:Y:S01]  /*80690*/  LOP3.LUT R20, R20, 0x7fffffff, RZ, 0xc0, !PT ;  /* 0x7fffffff14147812 */ /* 0x000fe200078ec0ff */
[----:B------:R-:W-:Y:S01]  /*806a0*/  VIADD R181, R10, 0xa1 ;  /* 0x000000a10ab57836 */ /* 0x000fe20000000000 */
[----:B------:R-:W-:Y:S01]  /*806b0*/  ISETP.LT.AND P3, PT, R14, UR6, !P0 ;  /* 0x000000060e007c0c */ /* 0x000fe2000c761270 */
[----:B------:R-:W-:Y:S01]  /*806c0*/  ULDC.64 UR6, c[0x0][0x228] ;  /* 0x00008a0000067ab9 */ /* 0x000fe20000000a00 */
[----:B------:R-:W-:Y:S01]  /*806d0*/  ISETP.LT.AND P2, PT, R13, UR33, !P0 ;  /* 0x000000210d007c0c */ /* 0x000fe2000c741270 */
[----:B------:R-:W-:Y:S01]  /*806e0*/  ULDC UR33, c[0x0][0x228] ;  /* 0x00008a0000217ab9 */ /* 0x000fe20000000800 */
[----:B------:R-:W-:Y:S01]  /*806f0*/  LOP3.LUT R30, R30, 0xf7ffffff, RZ, 0xc0, !PT ;  /* 0xf7ffffff1e1e7812 */ /* 0x000fe200078ec0ff */
[----:B------:R-:W-:Y:S01]  /*80700*/  VIADD R180, R10, 0xa0 ;  /* 0x000000a00ab47836 */ /* 0x000fe20000000000 */
[----:B------:R-:W-:Y:S01]  /*80710*/  ISETP.LT.AND P1, PT, R12, UR32, !P0 ;  /* 0x000000200c007c0c */ /* 0x000fe2000c721270 */
[----:B------:R-:W-:Y:S01]  /*80720*/  ULDC UR32, c[0x0][0x228] ;  /* 0x00008a0000207ab9 */ /* 0x000fe20000000800 */
[C---:B------:R-:W-:Y:S01]  /*80730*/  VIADD R179, R10.reuse, 0x9f ;  /* 0x0000009f0ab37836 */ /* 0x040fe20000000000 */
[----:B------:R-:W-:Y:S01]  /*80740*/  LOP3.LUT R19, R19, 0x7fffffff, RZ, 0xc0, !PT ;  /* 0x7fffffff13137812 */ /* 0x000fe200078ec0ff */
[----:B------:R-:W-:Y:S01]  /*80750*/  VIADD R178, R10, 0x9e ;  /* 0x0000009e0ab27836 */ /* 0x000fe20000000000 */
[----:B------:R-:W-:Y:S01]  /*80760*/  LOP3.LUT R18, R18, 0x7fffffff, RZ, 0xc0, !PT ;  /* 0x7fffffff12127812 */ /* 0x000fe200078ec0ff */
[----:B------:R-:W-:Y:S01]  /*80770*/  VIADD R177, R10, 0x9d ;  /* 0x0000009d0ab17836 */ /* 0x000fe20000000000 */
[----:B------:R-:W-:Y:S01]  /*80780*/  @P3 LOP3.LUT R30, R30, 0x8000000, RZ, 0xfc, !PT ;  /* 0x080000001e1e3812 */ /* 0x000fe200078efcff */
[C---:B------:R-:W-:Y:S01]  /*80790*/  VIADD R176, R10.reuse, 0x9c ;  /* 0x0000009c0ab07836 */ /* 0x040fe20000000000 */
[----:B------:R-:W-:Y:S01]  /*807a0*/  LOP3.LUT R17, R17, 0x7fffffff, RZ, 0xc0, !PT ;  /* 0x7fffffff11117812 */ /* 0x000fe200078ec0ff */
[----:B------:R-:W-:Y:S01]  /*807b0*/  VIADD R175, R10, 0x9b ;  /* 0x0000009b0aaf7836 */ /* 0x000fe20000000000 */
[----:B------:R-:W-:Y:S01]  /*807c0*/  LOP3.LUT R30, R30, 0xfbffffff, RZ, 0xc0, !PT ;  /* 0xfbffffff1e1e7812 */ /* 0x000fe200078ec0ff */
[----:B------:R-:W-:Y:S01]  /*807d0*/  VIADD R174, R10, 0x9a ;  /* 0x0000009a0aae7836 */ /* 0x000fe20000000000 */
[----:B------:R-:W-:Y:S01]  /*807e0*/  LOP3.LUT R16, R16, 0x7fffffff, RZ, 0xc0, !PT ;  /* 0x7fffffff10107812 */ /* 0x000fe200078ec0ff */
[----:B------:R-:W-:Y:S01]  /*807f0*/  VIADD R173, R10, 0x99 ;  /* 0x000000990aad7836 */ /* 0x000fe20000000000 */
[----:B------:R-:W-:Y:S01]  /*80800*/  @P2 LOP3.LUT R30, R30, 0x4000000, RZ, 0xfc, !PT ;  /* 0x040000001e1e2812 */ /* 0x000fe200078efcff */
[----:B------:R-:W-:Y:S01]  /*80810*/  VIADD R172, R10, 0x98 ;  /* 0x000000980aac7836 */ /* 0x000fe20000000000 */
[----:B------:R-:W-:Y:S01]  /*80820*/  ISETP.LT.AND P0, PT, R11, UR14, !P0 ;  /* 0x0000000e0b007c0c */ /* 0x000fe2000c701270 */
[----:B------:R-:W-:Y:S01]  /*80830*/  ULDC UR14, c[0x0][0x22c] ;  /* 0x00008b00000e7ab9 */ /* 0x000fe20000000800 */
[----:B------:R-:W-:Y:S01]  /*80840*/  LOP3.LUT R30, R30, 0xfdffffff, RZ, 0xc0, !PT ;  /* 0xfdffffff1e1e7812 */ /* 0x000fe200078ec0ff */
[C---:B------:R-:W-:Y:S01]  /*80850*/  VIADD R71, R10.reuse, 0x97 ;  /* 0x000000970a477836 */ /* 0x040fe20000000000 */
[----:B------:R-:W-:Y:S01]  /*80860*/  LOP3.LUT R15, R15, 0x7fffffff, RZ, 0xc0, !PT ;  /* 0x7fffffff0f0f7812 */ /* 0x000fe200078ec0ff */
[----:B------:R-:W-:Y:S01]  /*80870*/  VIADD R70, R10, 0x96 ;  /* 0x000000960a467836 */ /* 0x000fe20000000000 */
[----:B------:R-:W-:Y:S01]  /*80880*/  @P1 LOP3.LUT R30, R30, 0x2000000, RZ, 0xfc, !PT ;  /* 0x020000001e1e1812 */ /* 0x000fe200078efcff */
[----:B------:R-:W-:Y:S01]  /*80890*/  VIADD R69, R10, 0x95 ;  /* 0x000000950a457836 */ /* 0x000fe20000000000 */
[----:B------:R-:W-:Y:S01]  /*808a0*/  LOP3.LUT R152, R152, 0x7fffffff, RZ, 0xc0, !PT ;  /* 0x7fffffff98987812 */ /* 0x000fe200078ec0ff */
[----:B------:R-:W-:Y:S01]  /*808b0*/  VIADD R68, R10, 0x94 ;  /* 0x000000940a447836 */ /* 0x000fe20000000000 */
[----:B------:R-:W-:Y:S01]  /*808c0*/  LOP3.LUT R30, R30, 0xfeffffff, RZ, 0xc0, !PT ;  /* 0xfeffffff1e1e7812 */ /* 0x000fe200078ec0ff */
[----:B------:R-:W-:Y:S01]  /*808d0*/  VIADD R67, R10, 0x93 ;  /* 0x000000930a437836 */ /* 0x000fe20000000000 */
[----:B------:R-:W2:Y:S02]  /*808e0*/  LDL.LU R79, [R1+0x3250] ;  /* 0x00325000014f7983 */ /* 0x000ea40000300800 */
[----:B------:R-:W-:-:S02]  /*808f0*/  @P0 LOP3.LUT R30, R30, 0x1000000, RZ, 0xfc, !PT ;  /* 0x010000001e1e0812 */ /* 0x000fc400078efcff */
[----:B------:R-:W-:Y:S01]  /*80900*/  ISETP.GE.AND P0, PT, R3, UR20, PT ;  /* 0x0000001403007c0c */ /* 0x000fe2000bf06270 */
[----:B------:R-:W-:Y:S01]  /*80910*/  ULDC UR20, c[0x0][0x228] ;  /* 0x00008a0000147ab9 */ /* 0x000fe20000000800 */
[----:B------:R-:W-:Y:S01]  /*80920*/  VIADD R66, R10, 0x92 ;  /* 0x000000920a427836 */ /* 0x000fe20000000000 */
[----:B------:R-:W3:Y:S01]  /*80930*/  LDL.LU R78, [R1+0x324c] ;  /* 0x00324c00014e7983 */ /* 0x000ee20000300800 */
[----:B------:R-:W-:Y:S01]  /*80940*/  ISETP.LT.AND P3, PT, R14, UR21, !P0 ;  /* 0x000000150e007c0c */ /* 0x000fe2000c761270 */
[----:B------:R-:W-:Y:S01]  /*80950*/  ULDC UR21, c[0x0][0x228] ;  /* 0x00008a0000157ab9 */ /* 0x000fe20000000800 */
[----:B------:R-:W-:Y:S01]  /*80960*/  ISETP.LT.AND P2, PT, R13, UR11, !P0 ;  /* 0x0000000b0d007c0c */ /* 0x000fe2000c741270 */
[----:B------:R-:W-:Y:S01]  /*80970*/  ULDC UR11, c[0x0][0x228] ;  /* 0x00008a00000b7ab9 */ /* 0x000fe20000000800 */
[----:B------:R-:W-:Y:S01]  /*80980*/  LOP3.LUT R30, R30, 0xff7fffff, RZ, 0xc0, !PT ;  /* 0xff7fffff1e1e7812 */ /* 0x000fe200078ec0ff */
[----:B------:R-:W-:Y:S01]  /*80990*/  VIADD R65, R10, 0x91 ;  /* 0x000000910a417836 */ /* 0x000fe20000000000 */
[----:B------:R-:W-:Y:S01]  /*809a0*/  ISETP.LT.AND P1, PT, R12, UR12, !P0 ;  /* 0x0000000c0c007c0c */ /* 0x000fe2000c721270 */
[----:B------:R-:W-:Y:S01]  /*809b0*/  ULDC UR12, c[0x0][0x228] ;  /* 0x00008a00000c7ab9 */ /* 0x000fe20000000800 */
[----:B------:R-:W-:Y:S01]  /*809c0*/  VIADD R64, R10, 0x90 ;  /* 0x000000900a407836 */ /* 0x000fe20000000000 */
[----:B------:R-:W4:Y:S04]  /*809d0*/  LDL.LU R77, [R1+0x3248] ;  /* 0x00324800014d7983 */ /* 0x000f280000300800 */
[----:B------:R-:W-:Y:S01]  /*809e0*/  @P3 LOP3.LUT R30, R30, 0x800000, RZ, 0xfc, !PT ;  /* 0x008000001e1e3812 */ /* 0x000fe200078efcff */
[----:B------:R-:W-:Y:S01]  /*809f0*/  VIADD R63, R10, 0x8f ;  /* 0x0000008f0a3f7836 */ /* 0x000fe20000000000 */
[----:B------:R-:W-:Y:S01]  /*80a00*/  ISETP.LT.AND P0, PT, R11, UR13, !P0 ;  /* 0x0000000d0b007c0c */ /* 0x000fe2000c701270 */
[----:B------:R-:W-:Y:S01]  /*80a10*/  ULDC UR13, c[0x0][0x228] ;  /* 0x00008a00000d7ab9 */ /* 0x000fe20000000800 */
[----:B------:R-:W-:Y:S01]  /*80a20*/  LOP3.LUT R30, R30, 0xffbfffff, RZ, 0xc0, !PT ;  /* 0xffbfffff1e1e7812 */ /* 0x000fe200078ec0ff */
[----:B------:R-:W-:Y:S01]  /*80a30*/  VIADD R62, R10, 0x8e ;  /* 0x0000008e0a3e7836 */ /* 0x000fe20000000000 */
[----:B------:R-:W2:Y:S02]  /*80a40*/  LDL.LU R76, [R1+0x3244] ;  /* 0x00324400014c7983 */ /* 0x000ea40000300800 */
[----:B------:R-:W-:Y:S01]  /*80a50*/  @P2 LOP3.LUT R30, R30, 0x400000, RZ, 0xfc, !PT ;  /* 0x004000001e1e2812 */ /* 0x000fe200078efcff */
[----:B------:R-:W-:Y:S01]  /*80a60*/  VIADD R61, R10, 0x8d ;  /* 0x0000008d0a3d7836 */ /* 0x000fe20000000000 */
[----:B------:R-:W3:Y:S02]  /*80a70*/  LDL.LU R75, [R1+0x3240] ;  /* 0x00324000014b7983 */ /* 0x000ee40000300800 */
[----:B------:R-:W-:Y:S01]  /*80a80*/  LOP3.LUT R30, R30, 0xffdfffff, RZ, 0xc0, !PT ;  /* 0xffdfffff1e1e7812 */ /* 0x000fe200078ec0ff */
[----:B------:R-:W-:Y:S01]  /*80a90*/  VIADD R60, R10, 0x8c ;  /* 0x0000008c0a3c7836 */ /* 0x000fe20000000000 */
[----:B------:R-:W4:Y:S02]  /*80aa0*/  LDL.LU R74, [R1+0x323c] ;  /* 0x00323c00014a7983 */ /* 0x000f240000300800 */
[----:B------:R-:W-:Y:S01]  /*80ab0*/  @P1 LOP3.LUT R30, R30, 0x200000, RZ, 0xfc, !PT ;  /* 0x002000001e1e1812 */ /* 0x000fe200078efcff */
[----:B------:R-:W-:Y:S01]  /*80ac0*/  VIADD R59, R10, 0x8b ;  /* 0x0000008b0a3b7836 */ /* 0x000fe20000000000 */
[----:B------:R-:W2:Y:S02]  /*80ad0*/  LDL.LU R73, [R1+0x3238] ;  /* 0x0032380001497983 */ /* 0x000ea40000300800 */
[----:B------:R-:W-:Y:S01]  /*80ae0*/  LOP3.LUT R30, R30, 0xffefffff, RZ, 0xc0, !PT ;  /* 0xffefffff1e1e7812 */ /* 0x000fe200078ec0ff */
[----:B------:R-:W-:Y:S01]  /*80af0*/  VIADD R58, R10, 0x8a ;  /* 0x0000008a0a3a7836 */ /* 0x000fe20000000000 */
[----:B------:R-:W3:Y:S02]  /*80b00*/  LDL.LU R72, [R1+0x3234] ;  /* 0x0032340001487983 */ /* 0x000ee40000300800 */
[----:B------:R-:W-:-:S02]  /*80b10*/  @P0 LOP3.LUT R30, R30, 0x100000, RZ, 0xfc, !PT ;  /* 0x001000001e1e0812 */ /* 0x000fc400078efcff */
[----:B------:R-:W-:Y:S01]  /*80b20*/  ISETP.GE.AND P0, PT, R2, UR7, PT ;  /* 0x0000000702007c0c */ /* 0x000fe2000bf06270 */
[----:B------:R-:W-:Y:S01]  /*80b30*/  VIADD R57, R10, 0x89 ;  /* 0x000000890a397836 */ /* 0x000fe20000000000 */
[----:B------:R-:W2:Y:S02]  /*80b40*/  LDL.LU R9, [R1+0x3230] ;  /* 0x0032300001097983 */ /* 0x000ea40000300800 */
        /* <DEDUP_REMOVED lines=8> */
[----:B------:R-:W-:Y:S01]  /*80bd0*/  VIADD R55, R10, 0x87 ;  /* 0x000000870a377836 */ /* 0x000fe20000000000 */
[----:B------:R-:W2:Y:S04]  /*80be0*/  LDL.LU R8, [R1+0x322c] ;  /* 0x00322c0001087983 */ /* 0x000ea80000300800 */
        /* <DEDUP_REMOVED lines=9> */
[----:B------:R-:W2:Y:S02]  /*80c80*/  LDL.LU R6, [R1+0x3224] ;  /* 0x0032240001067983 */ /* 0x000ea40000300800 */
        /* <DEDUP_REMOVED lines=9> */
[----:B------:R-:W-:-:S02]  /*80d20*/  @P0 LOP3.LUT R30, R30, 0x10000, RZ, 0xfc, !PT ;  /* 0x000100001e1e0812 */ /* 0x000fc400078efcff */
[----:B------:R-:W-:Y:S01]  /*80d30*/  ISETP.GE.AND P0, PT, R32, UR7, PT ;  /* 0x0000000720007c0c */ /* 0x000fe2000bf06270 */
[----:B------:R-:W-:Y:S01]  /*80d40*/  VIADD R48, R10, 0x80 ;  /* 0x000000800a307836 */ /* 0x000fe20000000000 */
        /* <DEDUP_REMOVED lines=8> */
[----:B------:R-:W-:Y:S01]  /*80dd0*/  ULDC UR7, c[0x0][0x228] ;  /* 0x00008a0000077ab9 */ /* 0x000fe20000000800 */
[----:B------:R-:W-:Y:S01]  /*80de0*/  VIADD R47, R10, 0x7f ;  /* 0x0000007f0a2f7836 */ /* 0x000fe20000000000 */
[----:B------:R-:W2:Y:S05]  /*80df0*/  LDL.LU R2, [R1+0x3214] ;  /* 0x0032140001027983 */ /* 0x000eaa0000300800 */
        /* <DEDUP_REMOVED lines=11> */
[----:B------:R-:W-:Y:S01]  /*80eb0*/  VIADD R32, R10, 0xe7 ;  /* 0x000000e70a207836 */ /* 0x000fe20000000000 */
        /* <DEDUP_REMOVED lines=37> */
[----:B------:R-:W-:Y:S01]  /*81110*/  VIADD R32, R10, 0xe5 ;  /* 0x000000e50a207836 */ /* 0x000fe20000000000 */
[----:B------:R-:W-:Y:S01]  /*81120*/  ISETP.LT.AND P2, PT, R13, UR61, !P0 ;  /* 0x0000003d0d007c0c */ /* 0x000fe2000c741270 */
[----:B------:R-:W-:Y:S01]  /*81130*/  ULDC.64 UR22, c[0x0][0x228] ;  /* 0x00008a0000167ab9 */ /* 0x000fe20000000a00 */
[----:B------:R-:W-:Y:S01]  /*81140*/  ISETP.LT.AND P1, PT, R12, UR60, !P0 ;  /* 0x0000003c0c007c0c */ /* 0x000fe2000c721270 */
[----:B------:R-:W-:-:S06]  /*81150*/  ULDC UR61, c[0x0][0x22c] ;  /* 0x00008b00003d7ab9 */ /* 0x000fcc0000000800 */
        /* <DEDUP_REMOVED lines=12> */
[----:B------:R-:W-:Y:S01]  /*81220*/  VIADD R32, R10, 0xe4 ;  /* 0x000000e40a207836 */ /* 0x000fe20000000000 */
[----:B------:R-:W-:Y:S01]  /*81230*/  ISETP.LT.AND P2, PT, R13, UR59, !P0 ;  /* 0x0000003b0d007c0c */ /* 0x000fe2000c741270 */
[----:B------:R-:W-:Y:S01]  /*81240*/  ULDC.64 UR22, c[0x0][0x228] ;  /* 0x00008a0000167ab9 */ /* 0x000fe20000000a00 */
        /* <DEDUP_REMOVED lines=26> */
[----:B------:R-:W-:Y:S01]  /*813f0*/  ULDC UR52, c[0x0][0x228] ;  /* 0x00008a0000347ab9 */ /* 0x000fe20000000800 */
[----:B------:R-:W-:Y:S02]  /*81400*/  LOP3.LUT R29, R29, 0xfdffffff, RZ, 0xc0, !PT ;  /* 0xfdffffff1d1d7812 */ /* 0x000fe400078ec0ff */
[----:B------:R-:W-:Y:S02]  /*81410*/  ISETP.GE.AND P0, PT, R32, UR51, PT ;  /* 0x0000003320007c0c */ /* 0x000fe4000bf06270 */
[----:B------:R-:W-:Y:S01]  /*81420*/  @P2 LOP3.LUT R29, R29, 0x2000000, RZ, 0xfc, !PT ;  /* 0x020000001d1d2812 */ /* 0x000fe200078efcff */
[----:B------:R-:W-:Y:S01]  /*81430*/  VIADD R32, R10, 0xe2 ;  /* 0x000000e20a207836 */ /* 0x000fe20000000000 */
[----:B------:R-:W-:Y:S01]  /*81440*/  ISETP.LT.AND P3, PT, R14, UR47, !P0 ;  /* 0x0000002f0e007c0c */ /* 0x000fe2000c761270 */
[----:B------:R-:W-:Y:S01]  /*81450*/  ULDC UR47, c[0x0][0x228] ;  /* 0x00008a00002f7ab9 */ /* 0x000fe20000000800 */
[----:B------:R-:W-:Y:S01]  /*81460*/  LOP3.LUT R29, R29, 0xfeffffff, RZ, 0xc0, !PT ;  /* 0xfeffffff1d1d7812 */ /* 0x000fe200078ec0ff */
[----:B------:R-:W-:-:S03]  /*81470*/  ULDC UR51, c[0x0][0x228] ;  /* 0x00008a0000337ab9 */ /* 0x000fc60000000800 */
[----:B------:R-:W-:Y:S02]  /*81480*/  @P1 LOP3.LUT R29, R29, 0x1000000, RZ, 0xfc, !PT ;  /* 0x010000001d1d1812 */ /* 0x000fe400078efcff */
[----:B------:R-:W-:Y:S01]  /*81490*/  ISETP.LT.AND P2, PT, R13, UR29, !P0 ;  /* 0x0000001d0d007c0c */ /* 0x000fe2000c741270 */
[----:B------:R-:W-:Y:S01]  /*814a0*/  ULDC UR29, c[0x0][0x228] ;  /* 0x00008a00001d7ab9 */ /* 0x000fe20000000800 */
[----:B------:R-:W-:-:S04]  /*814b0*/  LOP3.LUT R29, R29, 0xff7fffff, RZ, 0xc0, !PT ;  /* 0xff7fffff1d1d7812 */ /* 0x000fc800078ec0ff */
        /* <DEDUP_REMOVED lines=52> */
[----:B------:R-:W-:Y:S01]  /*81800*/  ULDC.64 UR22, c[0x0][0x228] ;  /* 0x00008a0000167ab9 */ /* 0x000fe20000000a00 */
[----:B------:R-:W-:Y:S01]  /*81810*/  ISETP.LT.AND P2, PT, R13, UR38, !P0 ;  /* 0x000000260d007c0c */ /* 0x000fe2000c741270 */
[----:B------:R-:W-:Y:S01]  /*81820*/  ULDC UR38, c[0x0][0x228] ;  /* 0x00008a0000267ab9 */ /* 0x000fe20000000800 */
[----:B------:R-:W-:Y:S01]  /*81830*/  ISETP.LT.AND P1, PT, R12, UR39, !P0 ;  /* 0x000000270c007c0c */ /* 0x000fe2000c721270 */
[----:B------:R-:W-:Y:S01]  /*81840*/  ULDC UR39, c[0x0][0x228] ;  /* 0x00008a0000277ab9 */ /* 0x000fe20000000800 */
[----:B------:R-:W-:Y:S01]  /*81850*/  VIADD R45, R10, 0x7d ;  /* 0x0000007d0a2d7836 */ /* 0x000fe20000000000 */
[----:B------:R-:W2:Y:S06]  /*81860*/  LDL.LU R32, [R1+0xac0] ;  /* 0x000ac00001207983 */ /* 0x000eac0000300800 */
        /* <DEDUP_REMOVED lines=106> */
[----:B------:R-:W-:Y:S01]  /*81f10*/  ULDC.64 UR12, c[0x0][0x228] ;  /* 0x00008a00000c7ab9 */ /* 0x000fe20000000a00 */
        /* <DEDUP_REMOVED lines=115> */
[----:B------:R-:W-:Y:S01]  /*82650*/  ULDC.64 UR28, c[0x0][0x228] ;  /* 0x00008a00001c7ab9 */ /* 0x000fe20000000a00 */
        /* <DEDUP_REMOVED lines=270> */
[----:B------:R-:W-:Y:S02]  /*83740*/  @P2 LOP3.LUT R25, R25, 0x2000000, RZ, 0xfc, !PT ;  /* 0x0200000019192812 */ /* 0x000fe400078efcff */
[----:B------:R-:W-:Y:S01]  /*83750*/  ISETP.GE.AND P0, PT, R215, UR55, PT ;  /* 0x00000037d7007c0c */ /* 0x000fe2000bf06270 */
[----:B------:R-:W-:Y:S01]  /*83760*/  ULDC UR55, c[0x0][0x228] ;  /* 0x00008a0000377ab9 */ /* 0x000fe20000000800 */
[----:B------:R-:W-:-:S04]  /*83770*/  LOP3.LUT R25, R25, 0xfeffffff, RZ, 0xc0, !PT ;  /* 0xfeffffff19197812 */ /* 0x000fc800078ec0ff */
[----:B------:R-:W-:Y:S02]  /*83780*/  @P1 LOP3.LUT R25, R25, 0x1000000, RZ, 0xfc, !PT ;  /* 0x0100000019191812 */ /* 0x000fe400078efcff */
        /* <DEDUP_REMOVED lines=11> */
[----:B------:R-:W-:Y:S02]  /*83840*/  LOP3.LUT R25, R25, 0xffdfffff, RZ, 0xc0, !PT ;  /* 0xffdfffff19197812 */ /* 0x000fe400078ec0ff */
[----:B------:R-:W-:Y:S01]  /*83850*/  ISETP.GE.AND P0, PT, R214, UR31, PT ;  /* 0x0000001fd6007c0c */ /* 0x000fe2000bf06270 */
[----:B------:R-:W-:Y:S01]  /*83860*/  ULDC.64 UR30, c[0x0][0x228] ;  /* 0x00008a00001e7ab9 */ /* 0x000fe20000000a00 */
        /* <DEDUP_REMOVED lines=276> */
[----:B------:R-:W-:Y:S02]  /*849b0*/  LOP3.LUT R23, R23, 0xffdfffff, RZ, 0xc0, !PT ;  /* 0xffdfffff17177812 */ /* 0x000fe400078ec0ff */
[----:B------:R-:W-:Y:S01]  /*849c0*/  ISETP.GE.AND P0, PT, R198, UR56, PT ;  /* 0x00000038c6007c0c */ /* 0x000fe2000bf06270 */
[----:B------:R-:W-:Y:S01]  /*849d0*/  ULDC UR56, c[0x0][0x228] ;  /* 0x00008a0000387ab9 */ /* 0x000fe20000000800 */
[----:B------:R-:W-:Y:S02]  /*849e0*/  @P1 LOP3.LUT R23, R23, 0x200000, RZ, 0xfc, !PT ;  /* 0x0020000017171812 */ /* 0x000fe400078efcff */
[----:B------:R-:W-:Y:S01]  /*849f0*/  ISETP.LT.AND P1, PT, R14, UR55, !P0 ;  /* 0x000000370e007c0c */ /* 0x000fe2000c721270 */
[----:B------:R-:W-:Y:S01]  /*84a00*/  ULDC UR55, c[0x0][0x22c] ;  /* 0x00008b0000377ab9 */ /* 0x000fe20000000800 */
[----:B------:R-:W-:-:S04]  /*84a10*/  LOP3.LUT R23, R23, 0xffefffff, RZ, 0xc0, !PT ;  /* 0xffefffff17177812 */ /* 0x000fc800078ec0ff */
[----:B------:R-:W-:Y:S02]  /*84a20*/  @P2 LOP3.LUT R23, R23, 0x100000, RZ, 0xfc, !PT ;  /* 0x0010000017172812 */ /* 0x000fe400078efcff */
[----:B------:R-:W-:Y:S02]  /*84a30*/  ISETP.LT.AND P3, PT, R13, UR34, !P0 ;  /* 0x000000220d007c0c */ /* 0x000fe4000c761270 */
[----:B------:R-:W-:-:S04]  /*84a40*/  LOP3.LUT R23, R23, 0xfff7ffff, RZ, 0xc0, !PT ;  /* 0xfff7ffff17177812 */ /* 0x000fc800078ec0ff */
[----:B------:R-:W-:Y:S02]  /*84a50*/  @P1 LOP3.LUT R23, R23, 0x80000, RZ, 0xfc, !PT ;  /* 0x0008000017171812 */ /* 0x000fe400078efcff */
[----:B------:R-:W-:Y:S01]  /*84a60*/  ISETP.LT.AND P2, PT, R12, UR35, !P0 ;  /* 0x000000230c007c0c */ /* 0x000fe2000c741270 */
[----:B------:R-:W-:Y:S01]  /*84a70*/  ULDC.64 UR34, c[0x0][0x228] ;  /* 0x00008a0000227ab9 */ /* 0x000fe20000000a00 */
[----:B------:R-:W-:-:S04]  /*84a80*/  LOP3.LUT R23, R23, 0xfffbffff, RZ, 0xc0, !PT ;  /* 0xfffbffff17177812 */ /* 0x000fc800078ec0ff */
[----:B------:R-:W-:Y:S02]  /*84a90*/  @P3 LOP3.LUT R23, R23, 0x40000, RZ, 0xfc, !PT ;  /* 0x0004000017173812 */ /* 0x000fe400078efcff */
[----:B------:R-:W-:Y:S01]  /*84aa0*/  ISETP.LT.AND P1, PT, R11, UR53, !P0 ;  /* 0x000000350b007c0c */ /* 0x000fe2000c721270 */
[----:B------:R-:W-:Y:S01]  /*84ab0*/  ULDC UR53, c[0x0][0x228] ;  /* 0x00008a0000357ab9 */ /* 0x000fe20000000800 */
[----:B------:R-:W-:-:S04]  /*84ac0*/  LOP3.LUT R23, R23, 0xfffdffff, RZ, 0xc0, !PT ;  /* 0xfffdffff17177812 */ /* 0x000fc800078ec0ff */
[----:B------:R-:W-:Y:S02]  /*84ad0*/  @P2 LOP3.LUT R23, R23, 0x20000, RZ, 0xfc, !PT ;  /* 0x0002000017172812 */ /* 0x000fe400078efcff */
[----:B------:R-:W-:Y:S02]  /*84ae0*/  ISETP.GE.AND P0, PT, R197, UR35, PT ;  /* 0x00000023c5007c0c */ /* 0x000fe4000bf06270 */
[----:B------:R-:W-:-:S04]  /*84af0*/  LOP3.LUT R23, R23, 0xfffeffff, RZ, 0xc0, !PT ;  /* 0xfffeffff17177812 */ /* 0x000fc800078ec0ff */
[----:B------:R-:W-:Y:S02]  /*84b00*/  @P1 LOP3.LUT R23, R23, 0x10000, RZ, 0xfc, !PT ;  /* 0x0001000017171812 */ /* 0x000fe400078efcff */
        /* <DEDUP_REMOVED lines=13> */
[----:B------:R-:W-:Y:S02]  /*84be0*/  ISETP.GE.AND P0, PT, R196, UR35, PT ;  /* 0x00000023c4007c0c */ /* 0x000fe4000bf06270 */
        /* <DEDUP_REMOVED lines=423> */
[----:B------:R-:W-:Y:S02]  /*86660*/  ISETP.LT.AND P2, PT, R12, UR14, !P0 ;  /* 0x0000000e0c007c0c */ /* 0x000fe4000c741270 */
        /* <DEDUP_REMOVED lines=38> */
[----:B------:R-:W-:Y:S02]  /*868d0*/  ISETP.GE.AND P0, PT, R69, UR26, PT ;  /* 0x0000001a45007c0c */ /* 0x000fe4000bf06270 */
[----:B------:R-:W-:-:S02]  /*868e0*/  @P3 LOP3.LUT R20, R20, 0x4, RZ, 0xfc, !PT ;  /* 0x0000000414143812 */ /* 0x000fc400078efcff */
[----:B------:R-:W-:Y:S01]  /*868f0*/  ISETP.LT.AND P3, PT, R14, UR27, !P0 ;  /* 0x0000001b0e007c0c */ /* 0x000fe2000c761270 */
[----:B------:R-:W-:Y:S01]  /*86900*/  ULDC.64 UR26, c[0x0][0x228] ;  /* 0x00008a00001a7ab9 */ /* 0x000fe20000000a00 */
[----:B------:R-:W-:-:S04]  /*86910*/  LOP3.LUT R20, R20, 0xfffffffd, RZ, 0xc0, !PT ;  /* 0xfffffffd14147812 */ /* 0x000fc800078ec0ff */
[----:B------:R-:W-:Y:S02]  /*86920*/  @P2 LOP3.LUT R20, R20, 0x2, RZ, 0xfc, !PT ;  /* 0x0000000214142812 */ /* 0x000fe400078efcff */
[----:B------:R-:W-:Y:S01]  /*86930*/  ISETP.LT.AND P2, PT, R13, UR28, !P0 ;  /* 0x0000001c0d007c0c */ /* 0x000fe2000c741270 */
[----:B------:R-:W-:Y:S01]  /*86940*/  ULDC UR28, c[0x0][0x228] ;  /* 0x00008a00001c7ab9 */ /* 0x000fe20000000800 */
[----:B------:R-:W-:-:S03]  /*86950*/  LOP3.LUT R20, R20, 0xfffffffe, RZ, 0xc0, !PT ;  /* 0xfffffffe14147812 */ /* 0x000fc600078ec0ff */
[----:B------:R-:W-:Y:S02]  /*86960*/  @P3 LOP3.LUT R19, R19, 0x80000000, RZ, 0xfc, !PT ;  /* 0x8000000013133812 */ /* 0x000fe400078efcff */
        /* <DEDUP_REMOVED lines=58> */
[C---:B------:R-:W-:Y:S01]  /*86d10*/  VIADD R44, R10.reuse, 0x7c ;  /* 0x0000007c0a2c7836 */ /* 0x040fe20000000000 */
        /* <DEDUP_REMOVED lines=45> */
[C---:B------:R-:W-:Y:S01]  /*86ff0*/  VIADD R42, R10.reuse, 0x7a ;  /* 0x0000007a0a2a7836 */ /* 0x040fe20000000000 */
[----:B------:R-:W-:Y:S01]  /*87000*/  ISETP.LT.AND P2, PT, R13, UR42, !P0 ;  /* 0x0000002a0d007c0c */ /* 0x000fe2000c741270 */
[----:B------:R-:W-:Y:S01]  /*87010*/  ULDC UR42, c[0x0][0x228] ;  /* 0x00008a00002a7ab9 */ /* 0x000fe20000000800 */
[----:B------:R-:W-:Y:S01]  /*87020*/  LOP3.LUT R19, R19, 0xffffff7f, RZ, 0xc0, !PT ;  /* 0xffffff7f13137812 */ /* 0x000fe200078ec0ff */
[----:B------:R-:W-:Y:S01]  /*87030*/  VIADD R41, R10, 0x79 ;  /* 0x000000790a297836 */ /* 0x000fe20000000000 */
[----:B------:R-:W-:Y:S01]  /*87040*/  ISETP.LT.AND P1, PT, R12, UR43, !P0 ;  /* 0x0000002b0c007c0c */ /* 0x000fe2000c721270 */
[----:B------:R-:W-:Y:S01]  /*87050*/  ULDC UR43, c[0x0][0x228] ;  /* 0x00008a00002b7ab9 */ /* 0x000fe20000000800 */
[----:B------:R-:W-:Y:S01]  /*87060*/  VIADD R40, R10, 0x78 ;  /* 0x000000780a287836 */ /* 0x000fe20000000000 */
[----:B------:R-:W-:-:S04]  /*87070*/  ULDC UR45, c[0x0][0x228] ;  /* 0x00008a00002d7ab9 */ /* 0x000fc80000000800 */
        /* <DEDUP_REMOVED lines=167> */
[----:B------:R-:W-:Y:S01]  /*87af0*/  VIADD R39, R10, 0x77 ;  /* 0x000000770a277836 */ /* 0x000fe20000000000 */
[----:B------:R-:W-:Y:S02]  /*87b00*/  ULDC UR35, c[0x0][0x228] ;  /* 0x00008a0000237ab9 */ /* 0x000fe40000000800 */
[----:B------:R-:W-:Y:S01]  /*87b10*/  ISETP.LT.AND P3, PT, R14, UR34, !P0 ;  /* 0x000000220e007c0c */ /* 0x000fe2000c761270 */
[----:B------:R-:W-:Y:S01]  /*87b20*/  ULDC UR34, c[0x0][0x228] ;  /* 0x00008a0000227ab9 */ /* 0x000fe20000000800 */
[----:B------:R-:W-:Y:S01]  /*87b30*/  ISETP.LT.AND P2, PT, R13, UR55, !P0 ;  /* 0x000000370d007c0c */ /* 0x000fe2000c741270 */
[----:B------:R-:W-:Y:S01]  /*87b40*/  ULDC UR55, c[0x0][0x228] ;  /* 0x00008a0000377ab9 */ /* 0x000fe20000000800 */
[----:B------:R-:W-:Y:S01]  /*87b50*/  ISETP.LT.AND P1, PT, R12, UR58, !P0 ;  /* 0x0000003a0c007c0c */ /* 0x000fe2000c721270 */
[----:B------:R-:W-:-:S08]  /*87b60*/  VIADD R38, R10, 0x76 ;  /* 0x000000760a267836 */ /* 0x000fd00000000000 */
[----:B------:R-:W-:Y:S01]  /*87b70*/  @P3 LOP3.LUT R17, R17, 0x80000000, RZ, 0xfc, !PT ;  /* 0x8000000011113812 */ /* 0x000fe200078efcff */
[----:B------:R-:W-:Y:S01]  /*87b80*/  VIADD R37, R10, 0x75 ;  /* 0x000000750a257836 */ /* 0x000fe20000000000 */
[----:B------:R-:W-:Y:S02]  /*87b90*/  ULDC UR58, c[0x0][0x228] ;  /* 0x00008a00003a7ab9 */ /* 0x000fe40000000800 */
[----:B------:R-:W-:-:S04]  /*87ba0*/  LOP3.LUT R17, R17, 0xbfffffff, RZ, 0xc0, !PT ;  /* 0xbfffffff11117812 */ /* 0x000fc800078ec0ff */
[----:B------:R-:W-:Y:S01]  /*87bb0*/  @P2 LOP3.LUT R17, R17, 0x40000000, RZ, 0xfc, !PT ;  /* 0x4000000011112812 */ /* 0x000fe200078efcff */
[----:B------:R-:W-:Y:S01]  /*87bc0*/  BAR.SYNC.DEFER_BLOCKING 0x0 ;  /* 0x0000000000007b1d */ /* 0x000fe20000010000 */
[----:B------:R-:W-:Y:S02]  /*87bd0*/  ISETP.LT.AND P0, PT, R11, UR57, !P0 ;  /* 0x000000390b007c0c */ /* 0x000fe4000c701270 */
[----:B------:R-:W-:-:S03]  /*87be0*/  LOP3.LUT R17, R17, 0xdfffffff, RZ, 0xc0, !PT ;  /* 0xdfffffff11117812 */ /* 0x000fc600078ec0ff */
        /* <DEDUP_REMOVED lines=24> */
[C---:B------:R-:W-:Y:S01]  /*87d70*/  VIADD R36, R10.reuse, 0x74 ;  /* 0x000000740a247836 */ /* 0x040fe20000000000 */
[----:B------:R-:W-:Y:S01]  /*87d80*/  LOP3.LUT R17, R17, 0xff7fffff, RZ, 0xc0, !PT ;  /* 0xff7fffff11117812 */ /* 0x000fe200078ec0ff */
[----:B------:R-:W-:Y:S01]  /*87d90*/  VIADD R35, R10, 0x73 ;  /* 0x000000730a237836 */ /* 0x000fe20000000000 */
[----:B------:R-:W-:Y:S01]  /*87da0*/  ISETP.LT.AND P1, PT, R12, UR9, !P0 ;  /* 0x000000090c007c0c */ /* 0x000fe2000c721270 */
[----:B------:R-:W-:Y:S01]  /*87db0*/  ULDC.64 UR8, c[0x0][0x228] ;  /* 0x00008a0000087ab9 */ /* 0x000fe20000000a00 */
[----:B------:R-:W-:-:S05]  /*87dc0*/  ULDC UR59, c[0x0][0x228] ;  /* 0x00008a00003b7ab9 */ /* 0x000fca0000000800 */
        /* <DEDUP_REMOVED lines=14> */
[----:B------:R-:W-:Y:S01]  /*87eb0*/  VIADD R251, R10, 0x70 ;  /* 0x000000700afb7836 */ /* 0x000fe20000000000 */
[----:B------:R-:W-:Y:S01]  /*87ec0*/  ISETP.LT.AND P3, PT, R13, UR13, !P0 ;  /* 0x0000000d0d007c0c */ /* 0x000fe2000c761270 */
[----:B------:R-:W-:Y:S01]  /*87ed0*/  ULDC UR11, c[0x0][0x228] ;  /* 0x00008a00000b7ab9 */ /* 0x000fe20000000800 */
[----:B------:R-:W-:Y:S01]  /*87ee0*/  LOP3.LUT R17, R17, 0xfff7ffff, RZ, 0xc0, !PT ;  /* 0xfff7ffff11117812 */ /* 0x000fe200078ec0ff */
[----:B------:R-:W-:Y:S01]  /*87ef0*/  ULDC UR13, c[0x0][0x228] ;  /* 0x00008a00000d7ab9 */ /* 0x000fe20000000800 */
[----:B------:R-:W-:Y:S01]  /*87f00*/  ISETP.LT.AND P2, PT, R12, UR12, !P0 ;  /* 0x0000000c0c007c0c */ /* 0x000fe2000c741270 */
[----:B------:R-:W-:-:S06]  /*87f10*/  ULDC UR12, c[0x0][0x228] ;  /* 0x00008a00000c7ab9 */ /* 0x000fcc0000000800 */
[----:B------:R-:W-:-:S04]  /*87f20*/  @P1 LOP3.LUT R17, R17, 0x80000, RZ, 0xfc, !PT ;  /* 0x0008000011111812 */ /* 0x000fc800078efcff */
[----:B------:R-:W-:-:S04]  /*87f30*/  LOP3.LUT R17, R17, 0xfffbffff, RZ, 0xc0, !PT ;  /* 0xfffbffff11117812 */ /* 0x000fc800078ec0ff */
[----:B------:R-:W-:Y:S02]  /*87f40*/  @P3 LOP3.LUT R17, R17, 0x40000, RZ, 0xfc, !PT ;  /* 0x0004000011113812 */ /* 0x000fe400078efcff */
[----:B------:R-:W-:Y:S02]  /*87f50*/  ISETP.LT.AND P1, PT, R11, UR17, !P0 ;  /* 0x000000110b007c0c */ /* 0x000fe4000c721270 */
        /* <DEDUP_REMOVED lines=229> */
[----:B------:R-:W1:Y:S01]  /*88db0*/  LDS.128 R36, [R153] ;  /* 0x0000000099247984 */ /* 0x000e620000000c00 */
[----:B------:R-:W-:Y:S01]  /*88dc0*/  BAR.SYNC.DEFER_BLOCKING 0x0 ;  /* 0x0000000000007b1d */ /* 0x000fe20000010000 */
[----:B------:R-:W-:Y:S02]  /*88dd0*/  ISETP.LT.AND P3, PT, R14, UR28, !P0 ;  /* 0x0000001c0e007c0c */ /* 0x000fe4000c761270 */
[----:B------:R-:W-:Y:S02]  /*88de0*/  ISETP.LT.AND P2, PT, R13, UR7, !P0 ;  /* 0x000000070d007c0c */ /* 0x000fe4000c741270 */
[----:B------:R-:W-:Y:S01]  /*88df0*/  ISETP.LT.AND P1, PT, R12, UR30, !P0 ;  /* 0x0000001e0c007c0c */ /* 0x000fe2000c721270 */
[----:B------:R-:W-:Y:S01]  /*88e00*/  ULDC UR7, c[0x0][0x228] ;  /* 0x00008a0000077ab9 */ /* 0x000fe20000000800 */
[----:B------:R-:W-:-:S07]  /*88e10*/  ULDC.64 UR28, c[0x0][0x228] ;  /* 0x00008a00001c7ab9 */ /* 0x000fce0000000a00 */
        /* <DEDUP_REMOVED lines=46> */
[----:B------:R-:W-:Y:S02]  /*89100*/  ISETP.GE.AND P0, PT, R33, UR35, PT ;  /* 0x0000002321007c0c */ /* 0x000fe4000bf06270 */
[----:B------:R-:W-:Y:S01]  /*89110*/  LOP3.LUT R15, R15, 0xffff7fff, RZ, 0xc0, !PT ;  /* 0xffff7fff0f0f7812 */ /* 0x000fe200078ec0ff */
[----:B------:R-:W2:Y:S01]  /*89120*/  LDL.LU R33, [R1+0xac8] ;  /* 0x000ac80001217983 */ /* 0x000ea20000300800 */
[----:B------:R-:W-:Y:S01]  /*89130*/  ISETP.LT.AND P3, PT, R14, UR34, !P0 ;  /* 0x000000220e007c0c */ /* 0x000fe2000c761270 */
[----:B------:R-:W-:Y:S01]  /*89140*/  ULDC.64 UR34, c[0x0][0x228] ;  /* 0x00008a0000227ab9 */ /* 0x000fe20000000a00 */
[----:B------:R-:W-:Y:S01]  /*89150*/  ISETP.LT.AND P2, PT, R13, UR36, !P0 ;  /* 0x000000240d007c0c */ /* 0x000fe2000c741270 */
[----:B------:R-:W-:Y:S01]  /*89160*/  ULDC.64 UR36, c[0x0][0x228] ;  /* 0x00008a0000247ab9 */ /* 0x000fe20000000a00 */
[----:B------:R-:W-:Y:S01]  /*89170*/  ISETP.LT.AND P1, PT, R12, UR6, !P0 ;  /* 0x000000060c007c0c */ /* 0x000fe2000c721270 */
[----:B------:R-:W-:Y:S01]  /*89180*/  ULDC UR6, c[0x0][0x228] ;  /* 0x00008a0000067ab9 */ /* 0x000fe20000000800 */
[----:B------:R-:W2:Y:S07]  /*89190*/  LDL.LU R34, [R1+0x6c0] ;  /* 0x0006c00001227983 */ /* 0x000eae0000300800 */
        /* <DEDUP_REMOVED lines=12> */
[----:B------:R-:W-:Y:S01]  /*89260*/  LOP3.LUT R15, R15, 0xfffff7ff, RZ, 0xc0, !PT ;  /* 0xfffff7ff0f0f7812 */ /* 0x000fe200078ec0ff */
[----:B------:R-:W-:Y:S01]  /*89270*/  VIADD R251, R10, 0x6f ;  /* 0x0000006f0afb7836 */ /* 0x000fe20000000000 */
[----:B------:R-:W-:Y:S01]  /*89280*/  ISETP.LT.AND P1, PT, R13, UR7, !P0 ;  /* 0x000000070d007c0c */ /* 0x000fe2000c721270 */
[----:B------:R-:W-:Y:S01]  /*89290*/  ULDC UR7, c[0x0][0x228] ;  /* 0x00008a0000077ab9 */ /* 0x000fe20000000800 */
[----:B------:R-:W-:-:S07]  /*892a0*/  ULDC UR6, c[0x0][0x228] ;  /* 0x00008a0000067ab9 */ /* 0x000fce0000000800 */
[----:B------:R-:W-:Y:S02]  /*892b0*/  @P2 LOP3.LUT R15, R15, 0x800, RZ, 0xfc, !PT ;  /* 0x000008000f0f2812 */ /* 0x000fe400078efcff */
[----:B------:R-:W-:Y:S01]  /*892c0*/  ISETP.LT.AND P2, PT, R12, UR60, !P0 ;  /* 0x0000003c0c007c0c */ /* 0x000fe2000c741270 */
[----:B------:R-:W-:Y:S01]  /*892d0*/  ULDC UR60, c[0x0][0x22c] ;  /* 0x00008b00003c7ab9 */ /* 0x000fe20000000800 */
        /* <DEDUP_REMOVED lines=13> */
[----:B------:R-:W-:Y:S01]  /*893b0*/  LOP3.LUT R15, R15, 0xffffffbf, RZ, 0xc0, !PT ;  /* 0xffffffbf0f0f7812 */ /* 0x000fe200078ec0ff */
[----:B------:R-:W-:-:S03]  /*893c0*/  VIADD R251, R10, 0x6e ;  /* 0x0000006e0afb7836 */ /* 0x000fc60000000000 */
        /* <DEDUP_REMOVED lines=20> */
[----:B------:R-:W-:Y:S02]  /*89510*/  ISETP.LT.AND P3, PT, R13, UR15, !P0 ;  /* 0x0000000f0d007c0c */ /* 0x000fe4000c761270 */
[----:B------:R-:W-:-:S04]  /*89520*/  LOP3.LUT R15, R15, 0xfffffffe, RZ, 0xc0, !PT ;  /* 0xfffffffe0f0f7812 */ /* 0x000fc800078ec0ff */
[----:B------:R-:W-:Y:S02]  /*89530*/  @P1 LOP3.LUT R15, R15, 0x1, RZ, 0xfc, !PT ;  /* 0x000000010f0f1812 */ /* 0x000fe400078efcff */
[----:B------:R-:W-:-:S03]  /*89540*/  ISETP.LT.AND P1, PT, R12, UR14, !P0 ;  /* 0x0000000e0c007c0c */ /* 0x000fc6000c721270 */
[----:B------:R-:W-:-:S04]  /*89550*/  @P2 LOP3.LUT R152, R152, 0x80000000, RZ, 0xfc, !PT ;  /* 0x8000000098982812 */ /* 0x000fc800078efcff */
        /* <DEDUP_REMOVED lines=94> */
[----:B------:R-:W-:Y:S01]  /*89b40*/  ISETP.LT.AND P1, PT, R13, UR54, !P6 ;  /* 0x000000360d007c0c */ /* 0x000fe2000f721270 */
[----:B-1----:R-:W-:Y:S01]  /*89b50*/  STL.64 [R1+0x16b0], R36 ;  /* 0x0016b02401007387 */ /* 0x002fe20000100a00 */
[----:B------:R-:W-:-:S03]  /*89b60*/  LOP3.LUT R152, R152, 0xfffffff7, RZ, 0xc0, !PT ;  /* 0xfffffff798987812 */ /* 0x000fc600078ec0ff */
[----:B------:R3:W-:Y:S01]  /*89b70*/  STL.64 [R1+0x16b8], R38 ;  /* 0x0016b82601007387 */ /* 0x0007e20000100a00 */
[----:B------:R-:W-:Y:S02]  /*89b80*/  @P2 LOP3.LUT R152, R152, 0x8, RZ, 0xfc, !PT ;  /* 0x0000000898982812 */ /* 0x000fe400078efcff */
[----:B------:R-:W-:Y:S02]  /*89b90*/  ISETP.LT.AND P0, PT, R12, UR55, !P6 ;  /* 0x000000370c007c0c */ /* 0x000fe4000f701270 */
[----:B------:R-:W-:Y:S01]  /*89ba0*/  LOP3.LUT R152, R152, 0xfffffffd, RZ, 0xc0, !PT ;  /* 0xfffffffd98987812 */ /* 0x000fe200078ec0ff */
[----:B------:R-:W-:-:S03]  /*89bb0*/  VIADD R251, R10, 0x65 ;  /* 0x000000650afb7836 */ /* 0x000fc60000000000 */
[----:B------:R-:W-:Y:S02]  /*89bc0*/  @P1 LOP3.LUT R152, R152, 0x2, RZ, 0xfc, !PT ;  /* 0x0000000298981812 */ /* 0x000fe400078efcff */
[----:B------:R-:W-:Y:S02]  /*89bd0*/  ISETP.GE.AND P3, PT, R251, UR39, PT ;  /* 0x00000027fb007c0c */ /* 0x000fe4000bf66270 */
[----:B------:R-:W-:Y:S02]  /*89be0*/  LOP3.LUT R152, R152, 0xfffffffe, RZ, 0xc0, !PT ;  /* 0xfffffffe98987812 */ /* 0x000fe400078ec0ff */
[----:B------:R-:W-:Y:S02]  /*89bf0*/  ISETP.LT.AND P1, PT, R13, UR57, !P3 ;  /* 0x000000390d007c0c */ /* 0x000fe4000df21270 */
[----:B------:R-:W-:Y:S02]  /*89c00*/  @P0 LOP3.LUT R152, R152, 0x1, RZ, 0xfc, !PT ;  /* 0x0000000198980812 */ /* 0x000fe400078efcff */
[----:B------:R-:W-:-:S02]  /*89c10*/  ISETP.LT.AND P0, PT, R14, UR38, !P3 ;  /* 0x000000260e007c0c */ /* 0x000fc4000df01270 */
[----:B------:R-:W-:Y:S02]  /*89c20*/  ISETP.LT.AND P2, PT, R12, UR58, !P3 ;  /* 0x0000003a0c007c0c */ /* 0x000fe4000df41270 */
[C---:B------:R-:W-:Y:S02]  /*89c30*/  ISETP.LT.AND P6, PT, R11.reuse, UR56, !P6 ;  /* 0x000000380b007c0c */ /* 0x040fe4000f7c1270 */
[----:B------:R-:W-:Y:S01]  /*89c40*/  ISETP.LT.AND P3, PT, R11, UR59, !P3 ;  /* 0x0000003b0b007c0c */ /* 0x000fe2000df61270 */
[----:B------:R-:W-:Y:S01]  /*89c50*/  STL [R1+0x3230], R169 ;  /* 0x003230a901007387 */ /* 0x000fe20000100800 */
[----:B---3--:R-:W-:Y:S01]  /*89c60*/  IMAD.MOV.U32 R38, RZ, RZ, R72 ;  /* 0x000000ffff267224 */ /* 0x008fe200078e0048 */
[----:B------:R-:W-:Y:S01]  /*89c70*/  ULDC.64 UR6, c[0x0][0x228] ;  /* 0x00008a0000067ab9 */ /* 0x000fe20000000a00 */
[----:B----4-:R-:W-:Y:S01]  /*89c80*/  IMAD.MOV.U32 R39, RZ, RZ, R74 ;  /* 0x000000ffff277224 */ /* 0x010fe200078e004a */
[----:B------:R-:W-:Y:S01]  /*89c90*/  STL [R1+0x3228], R170 ;  /* 0x003228aa01007387 */ /* 0x000fe20000100800 */
[----:B------:R-:W-:Y:S01]  /*89ca0*/  IMAD.MOV.U32 R54, RZ, RZ, R145 ;  /* 0x000000ffff367224 */ /* 0x000fe200078e0091 */
[----:B------:R-:W-:Y:S01]  /*89cb0*/  ULDC.64 UR10, c[0x0][0x228] ;  /* 0x00008a00000a7ab9 */ /* 0x000fe20000000a00 */
[----:B------:R-:W-:Y:S01]  /*89cc0*/  IMAD.MOV.U32 R55, RZ, RZ, R147 ;  /* 0x000000ffff377224 */ /* 0x000fe200078e0093 */
[----:B------:R-:W-:Y:S01]  /*89cd0*/  STL [R1+0x321c], R171 ;  /* 0x00321cab01007387 */ /* 0x000fe20000100800 */
[----:B------:R-:W-:-:S03]  /*89ce0*/  ULDC UR8, c[0x0][0x228] ;  /* 0x00008a0000087ab9 */ /* 0x000fc60000000800 */
[----:B------:R-:W-:Y:S04]  /*89cf0*/  STL [R1+0x3218], R154 ;  /* 0x0032189a01007387 */ /* 0x000fe80000100800 */
[----:B------:R-:W2:Y:S04]  /*89d00*/  LDL.LU R35, [R1+0x6c8] ;  /* 0x0006c80001237983 */ /* 0x000ea80000300800 */
        /* <DEDUP_REMOVED lines=39> */
[----:B------:R-:W3:Y:S01]  /*89f80*/  LDL.LU R37, [R1+0x2cc] ;  /* 0x0002cc0001257983 */ /* 0x000ee20000300800 */
[----:B------:R-:W-:-:S02]  /*89f90*/  IMAD.MOV.U32 R38, RZ, RZ, R73 ;  /* 0x000000ffff267224 */ /* 0x000fc400078e0049 */
[----:B------:R-:W-:Y:S01]  /*89fa0*/  IMAD.MOV.U32 R39, RZ, RZ, R75 ;  /* 0x000000ffff277224 */ /* 0x000fe200078e004b */
[----:B--2---:R1:W-:Y:S01]  /*89fb0*/  STSM.16.M88.4 [R0], R32 ;  /* 0x0000002000007844 */ /* 0x0043e20000000200 */
[----:B------:R-:W-:Y:S06]  /*89fc0*/  BAR.SYNC.DEFER_BLOCKING 0x0 ;  /* 0x0000000000007b1d */ /* 0x000fec0000010000 */
[----:B-1----:R-:W2:Y:S04]  /*89fd0*/  LDL.LU R32, [R1+0x1ad0] ;  /* 0x001ad00001207983 */ /* 0x002ea80000300800 */
[----:B------:R-:W1:Y:S01]  /*89fe0*/  LDS.128 R40, [R153] ;  /* 0x0000000099287984 */ /* 0x000e620000000c00 */
[----:B------:R-:W-:Y:S06]  /*89ff0*/  BAR.SYNC.DEFER_BLOCKING 0x0 ;  /* 0x0000000000007b1d */ /* 0x000fec0000010000 */
[----:B-1----:R-:W-:Y:S04]  /*8a000*/  STL [R1+0x6c4], R41 ;  /* 0x0006c42901007387 */ /* 0x002fe80000100800 */
[----:B------:R-:W-:Y:S04]  /*8a010*/  STL.64 [R1+0x6c8], R42 ;  /* 0x0006c82a01007387 */ /* 0x000fe80000100a00 */
[----:B------:R-:W2:Y:S04]  /*8a020*/  LDL.LU R33, [R1+0x1ad8] ;  /* 0x001ad80001217983 */ /* 0x000ea80000300800 */
[----:B------:R-:W2:Y:S04]  /*8a030*/  LDL.LU R34, [R1+0x16d0] ;  /* 0x0016d00001227983 */ /* 0x000ea80000300800 */
[----:B------:R-:W2:Y:S04]  /*8a040*/  LDL.LU R35, [R1+0x16d8] ;  /* 0x0016d80001237983 */ /* 0x000ea80000300800 */
[----:B---3--:R1:W-:Y:S01]  /*8a050*/  STSM.16.M88.4 [R0], R36 ;  /* 0x0000002400007844 */ /* 0x0083e20000000200 */
[----:B------:R-:W-:Y:S01]  /*8a060*/  IMAD.MOV.U32 R169, RZ, RZ, R40 ;  /* 0x000000ffffa97224 */ /* 0x000fe200078e0028 */
        /* <DEDUP_REMOVED lines=43> */
[----:B------:R-:W-:Y:S01]  /*8a320*/  BAR.SYNC.DEFER_BLOCKING 0x0 ;  /* 0x0000000000007b1d */ /* 0x000fe20000010000 */
[----:B-1----:R-:W-:-:S05]  /*8a330*/  IMAD.MOV.U32 R170, RZ, RZ, R41 ;  /* 0x000000ffffaa7224 */ /* 0x002fca00078e0029 */
[----:B------:R-:W-:Y:S04]  /*8a340*/  STL [R1+0x12c0], R40 ;  /* 0x0012c02801007387 */ /* 0x000fe80000100800 */
[----:B------:R-:W-:Y:S04]  /*8a350*/  STL.64 [R1+0x12c8], R42 ;  /* 0x0012c82a01007387 */ /* 0x000fe80000100a00 */
[----:B------:R-:W-:Y:S04]  /*8a360*/  STL [R1+0x322c], R170 ;  /* 0x00322caa01007387 */ /* 0x000fe80000100800 */
        /* <DEDUP_REMOVED lines=60> */
[----:B------:R-:W-:Y:S04]  /*8a730*/  STL.64 [R1+0x1ad0], R40 ;  /* 0x001ad02801007387 */ /* 0x000fe80000100a00 */
[----:B------:R-:W-:Y:S04]  /*8a740*/  STL [R1+0x1adc], R43 ;  /* 0x001adc2b01007387 */ /* 0x000fe80000100800 */
[----:B------:R-:W-:Y:S04]  /*8a750*/  STL [R1+0x3220], R171 ;  /* 0x003220ab01007387 */ /* 0x000fe80000100800 */
        /* <DEDUP_REMOVED lines=27> */
[----:B------:R-:W-:Y:S01]  /*8a910*/  BAR.SYNC.DEFER_BLOCKING 0x0 ;  /* 0x0000000000007b1d */ /* 0x000fe20000010000 */
[----:B-1----:R-:W-:-:S05]  /*8a920*/  IMAD.MOV.U32 R171, RZ, RZ, R41 ;  /* 0x000000ffffab7224 */ /* 0x002fca00078e0029 */
[----:B------:R-:W-:Y:S04]  /*8a930*/  STL [R1+0xee0], R40 ;  /* 0x000ee02801007387 */ /* 0x000fe80000100800 */
[----:B------:R-:W-:Y:S04]  /*8a940*/  STL.64 [R1+0xee8], R42 ;  /* 0x000ee82a01007387 */ /* 0x000fe80000100a00 */
[----:B------:R-:W-:Y:S04]  /*8a950*/  STL [R1+0x3224], R171 ;  /* 0x003224ab01007387 */ /* 0x000fe80000100800 */
        /* <DEDUP_REMOVED lines=28> */
[----:B-1----:R-:W-:Y:S04]  /*8ab20*/  STL [R1+0x2e4], R41 ;  /* 0x0002e42901007387 */ /* 0x002fe80000100800 */
[----:B------:R-:W-:Y:S04]  /*8ab30*/  STL.64 [R1+0x2e8], R42 ;  /* 0x0002e82a01007387 */ /* 0x000fe80000100a00 */
[----:B------:R-:W3:Y:S04]  /*8ab40*/  LDL.LU R37, [R1+0x12f8] ;  /* 0x0012f80001257983 */ /* 0x000ee80000300800 */
[----:B------:R-:W3:Y:S04]  /*8ab50*/  LDL.LU R38, [R1+0xef0] ;  /* 0x000ef00001267983 */ /* 0x000ee80000300800 */
[----:B------:R-:W3:Y:S01]  /*8ab60*/  LDL.LU R39, [R1+0xef8] ;  /* 0x000ef80001277983 */ /* 0x000ee20000300800 */
[----:B------:R-:W-:-:S03]  /*8ab70*/  IMAD.MOV.U32 R171, RZ, RZ, R40 ;  /* 0x000000ffffab7224 */ /* 0x000fc600078e0028 */
        /* <DEDUP_REMOVED lines=872> */
[----:B---3--:R1:W-:Y:S04]  /*8e200*/  STSM.16.M88.4 [R0], R36 ;  /* 0x0000002400007844 */ /* 0x0083e80000000200 */
[----:B------:R-:W2:Y:S04]  /*8e210*/  LDL.LU R34, [R1+0x17a0] ;  /* 0x0017a00001227983 */ /* 0x000ea80000300800 */
[----:B------:R-:W2:Y:S01]  /*8e220*/  LDL.LU R35, [R1+0x17a8] ;  /* 0x0017a80001237983 */ /* 0x000ea20000300800 */
        /* <DEDUP_REMOVED lines=18> */
[----:B---3--:R1:W-:Y:S04]  /*8e350*/  STSM.16.M88.4 [R0], R36 ;  /* 0x0000002400007844 */ /* 0x0083e80000000200 */
[----:B------:R-:W2:Y:S01]  /*8e360*/  LDL.LU R35, [R1+0x7a8] ;  /* 0x0007a80001237983 */ /* 0x000ea20000300800 */
        /* <DEDUP_REMOVED lines=16> */
[----:B---3--:R1:W-:Y:S04]  /*8e470*/  STSM.16.M88.4 [R0], R36 ;  /* 0x0000002400007844 */ /* 0x0083e80000000200 */
[----:B------:R-:W2:Y:S01]  /*8e480*/  LDL.LU R33, [R1+0x1bac] ;  /* 0x001bac0001217983 */ /* 0x000ea20000300800 */
[----:B------:R-:W-:Y:S06]  /*8e490*/  BAR.SYNC.DEFER_BLOCKING 0x0 ;  /* 0x0000000000007b1d */ /* 0x000fec0000010000 */
[----:B------:R-:W2:Y:S04]  /*8e4a0*/  LDL.LU R34, [R1+0x17a4] ;  /* 0x0017a40001227983 */ /* 0x000ea80000300800 */
[----:B------:R-:W2:Y:S04]  /*8e4b0*/  LDL.LU R35, [R1+0x17ac] ;  /* 0x0017ac0001237983 */ /* 0x000ea80000300800 */
        /* <DEDUP_REMOVED lines=11> */
[----:B------:R-:W2:Y:S04]  /*8e570*/  LDL.LU R33, [R1+0xbac] ;  /* 0x000bac0001217983 */ /* 0x000ea80000300800 */
[----:B------:R-:W2:Y:S04]  /*8e580*/  LDL.LU R34, [R1+0x7a4] ;  /* 0x0007a40001227983 */ /* 0x000ea80000300800 */
[----:B------:R-:W2:Y:S04]  /*8e590*/  LDL.LU R35, [R1+0x7ac] ;  /* 0x0007ac0001237983 */ /* 0x000ea80000300800 */
[----:B------:R-:W1:Y:S01]  /*8e5a0*/  LDS.128 R248, [R153] ;  /* 0x0000000099f87984 */ /* 0x000e620000000c00 */
[----:B------:R-:W-:Y:S06]  /*8e5b0*/  BAR.SYNC.DEFER_BLOCKING 0x0 ;  /* 0x0000000000007b1d */ /* 0x000fec0000010000 */
[----:B---3--:R3:W-:Y:S02]  /*8e5c0*/  STSM.16.M88.4 [R0], R36 ;  /* 0x0000002400007844 */ /* 0x0087e40000000200 */
[----:B------:R-:W-:Y:S06]  /*8e5d0*/  BAR.SYNC.DEFER_BLOCKING 0x0 ;  /* 0x0000000000007b1d */ /* 0x000fec0000010000 */
[----:B---3--:R-:W3:Y:S04]  /*8e5e0*/  LDL.LU R36, [R1+0x3a4] ;  /* 0x0003a40001247983 */ /* 0x008ee80000300800 */
[----:B------:R-:W3:Y:S04]  /*8e5f0*/  LDL.LU R37, [R1+0x3ac] ;  /* 0x0003ac0001257983 */ /* 0x000ee80000300800 */
[----:B------:R-:W4:Y:S01]  /*8e600*/  LDS.128 R236, [R153] ;  /* 0x0000000099ec7984 */ /* 0x000f220000000c00 */
[----:B------:R-:W-:Y:S01]  /*8e610*/  BAR.SYNC.DEFER_BLOCKING 0x0 ;  /* 0x0000000000007b1d */ /* 0x000fe20000010000 */
[----:B------:R-:W-:-:S02]  /*8e620*/  IMAD.MOV.U32 R38, RZ, RZ, R129 ;  /* 0x000000ffff267224 */ /* 0x000fc400078e0081 */
[----:B------:R-:W-:-:S03]  /*8e630*/  IMAD.MOV.U32 R39, RZ, RZ, R131 ;  /* 0x000000ffff277224 */ /* 0x000fc600078e0083 */
[----:B--2---:R2:W-:Y:S02]  /*8e640*/  STSM.16.M88.4 [R0], R32 ;  /* 0x0000002000007844 */ /* 0x0045e40000000200 */
[----:B------:R-:W-:Y:S06]  /*8e650*/  BAR.SYNC.DEFER_BLOCKING 0x0 ;  /* 0x0000000000007b1d */ /* 0x000fec0000010000 */
[----:B--2---:R-:W2:Y:S04]  /*8e660*/  LDL.LU R32, [R1+0x1bb0] ;  /* 0x001bb00001207983 */ /* 0x004ea80000300800 */
[----:B------:R-:W2:Y:S04]  /*8e670*/  LDL.LU R33, [R1+0x1bb8] ;  /* 0x001bb80001217983 */ /* 0x000ea80000300800 */
[----:B------:R-:W2:Y:S04]  /*8e680*/  LDL.LU R34, [R1+0x17b0] ;  /* 0x0017b00001227983 */ /* 0x000ea80000300800 */
[----:B------:R-:W2:Y:S04]  /*8e690*/  LDL.LU R35, [R1+0x17b8] ;  /* 0x0017b80001237983 */ /* 0x000ea80000300800 */
[----:B------:R-:W4:Y:S01]  /*8e6a0*/  LDS.128 R232, [R153] ;  /* 0x0000000099e87984 */ /* 0x000f220000000c00 */
[----:B------:R-:W-:Y:S06]  /*8e6b0*/  BAR.SYNC.DEFER_BLOCKING 0x0 ;  /* 0x0000000000007b1d */ /* 0x000fec0000010000 */
[----:B---3--:R3:W-:Y:S02]  /*8e6c0*/  STSM.16.M88.4 [R0], R36 ;  /* 0x0000002400007844 */ /* 0x0087e40000000200 */
[----:B------:R-:W-:Y:S06]  /*8e6d0*/  BAR.SYNC.DEFER_BLOCKING 0x0 ;  /* 0x0000000000007b1d */ /* 0x000fec0000010000 */
[----:B---3--:R-:W3:Y:S04]  /*8e6e0*/  LDL.LU R36, [R1+0x13b0] ;  /* 0x0013b00001247983 */ /* 0x008ee80000300800 */
[----:B------:R-:W3:Y:S04]  /*8e6f0*/  LDL.LU R37, [R1+0x13b8] ;  /* 0x0013b80001257983 */ /* 0x000ee80000300800 */
[----:B------:R-:W3:Y:S04]  /*8e700*/  LDL.LU R38, [R1+0xfb0] ;  /* 0x000fb00001267983 */ /* 0x000ee80000300800 */
[----:B------:R-:W3:Y:S04]  /*8e710*/  LDL.LU R39, [R1+0xfb8] ;  /* 0x000fb80001277983 */ /* 0x000ee80000300800 */
[----:B------:R-:W4:Y:S01]  /*8e720*/  LDS.128 R228, [R153] ;  /* 0x0000000099e47984 */ /* 0x000f220000000c00 */
[----:B------:R-:W-:Y:S06]  /*8e730*/  BAR.SYNC.DEFER_BLOCKING 0x0 ;  /* 0x0000000000007b1d */ /* 0x000fec0000010000 */
        /* <DEDUP_REMOVED lines=222> */
[----:B------:R-:W4:Y:S04]  /*8f520*/  LDL.LU R40, [R1+0xbe4] ;  /* 0x000be40001287983 */ /* 0x000f280000300800 */
        /* <DEDUP_REMOVED lines=9> */
[----:B------:R-:W1:Y:S01]  /*8f5c0*/  LDS.128 R72, [R153] ;  /* 0x0000000099487984 */ /* 0x000e620000000c00 */
[----:B------:R-:W-:Y:S06]  /*8f5d0*/  BAR.SYNC.DEFER_BLOCKING 0x0 ;  /* 0x0000000000007b1d */ /* 0x000fec0000010000 */
[----:B--2---:R-:W-:Y:S02]  /*8f5e0*/  STSM.16.M88.4 [R0], R32 ;  /* 0x0000002000007844 */ /* 0x004fe40000000200 */
[----:B------:R-:W-:Y:S06]  /*8f5f0*/  BAR.SYNC.DEFER_BLOCKING 0x0 ;  /* 0x0000000000007b1d */ /* 0x000fec0000010000 */
[----:B------:R-:W2:Y:S02]  /*8f600*/  LDS.128 R64, [R153] ;  /* 0x0000000099407984 */ /* 0x000ea40000000c00 */
[----:B------:R-:W-:Y:S06]  /*8f610*/  BAR.SYNC.DEFER_BLOCKING 0x0 ;  /* 0x0000000000007b1d */ /* 0x000fec0000010000 */
[----:B---3--:R3:W-:Y:S02]  /*8f620*/  STSM.16.M88.4 [R0], R36 ;  /* 0x0000002400007844 */ /* 0x0087e40000000200 */
[----:B------:R-:W-:Y:S06]  /*8f630*/  BAR.SYNC.DEFER_BLOCKING 0x0 ;  /* 0x0000000000007b1d */ /* 0x000fec0000010000 */
[----:B---3--:R-:W3:Y:S04]  /*8f640*/  LDL.LU R36, [R1+0x13f0] ;  /* 0x0013f00001247983 */ /* 0x008ee80000300800 */
[----:B------:R-:W3:Y:S04]  /*8f650*/  LDL.LU R37, [R1+0x13f8] ;  /* 0x0013f80001257983 */ /* 0x000ee80000300800 */
[----:B------:R-:W3:Y:S04]  /*8f660*/  LDL.LU R38, [R1+0xff0] ;  /* 0x000ff00001267983 */ /* 0x000ee80000300800 */
[----:B------:R-:W3:Y:S04]  /*8f670*/  LDL.LU R39, [R1+0xff8] ;  /* 0x000ff80001277983 */ /* 0x000ee80000300800 */
[----:B------:R-:W2:Y:S01]  /*8f680*/  LDS.128 R32, [R153] ;  /* 0x0000000099207984 */ /* 0x000ea20000000c00 */
[----:B------:R-:W-:Y:S06]  /*8f690*/  BAR.SYNC.DEFER_BLOCKING 0x0 ;  /* 0x0000000000007b1d */ /* 0x000fec0000010000 */
[----:B------:R-:W2:Y:S04]  /*8f6a0*/  LDL.LU R56, [R1+0xbf0] ;  /* 0x000bf00001387983 */ /* 0x000ea80000300800 */
[----:B------:R-:W2:Y:S04]  /*8f6b0*/  LDL.LU R57, [R1+0xbf8] ;  /* 0x000bf80001397983 */ /* 0x000ea80000300800 */
[----:B------:R-:W2:Y:S04]  /*8f6c0*/  LDL.LU R58, [R1+0x7f0] ;  /* 0x0007f000013a7983 */ /* 0x000ea80000300800 */
[----:B------:R-:W2:Y:S04]  /*8f6d0*/  LDL.LU R59, [R1+0x7f8] ;  /* 0x0007f800013b7983 */ /* 0x000ea80000300800 */
[----:B----4-:R-:W-:Y:S01]  /*8f6e0*/  STSM.16.M88.4 [R0], R40 ;  /* 0x0000002800007844 */ /* 0x010fe20000000200 */
[----:B------:R-:W-:Y:S06]  /*8f6f0*/  BAR.SYNC.DEFER_BLOCKING 0x0 ;  /* 0x0000000000007b1d */ /* 0x000fec0000010000 */
[----:B------:R-:W4:Y:S02]  /*8f700*/  LDS.128 R44, [R153] ;  /* 0x00000000992c7984 */ /* 0x000f240000000c00 */
[----:B------:R-:W-:Y:S06]  /*8f710*/  BAR.SYNC.DEFER_BLOCKING 0x0 ;  /* 0x0000000000007b1d */ /* 0x000fec0000010000 */
[----:B------:R1:W-:Y:S02]  /*8f720*/  STSM.16.M88.4 [R0], R52 ;  /* 0x0000003400007844 */ /* 0x0003e40000000200 */
[----:B------:R-:W-:Y:S06]  /*8f730*/  BAR.SYNC.DEFER_BLOCKING 0x0 ;  /* 0x0000000000007b1d */ /* 0x000fec0000010000 */
[----:B-1----:R-:W4:Y:S04]  /*8f740*/  LDL.LU R52, [R1+0x3f0] ;  /* 0x0003f00001347983 */ /* 0x002f280000300800 */
[----:B------:R-:W4:Y:S04]  /*8f750*/  LDL.LU R53, [R1+0x3f8] ;  /* 0x0003f80001357983 */ /* 0x000f280000300800 */
[----:B------:R-:W1:Y:S01]  /*8f760*/  LDS.128 R48, [R153] ;  /* 0x0000000099307984 */ /* 0x000e620000000c00 */
[----:B------:R-:W-:Y:S06]  /*8f770*/  BAR.SYNC.DEFER_BLOCKING 0x0 ;  /* 0x0000000000007b1d */ /* 0x000fec0000010000 */
[----:B------:R1:W-:Y:S01]  /*8f780*/  STSM.16.M88.4 [R0], R60 ;  /* 0x0000003c00007844 */ /* 0x0003e20000000200 */
[----:B------:R-:W-:Y:S01]  /*8f790*/  IMAD.MOV.U32 R54, RZ, RZ, R148 ;  /* 0x000000ffff367224 */ /* 0x000fe200078e0094 */
[----:B------:R-:W-:Y:S06]  /*8f7a0*/  BAR.SYNC.DEFER_BLOCKING 0x0 ;  /* 0x0000000000007b1d */ /* 0x000fec0000010000 */
[----:B-1----:R-:W4:Y:S04]  /*8f7b0*/  LDL.LU R60, [R1+0x1bf4] ;  /* 0x001bf400013c7983 */ /* 0x002f280000300800 */
        /* <DEDUP_REMOVED lines=16> */
[----:B------:R-:W-:Y:S01]  /*8f8c0*/  BAR.SYNC.DEFER_BLOCKING 0x0 ;  /* 0x0000000000007b1d */ /* 0x000fe20000010000 */
[----:B------:R-:W-:-:S05]  /*8f8d0*/  IMAD.MOV.U32 R55, RZ, RZ, R150 ;  /* 0x000000ffff377224 */ /* 0x000fca00078e0096 */
[----:B------:R-:W4:Y:S04]  /*8f8e0*/  LDL.LU R144, [R1+0x1800] ;  /* 0x0018000001907983 */ /* 0x000f280000300800 */
[----:B------:R-:W4:Y:S04]  /*8f8f0*/  LDL.LU R142, [R1+0x2874] ;  /* 0x00287400018e7983 */ /* 0x000f280000300800 */
[----:B---3--:R-:W-:Y:S01]  /*8f900*/  STSM.16.M88.4 [R0], R36 ;  /* 0x0000002400007844 */ /* 0x008fe20000000200 */
[----:B------:R-:W-:Y:S06]  /*8f910*/  BAR.SYNC.DEFER_BLOCKING 0x0 ;  /* 0x0000000000007b1d */ /* 0x000fec0000010000 */
[----:B------:R-:W3:Y:S02]  /*8f920*/  LDS.128 R36, [R153] ;  /* 0x0000000099247984 */ /* 0x000ee40000000c00 */
[----:B------:R-:W-:Y:S06]  /*8f930*/  BAR.SYNC.DEFER_BLOCKING 0x0 ;  /* 0x0000000000007b1d */ /* 0x000fec0000010000 */
[----:B--2---:R-:W-:Y:S02]  /*8f940*/  STSM.16.M88.4 [R0], R56 ;  /* 0x0000003800007844 */ /* 0x004fe40000000200 */
[----:B------:R-:W-:Y:S06]  /*8f950*/  BAR.SYNC.DEFER_BLOCKING 0x0 ;  /* 0x0000000000007b1d */ /* 0x000fec0000010000 */
[----:B------:R-:W2:Y:S02]  /*8f960*/  LDS.128 R56, [R153] ;  /* 0x0000000099387984 */ /* 0x000ea40000000c00 */
[----:B------:R-:W-:Y:S06]  /*8f970*/  BAR.SYNC.DEFER_BLOCKING 0x0 ;  /* 0x0000000000007b1d */ /* 0x000fec0000010000 */
[----:B----4-:R-:W-:Y:S02]  /*8f980*/  STSM.16.M88.4 [R0], R52 ;  /* 0x0000003400007844 */ /* 0x010fe40000000200 */
[----:B------:R-:W-:Y:S06]  /*8f990*/  BAR.SYNC.DEFER_BLOCKING 0x0 ;  /* 0x0000000000007b1d */ /* 0x000fec0000010000 */
[----:B------:R-:W4:Y:S02]  /*8f9a0*/  LDS.128 R52, [R153] ;  /* 0x0000000099347984 */ /* 0x000f240000000c00 */
[----:B------:R-:W-:Y:S06]  /*8f9b0*/  BAR.SYNC.DEFER_BLOCKING 0x0 ;  /* 0x0000000000007b1d */ /* 0x000fec0000010000 */
[----:B------:R-:W-:Y:S02]  /*8f9c0*/  STSM.16.M88.4 [R0], R60 ;  /* 0x0000003c00007844 */ /* 0x000fe40000000200 */
[----:B------:R-:W-:Y:S06]  /*8f9d0*/  BAR.SYNC.DEFER_BLOCKING 0x0 ;  /* 0x0000000000007b1d */ /* 0x000fec0000010000 */
[----:B------:R-:W4:Y:S02]  /*8f9e0*/  LDS.128 R60, [R153] ;  /* 0x00000000993c7984 */ /* 0x000f240000000c00 */
[----:B------:R-:W-:Y:S06]  /*8f9f0*/  BAR.SYNC.DEFER_BLOCKING 0x0 ;  /* 0x0000000000007b1d */ /* 0x000fec0000010000 */
[----:B------:R-:W-:Y:S02]  /*8fa00*/  STSM.16.M88.4 [R0], R68 ;  /* 0x0000004400007844 */ /* 0x000fe40000000200 */
[----:B------:R-:W-:Y:S06]  /*8fa10*/  BAR.SYNC.DEFER_BLOCKING 0x0 ;  /* 0x0000000000007b1d */ /* 0x000fec0000010000 */
[----:B------:R-:W4:Y:S02]  /*8fa20*/  LDS.128 R68, [R153] ;  /* 0x0000000099447984 */ /* 0x000f240000000c00 */
[----:B------:R-:W-:Y:S06]  /*8fa30*/  BAR.SYNC.DEFER_BLOCKING 0x0 ;  /* 0x0000000000007b1d */ /* 0x000fec0000010000 */
[----:B------:R1:W-:Y:S02]  /*8fa40*/  STSM.16.M88.4 [R0], R76 ;  /* 0x0000004c00007844 */ /* 0x0003e40000000200 */
[----:B------:R-:W-:Y:S06]  /*8fa50*/  BAR.SYNC.DEFER_BLOCKING 0x0 ;  /* 0x0000000000007b1d */ /* 0x000fec0000010000 */
[----:B-1----:R-:W3:Y:S04]  /*8fa60*/  LDL.LU R76, [R1+0x3f4] ;  /* 0x0003f400014c7983 */ /* 0x002ee80000300800 */
[----:B------:R-:W3:Y:S04]  /*8fa70*/  LDL.LU R77, [R1+0x3fc] ;  /* 0x0003fc00014d7983 */ /* 0x000ee80000300800 */
[----:B------:R-:W2:Y:S04]  /*8fa80*/  LDL.LU R143, [R1+0x1000] ;  /* 0x00100000018f7983 */ /* 0x000ea80000300800 */
[----:B------:R-:W4:Y:S04]  /*8fa90*/  LDL.LU R141, [R1+0x800] ;  /* 0x00080000018d7983 */ /* 0x000f280000300800 */
[----:B------:R-:W1:Y:S01]  /*8faa0*/  LDS.128 R84, [R153] ;  /* 0x0000000099547984 */ /* 0x000e620000000c00 */
[----:B------:R-:W-:-:S02]  /*8fab0*/  IMAD.MOV.U32 R78, RZ, RZ, R149 ;  /* 0x000000ffff4e7224 */ /* 0x000fc400078e0095 */
[----:B------:R-:W-:Y:S01]  /*8fac0*/  IMAD.MOV.U32 R79, RZ, RZ, R151 ;  /* 0x000000ffff4f7224 */ /* 0x000fe200078e0097 */
[----:B------:R-:W-:Y:S01]  /*8fad0*/  BAR.SYNC.DEFER_BLOCKING 0x0 ;  /* 0x0000000000007b1d */ /* 0x000fe20000010000 */
[----:B------:R-:W-:Y:S01]  /*8fae0*/  ISETP.LT.AND P4, PT, R10, UR7, !P4 ;  /* 0x000000070a007c0c */ /* 0x000fe2000e781270 */
[----:B------:R-:W-:-:S04]  /*8faf0*/  IMAD.WIDE R82, R140, 0x4, R2 ;  /* 0x000000048c527825 */ /* 0x000fc800078e0202 */
[----:B------:R-:W4:Y:S04]  /*8fb00*/  LDL.LU R146, [R1+0x286c] ;  /* 0x00286c0001927983 */ /* 0x000f280000300800 */
[----:B---3--:R3:W-:Y:S01]  /*8fb10*/  STSM.16.M88.4 [R0], R76 ;  /* 0x0000004c00007844 */ /* 0x0087e20000000200 */
[----:B------:R-:W-:Y:S06]  /*8fb20*/  BAR.SYNC.DEFER_BLOCKING 0x0 ;  /* 0x0000000000007b1d */ /* 0x000fec0000010000 */
[----:B------:R1:W-:Y:S01]  /*8fb30*/  @P4 STG.E desc[UR4][R82.64], R148 ;  /* 0x0000009452004986 */ /* 0x0003e2000c101904 */
[----:B------:R-:W-:-:S04]  /*8fb40*/  ISETP.GE.AND P4, PT, R10, UR11, PT ;  /* 0x0000000b0a007c0c */ /* 0x000fc8000bf86270 */
[----:B------:R-:W-:Y:S01]  /*8fb50*/  ISETP.LT.AND P5, PT, R12, UR6, !P4 ;  /* 0x000000060c007c0c */ /* 0x000fe2000e7a1270 */
[C---:B---3--:R-:W-:Y:S01]  /*8fb60*/  IMAD.WIDE R76, R140.reuse, 0x4, R4 ;  /* 0x000000048c4c7825 */ /* 0x048fe200078e0204 */
[----:B-1----:R-:W3:Y:S11]  /*8fb70*/  LDL.LU R148, [R1+0x1e24] ;  /* 0x001e240001947983 */ /* 0x002ef60000300800 */
[----:B------:R1:W-:Y:S01]  /*8fb80*/  @P5 STG.E desc[UR4][R76.64], R147 ;  /* 0x000000934c005986 */ /* 0x0003e2000c101904 */
[----:B------:R-:W-:Y:S01]  /*8fb90*/  ISETP.LT.AND P5, PT, R13, UR8, !P4 ;  /* 0x000000080d007c0c */ /* 0x000fe2000e7a1270 */
[----:B------:R-:W-:Y:S01]  /*8fba0*/  ULDC UR8, c[0x0][0x228] ;  /* 0x00008a0000087ab9 */ /* 0x000fe20000000800 */
[----:B-1----:R-:W-:-:S11]  /*8fbb0*/  IMAD.WIDE R76, R140, 0x4, R6 ;  /* 0x000000048c4c7825 */ /* 0x002fd600078e0206 */
[----:B------:R1:W-:Y:S01]  /*8fbc0*/  @P5 STG.E desc[UR4][R76.64], R145 ;  /* 0x000000914c005986 */ /* 0x0003e2000c101904 */
[----:B------:R-:W-:Y:S01]  /*8fbd0*/  ISETP.LT.AND P4, PT, R14, UR8, !P4 ;  /* 0x000000080e007c0c */ /* 0x000fe2000e781270 */
[----:B------:R-:W-:Y:S01]  /*8fbe0*/  VIADD R78, R10, 0x1 ;  /* 0x000000010a4e7836 */ /* 0x000fe20000000000 */
[----:B------:R-:W-:Y:S01]  /*8fbf0*/  ULDC.64 UR8, c[0x0][0x228] ;  /* 0x00008a0000087ab9 */ /* 0x000fe20000000a00 */
[----:B-1----:R-:W-:Y:S02]  /*8fc00*/  IMAD.WIDE R76, R140, 0x4, R8 ;  /* 0x000000048c4c7825 */ /* 0x002fe400078e0208 */
[----:B------:R-:W3:Y:S04]  /*8fc10*/  LDL.LU R140, [R1+0x250c] ;  /* 0x00250c00018c7983 */ /* 0x000ee80000300800 */
[----:B------:R-:W3:Y:S04]  /*8fc20*/  LDL.LU R147, [R1+0x1e14] ;  /* 0x001e140001937983 */ /* 0x000ee80000300800 */
[----:B------:R-:W3:Y:S04]  /*8fc30*/  LDL.LU R145, [R1+0x1e04] ;  /* 0x001e040001917983 */ /* 0x000ee80000300800 */
[----:B------:R1:W-:Y:S01]  /*8fc40*/  @P4 STG.E desc[UR4][R76.64], R144 ;  /* 0x000000904c004986 */ /* 0x0003e2000c101904 */
[----:B------:R-:W-:Y:S01]  /*8fc50*/  ISETP.GE.AND P4, PT, R78, UR9, PT ;  /* 0x000000094e007c0c */ /* 0x000fe2000bf86270 */
[----:B------:R-:W-:-:S03]  /*8fc60*/  ULDC UR9, c[0x0][0x228] ;  /* 0x00008a0000097ab9 */ /* 0x000fc60000000800 */
[----:B------:R-:W-:Y:S01]  /*8fc70*/  ISETP.LT.AND P5, PT, R11, UR10, !P4 ;  /* 0x0000000a0b007c0c */ /* 0x000fe2000e7a1270 */
[----:B-1----:R-:W3:Y:S01]  /*8fc80*/  LDL.LU R144, [R1+0x1804] ;  /* 0x0018040001907983 */ /* 0x002ee20000300800 */
[----:B------:R-:W-:Y:S01]  /*8fc90*/  IMAD.WIDE R76, R142, 0x4, R2 ;  /* 0x000000048e4c7825 */ /* 0x000fe200078e0202 */
[----:B------:R-:W-:-:S10]  /*8fca0*/  ULDC UR10, c[0x0][0x228] ;  /* 0x00008a00000a7ab9 */ /* 0x000fd40000000800 */
[----:B--2---:R1:W-:Y:S01]  /*8fcb0*/  @P5 STG.E desc[UR4][R76.64], R143 ;  /* 0x0000008f4c005986 */ /* 0x0043e2000c101904 */
[----:B------:R-:W-:Y:S01]  /*8fcc0*/  ISETP.LT.AND P5, PT, R12, UR9, !P4 ;  /* 0x000000090c007c0c */ /* 0x000fe2000e7a1270 */
[----:B------:R-:W-:Y:S02]  /*8fcd0*/  ULDC UR9, c[0x0][0x228] ;  /* 0x00008a0000097ab9 */ /* 0x000fe40000000800 */
[----:B-1----:R-:W2:Y:S01]  /*8fce0*/  LDL.LU R143, [R1+0x1004] ;  /* 0x00100400018f7983 */ /* 0x002ea20000300800 */
[----:B------:R-:W-:-:S09]  /*8fcf0*/  IMAD.WIDE R76, R142, 0x4, R4 ;  /* 0x000000048e4c7825 */ /* 0x000fd200078e0204 */
[----:B----4-:R1:W-:Y:S04]  /*8fd00*/  @P5 STG.E desc[UR4][R76.64], R141 ;  /* 0x0000008d4c005986 */ /* 0x0103e8000c101904 */
[----:B-1----:R-:W4:Y:S01]  /*8fd10*/  LDL.LU R141, [R1+0x804] ;  /* 0x00080400018d7983 */ /* 0x002f220000300800 */
[----:B------:R-:W-:Y:S02]  /*8fd20*/  ISETP.LT.AND P5, PT, R13, UR9, !P4 ;  /* 0x000000090d007c0c */ /* 0x000fe4000e7a1270 */
[----:B------:R-:W-:Y:S01]  /*8fd30*/  ISETP.LT.AND P4, PT, R14, UR8, !P4 ;  /* 0x000000080e007c0c */ /* 0x000fe2000e781270 */
[----:B------:R-:W-:Y:S01]  /*8fd40*/  IMAD.WIDE R76, R142, 0x4, R6 ;  /* 0x000000048e4c7825 */ /* 0x000fe200078e0206 */
[----:B------:R-:W-:-:S03]  /*8fd50*/  ULDC.64 UR8, c[0x0][0x228] ;  /* 0x00008a0000087ab9 */ /* 0x000fc60000000a00 */
[----:B------:R-:W-:-:S06]  /*8fd60*/  VIADD R78, R10, 0x2 ;  /* 0x000000020a4e7836 */ /* 0x000fcc0000000000 */
[----:B------:R1:W-:Y:S02]  /*8fd70*/  @P5 STG.E desc[UR4][R76.64], R244 ;  /* 0x000000f44c005986 */ /* 0x0003e4000c101904 */
[----:B-1----:R-:W-:Y:S02]  /*8fd80*/  IMAD.WIDE R76, R142, 0x4, R8 ;  /* 0x000000048e4c7825 */ /* 0x002fe400078e0208 */
[----:B------:R-:W4:Y:S04]  /*8fd90*/  LDL.LU R142, [R1+0x2250] ;  /* 0x00225000018e7983 */ /* 0x000f280000300800 */
[----:B------:R1:W-:Y:S01]  /*8fda0*/  @P4 STG.E desc[UR4][R76.64], R240 ;  /* 0x000000f04c004986 */ /* 0x0003e2000c101904 */
[----:B------:R-:W-:Y:S01]  /*8fdb0*/  ISETP.GE.AND P4, PT, R78, UR9, PT ;  /* 0x000000094e007c0c */ /* 0x000fe2000bf86270 */
[----:B------:R-:W-:-:S03]  /*8fdc0*/  ULDC UR9, c[0x0][0x228] ;  /* 0x00008a0000097ab9 */ /* 0x000fc60000000800 */
[----:B------:R-:W-:Y:S01]  /*8fdd0*/  ISETP.LT.AND P5, PT, R11, UR10, !P4 ;  /* 0x0000000a0b007c0c */ /* 0x000fe2000e7a1270 */
[----:B-1----:R-:W-:Y:S01]  /*8fde0*/  IMAD.WIDE R76, R146, 0x4, R2 ;  /* 0x00000004924c7825 */ /* 0x002fe200078e0202 */
[----:B------:R-:W-:-:S03]  /*8fdf0*/  ULDC UR10, c[0x0][0x228] ;  /* 0x00008a00000a7ab9 */ /* 0x000fc60000000800 */
[----:B------:R-:W-:-:S08]  /*8fe00*/  VIADD R78, R10, 0x3 ;  /* 0x000000030a4e7836 */ /* 0x000fd00000000000 */
[----:B---3--:R1:W-:Y:S01]  /*8fe10*/  @P5 STG.E desc[UR4][R76.64], R148 ;  /* 0x000000944c005986 */ /* 0x0083e2000c101904 */
[----:B------:R-:W-:Y:S01]  /*8fe20*/  ISETP.LT.AND P5, PT, R12, UR9, !P4 ;  /* 0x000000090c007c0c */ /* 0x000fe2000e7a1270 */
[----:B------:R-:W-:Y:S01]  /*8fe30*/  ULDC UR9, c[0x0][0x228] ;  /* 0x00008a0000097ab9 */ /* 0x000fe20000000800 */
[----:B-1----:R-:W-:-:S11]  /*8fe40*/  IMAD.WIDE R76, R146, 0x4, R4 ;  /* 0x00000004924c7825 */ /* 0x002fd600078e0204 */
[----:B------:R1:W-:Y:S01]  /*8fe50*/  @P5 STG.E desc[UR4][R76.64], R147 ;  /* 0x000000934c005986 */ /* 0x0003e2000c101904 */
[----:B------:R-:W-:Y:S02]  /*8fe60*/  ISETP.LT.AND P5, PT, R13, UR9, !P4 ;  /* 0x000000090d007c0c */ /* 0x000fe4000e7a1270 */
[----:B------:R-:W-:Y:S01]  /*8fe70*/  ISETP.LT.AND P4, PT, R14, UR8, !P4 ;  /* 0x000000080e007c0c */ /* 0x000fe2000e781270 */
[----:B------:R-:W-:Y:S01]  /*8fe80*/  ULDC.64 UR8, c[0x0][0x228] ;  /* 0x00008a0000087ab9 */ /* 0x000fe20000000a00 */
[----:B-1----:R-:W3:Y:S01]  /*8fe90*/  LDL.LU R147, [R1+0x1e28] ;  /* 0x001e280001937983 */ /* 0x002ee20000300800 */
[----:B------:R-:W-:-:S08]  /*8fea0*/  IMAD.WIDE R76, R146, 0x4, R6 ;  /* 0x00000004924c7825 */ /* 0x000fd000078e0206 */
[----:B------:R1:W-:Y:S02]  /*8feb0*/  @P5 STG.E desc[UR4][R76.64], R145 ;  /* 0x000000914c005986 */ /* 0x0003e4000c101904 */
[----:B-1----:R-:W-:Y:S02]  /*8fec0*/  IMAD.WIDE R76, R146, 0x4, R8 ;  /* 0x00000004924c7825 */ /* 0x002fe400078e0208 */
[----:B------:R-:W3:Y:S04]  /*8fed0*/  LDL.LU R145, [R1+0x1e18] ;  /* 0x001e180001917983 */ /* 0x000ee80000300800 */
[----:B------:R1:W-:Y:S01]  /*8fee0*/  @P4 STG.E desc[UR4][R76.64], R144 ;  /* 0x000000904c004986 */ /* 0x0003e2000c101904 */
[----:B------:R-:W-:Y:S01]  /*8fef0*/  ISETP.GE.AND P4, PT, R78, UR9, PT ;  /* 0x000000094e007c0c */ /* 0x000fe2000bf86270 */
[----:B------:R-:W-:-:S03]  /*8ff00*/  ULDC UR9, c[0x0][0x228] ;  /* 0x00008a0000097ab9 */ /* 0x000fc60000000800 */
[----:B------:R-:W-:Y:S01]  /*8ff10*/  ISETP.LT.AND P5, PT, R11, UR10, !P4 ;  /* 0x0000000a0b007c0c */ /* 0x000fe2000e7a1270 */
[----:B-1----:R-:W-:Y:S01]  /*8ff20*/  IMAD.WIDE R76, R140, 0x4, R2 ;  /* 0x000000048c4c7825 */ /* 0x002fe200078e0202 */
[----:B------:R-:W3:Y:S01]  /*8ff30*/  LDL.LU R144, [R1+0x1e08] ;  /* 0x001e080001907983 */ /* 0x000ee20000300800 */
[----:B------:R-:W-:-:S10]  /*8ff40*/  ULDC UR10, c[0x0][0x228] ;  /* 0x00008a00000a7ab9 */ /* 0x000fd40000000800 */
[----:B--2---:R1:W-:Y:S01]  /*8ff50*/  @P5 STG.E desc[UR4][R76.64], R143 ;  /* 0x0000008f4c005986 */ /* 0x0043e2000c101904 */
[----:B------:R-:W-:Y:S01]  /*8ff60*/  ISETP.LT.AND P5, PT, R12, UR9, !P4 ;  /* 0x000000090c007c0c */ /* 0x000fe2000e7a1270 */
[----:B------:R-:W-:Y:S01]  /*8ff70*/  ULDC UR9, c[0x0][0x228] ;  /* 0x00008a0000097ab9 */ /* 0x000fe20000000800 */
[C---:B-1----:R-:W-:Y:S01]  /*8ff80*/  IMAD.WIDE R76, R140.reuse, 0x4, R4 ;  /* 0x000000048c4c7825 */ /* 0x042fe200078e0204 */
[----:B------:R-:W2:Y:S10]  /*8ff90*/  LDL.LU R143, [R1+0x1808] ;  /* 0x00180800018f7983 */ /* 0x000eb40000300800 */
[----:B----4-:R1:W-:Y:S01]  /*8ffa0*/  @P5 STG.E desc[UR4][R76.64], R141 ;  /* 0x0000008d4c005986 */ /* 0x0103e2000c101904 */
[----:B------:R-:W-:Y:S01]  /*8ffb0*/  ISETP.LT.AND P5, PT, R13, UR9, !P4 ;  /* 0x000000090d007c0c */ /* 0x000fe2000e7a1270 */
[----:B-1----:R-:W-:-:S12]  /*8ffc0*/  IMAD.WIDE R76, R140, 0x4, R6 ;  /* 0x000000048c4c7825 */ /* 0x002fd800078e0206 */
[----:B------:R1:W-:Y:S02]  /*8ffd0*/  @P5 STG.E desc[UR4][R76.64], R245 ;  /* 0x000000f54c005986 */ /* 0x0003e4000c101904 */
[----:B-1----:R-:W-:Y:S02]  /*8ffe0*/  IMAD.WIDE R76, R140, 0x4, R8 ;  /* 0x000000048c4c7825 */ /* 0x002fe400078e0208 */
[----:B------:R-:W4:Y:S01]  /*8fff0*/  LDL.LU R140, [R1+0x1008] ;  /* 0x00100800018c7983 */ /* 0x000f220000300800 */
[----:B------:R-:W-:Y:S01]  /*90000*/  ISETP.LT.AND P4, PT, R14, UR8, !P4 ;  /* 0x000000080e007c0c */ /* 0x000fe2000e781270 */
[----:B------:R-:W-:Y:S01]  /*90010*/  VIADD R78, R10, 0x4 ;  /* 0x000000040a4e7836 */ /* 0x000fe20000000000 */
[----:B------:R-:W-:Y:S01]  /*90020*/  ULDC.64 UR8, c[0x0][0x228] ;  /* 0x00008a0000087ab9 */ /* 0x000fe20000000a00 */
[----:B------:R-:W4:Y:S04]  /*90030*/  LDL.LU R141, [R1+0x808] ;  /* 0x00080800018d7983 */ /* 0x000f280000300800 */
[----:B------:R-:W4:Y:S06]  /*90040*/  LDL.LU R146, [R1+0x2080] ;  /* 0x0020800001927983 */ /* 0x000f2c0000300800 */
        /* <DEDUP_REMOVED lines=10> */
[----:B-1----:R-:W-:Y:S01]  /*900f0*/  IMAD.WIDE R76, R142, 0x4, R4 ;  /* 0x000000048e4c7825 */ /* 0x002fe200078e0204 */
[----:B------:R-:W3:Y:S10]  /*90100*/  LDL.LU R147, [R1+0x1e2c] ;  /* 0x001e2c0001937983 */ /* 0x000ef40000300800 */
[----:B------:R1:W-:Y:S01]  /*90110*/  @P5 STG.E desc[UR4][R76.64], R145 ;  /* 0x000000914c005986 */ /* 0x0003e2000c101904 */
[----:B------:R-:W-:-:S02]  /*90120*/  ISETP.LT.AND P5, PT, R13, UR9, !P4 ;  /* 0x000000090d007c0c */ /* 0x000fc4000e7a1270 */
[----:B------:R-:W-:Y:S01]  /*90130*/  ISETP.LT.AND P4, PT, R14, UR8, !P4 ;  /* 0x000000080e007c0c */ /* 0x000fe2000e781270 */
[----:B------:R-:W-:Y:S01]  /*90140*/  ULDC.64 UR8, c[0x0][0x228] ;  /* 0x00008a0000087ab9 */ /* 0x000fe20000000a00 */
[----:B-1----:R-:W-:-:S09]  /*90150*/  IMAD.WIDE R76, R142, 0x4, R6 ;  /* 0x000000048e4c7825 */ /* 0x002fd200078e0206 */
[----:B------:R1:W-:Y:S02]  /*90160*/  @P5 STG.E desc[UR4][R76.64], R144 ;  /* 0x000000904c005986 */ /* 0x0003e4000c101904 */
[----:B-1----:R-:W-:Y:S02]  /*90170*/  IMAD.WIDE R76, R142, 0x4, R8 ;  /* 0x000000048e4c7825 */ /* 0x002fe400078e0208 */
[----:B------:R-:W3:Y:S04]  /*90180*/  LDL.LU R142, [R1+0x2084] ;  /* 0x00208400018e7983 */ /* 0x000ee80000300800 */
[----:B------:R-:W3:Y:S04]  /*90190*/  LDL.LU R144, [R1+0x1e1c] ;  /* 0x001e1c0001907983 */ /* 0x000ee80000300800 */
[----:B--2---:R1:W-:Y:S01]  /*901a0*/  @P4 STG.E desc[UR4][R76.64], R143 ;  /* 0x0000008f4c004986 */ /* 0x0043e2000c101904 */
[----:B------:R-:W-:Y:S01]  /*901b0*/  ISETP.GE.AND P4, PT, R78, UR9, PT ;  /* 0x000000094e007c0c */ /* 0x000fe2000bf86270 */
[----:B------:R-:W-:-:S02]  /*901c0*/  ULDC UR9, c[0x0][0x228] ;  /* 0x00008a0000097ab9 */ /* 0x000fc40000000800 */
[----:B------:R-:W2:Y:S01]  /*901d0*/  LDL.LU R145, [R1+0x1e0c] ;  /* 0x001e0c0001917983 */ /* 0x000ea20000300800 */
[----:B------:R-:W-:Y:S01]  /*901e0*/  ISETP.LT.AND P5, PT, R11, UR10, !P4 ;  /* 0x0000000a0b007c0c */ /* 0x000fe2000e7a1270 */
[----:B-1----:R-:W-:Y:S01]  /*901f0*/  IMAD.WIDE R76, R252, 0x4, R2 ;  /* 0x00000004fc4c7825 */ /* 0x002fe200078e0202 */
[----:B------:R-:W-:-:S11]  /*90200*/  ULDC UR10, c[0x0][0x228] ;  /* 0x00008a00000a7ab9 */ /* 0x000fd60000000800 */
[----:B----4-:R1:W-:Y:S04]  /*90210*/  @P5 STG.E desc[UR4][R76.64], R140 ;  /* 0x0000008c4c005986 */ /* 0x0103e8000c101904 */
[----:B-1----:R-:W4:Y:S01]  /*90220*/  LDL.LU R140, [R1+0x180c] ;  /* 0x00180c00018c7983 */ /* 0x002f220000300800 */
[----:B------:R-:W-:Y:S01]  /*90230*/  ISETP.LT.AND P5, PT, R12, UR9, !P4 ;  /* 0x000000090c007c0c */ /* 0x000fe2000e7a1270 */
[----:B------:R-:W-:Y:S01]  /*90240*/  IMAD.WIDE R76, R252, 0x4, R4 ;  /* 0x00000004fc4c7825 */ /* 0x000fe200078e0204 */
[----:B------:R-:W-:Y:S01]  /*90250*/  ULDC UR9, c[0x0][0x228] ;  /* 0x00008a0000097ab9 */ /* 0x000fe20000000800 */
[----:B------:R-:W4:Y:S10]  /*90260*/  LDL.LU R143, [R1+0x100c] ;  /* 0x00100c00018f7983 */ /* 0x000f340000300800 */
[----:B------:R1:W-:Y:S01]  /*90270*/  @P5 STG.E desc[UR4][R76.64], R141 ;  /* 0x0000008d4c005986 */ /* 0x0003e2000c101904 */
[----:B------:R-:W-:-:S03]  /*90280*/  ISETP.LT.AND P5, PT, R13, UR9, !P4 ;  /* 0x000000090d007c0c */ /* 0x000fc6000e7a1270 */
[----:B-1----:R-:W4:Y:S01]  /*90290*/  LDL.LU R141, [R1+0x80c] ;  /* 0x00080c00018d7983 */ /* 0x002f220000300800 */
[----:B------:R-:W-:Y:S01]  /*902a0*/  ISETP.LT.AND P4, PT, R14, UR8, !P4 ;  /* 0x000000080e007c0c */ /* 0x000fe2000e781270 */
[----:B------:R-:W-:Y:S01]  /*902b0*/  IMAD.WIDE R76, R252, 0x4, R6 ;  /* 0x00000004fc4c7825 */ /* 0x000fe200078e0206 */
[----:B------:R-:W-:-:S07]  /*902c0*/  ULDC.64 UR8, c[0x0][0x228] ;  /* 0x00008a0000087ab9 */ /* 0x000fce0000000a00 */
[----:B------:R1:W-:Y:S01]  /*902d0*/  @P5 STG.E desc[UR4][R76.64], R246 ;  /* 0x000000f64c005986 */ /* 0x0003e2000c101904 */
[----:B------:R-:W-:Y:S02]  /*902e0*/  VIADD R78, R10, 0x6 ;  /* 0x000000060a4e7836 */ /* 0x000fe40000000000 */
[----:B-1----:R-:W-:-:S05]  /*902f0*/  IMAD.WIDE R76, R252, 0x4, R8 ;  /* 0x00000004fc4c7825 */ /* 0x002fca00078e0208 */
[----:B------:R1:W-:Y:S01]  /*90300*/  @P4 STG.E desc[UR4][R76.64], R242 ;  /* 0x000000f24c004986 */ /* 0x0003e2000c101904 */
[----:B------:R-:W-:Y:S01]  /*90310*/  ISETP.GE.AND P4, PT, R78, UR9, PT ;  /* 0x000000094e007c0c */ /* 0x000fe2000bf86270 */
[----:B------:R-:W-:-:S03]  /*90320*/  ULDC UR9, c[0x0][0x228] ;  /* 0x00008a0000097ab9 */ /* 0x000fc60000000800 */
[----:B------:R-:W-:Y:S01]  /*90330*/  ISETP.LT.AND P5, PT, R11, UR10, !P4 ;  /* 0x0000000a0b007c0c */ /* 0x000fe2000e7a1270 */
[----:B-1----:R-:W-:Y:S01]  /*90340*/  IMAD.WIDE R76, R146, 0x4, R2 ;  /* 0x00000004924c7825 */ /* 0x002fe200078e0202 */
[----:B------:R-:W-:-:S11]  /*90350*/  ULDC UR10, c[0x0][0x228] ;  /* 0x00008a00000a7ab9 */ /* 0x000fd60000000800 */
[----:B---3--:R1:W-:Y:S01]  /*90360*/  @P5 STG.E desc[UR4][R76.64], R147 ;  /* 0x000000934c005986 */ /* 0x0083e2000c101904 */
[----:B------:R-:W-:Y:S01]  /*90370*/  ISETP.LT.AND P5, PT, R12, UR9, !P4 ;  /* 0x000000090c007c0c */ /* 0x000fe2000e7a1270 */
[----:B------:R-:W-:Y:S01]  /*90380*/  ULDC UR9, c[0x0][0x228] ;  /* 0x00008a0000097ab9 */ /* 0x000fe20000000800 */
[----:B-1----:R-:W-:-:S11]  /*90390*/  IMAD.WIDE R76, R146, 0x4, R4 ;  /* 0x00000004924c7825 */ /* 0x002fd600078e0204 */
[----:B------:R1:W-:Y:S01]  /*903a0*/  @P5 STG.E desc[UR4][R76.64], R144 ;  /* 0x000000904c005986 */ /* 0x0003e2000c101904 */
[----:B------:R-:W-:Y:S02]  /*903b0*/  ISETP.LT.AND P5, PT, R13, UR9, !P4 ;  /* 0x000000090d007c0c */ /* 0x000fe4000e7a1270 */
[----:B------:R-:W-:Y:S01]  /*903c0*/  ISETP.LT.AND P4, PT, R14, UR8, !P4 ;  /* 0x000000080e007c0c */ /* 0x000fe2000e781270 */
[----:B------:R-:W-:Y:S01]  /*903d0*/  VIADD R78, R10, 0x7 ;  /* 0x000000070a4e7836 */ /* 0x000fe20000000000 */
[----:B------:R-:W-:Y:S01]  /*903e0*/  ULDC.64 UR8, c[0x0][0x228] ;  /* 0x00008a0000087ab9 */ /* 0x000fe20000000a00 */
[C---:B-1----:R-:W-:Y:S01]  /*903f0*/  IMAD.WIDE R76, R146.reuse, 0x4, R6 ;  /* 0x00000004924c7825 */ /* 0x042fe200078e0206 */
[----:B------:R-:W3:Y:S07]  /*90400*/  LDL.LU R144, [R1+0x2088] ;  /* 0x0020880001907983 */ /* 0x000eee0000300800 */
[----:B--2---:R1:W-:Y:S04]  /*90410*/  @P5 STG.E desc[UR4][R76.64], R145 ;  /* 0x000000914c005986 */ /* 0x0043e8000c101904 */
[----:B-1----:R-:W2:Y:S01]  /*90420*/  LDL.LU R145, [R1+0x1e40] ;  /* 0x001e400001917983 */ /* 0x002ea20000300800 */
[----:B------:R-:W-:-:S05]  /*90430*/  IMAD.WIDE R76, R146, 0x4, R8 ;  /* 0x00000004924c7825 */ /* 0x000fca00078e0208 */
[----:B----4-:R1:W-:Y:S04]  /*90440*/  @P4 STG.E desc[UR4][R76.64], R140 ;  /* 0x0000008c4c004986 */ /* 0x0103e8000c101904 */
[----:B-1----:R-:W4:Y:S01]  /*90450*/  LDL.LU R140, [R1+0x1e30] ;  /* 0x001e3000018c7983 */ /* 0x002f220000300800 */
[----:B------:R-:W-:Y:S01]  /*90460*/  ISETP.GE.AND P4, PT, R78, UR9, PT ;  /* 0x000000094e007c0c */ /* 0x000fe2000bf86270 */
[----:B------:R-:W-:Y:S01]  /*90470*/  IMAD.WIDE R76, R142, 0x4, R2 ;  /* 0x000000048e4c7825 */ /* 0x000fe200078e0202 */
[----:B------:R-:W-:Y:S01]  /*90480*/  ULDC UR9, c[0x0][0x228] ;  /* 0x00008a0000097ab9 */ /* 0x000fe20000000800 */
[----:B------:R-:W4:Y:S01]  /*90490*/  LDL.LU R148, [R1+0x1c00] ;  /* 0x001c000001947983 */ /* 0x000f220000300800 */
[----:B------:R-:W-:Y:S01]  /*904a0*/  ISETP.LT.AND P5, PT, R11, UR10, !P4 ;  /* 0x0000000a0b007c0c */ /* 0x000fe2000e7a1270 */
[----:B------:R-:W-:Y:S01]  /*904b0*/  VIADD R78, R10, 0x8 ;  /* 0x000000080a4e7836 */ /* 0x000fe20000000000 */
[----:B------:R-:W-:-:S11]  /*904c0*/  ULDC UR10, c[0x0][0x228] ;  /* 0x00008a00000a7ab9 */ /* 0x000fd60000000800 */
[----:B------:R1:W-:Y:S01]  /*904d0*/  @P5 STG.E desc[UR4][R76.64], R143 ;  /* 0x0000008f4c005986 */ /* 0x0003e2000c101904 */
[----:B------:R-:W-:Y:S01]  /*904e0*/  ISETP.LT.AND P5, PT, R12, UR9, !P4 ;  /* 0x000000090c007c0c */ /* 0x000fe2000e7a1270 */
[----:B------:R-:W-:Y:S01]  /*904f0*/  ULDC UR9, c[0x0][0x228] ;  /* 0x00008a0000097ab9 */ /* 0x000fe20000000800 */
[----:B-1----:R-:W-:-:S11]  /*90500*/  IMAD.WIDE R76, R142, 0x4, R4 ;  /* 0x000000048e4c7825 */ /* 0x002fd600078e0204 */
[----:B------:R1:W-:Y:S04]  /*90510*/  @P5 STG.E desc[UR4][R76.64], R141 ;  /* 0x0000008d4c005986 */ /* 0x0003e8000c101904 */
[----:B-1----:R-:W4:Y:S04]  /*90520*/  LDL.LU R141, [R1+0x1400] ;  /* 0x00140000018d7983 */ /* 0x002f280000300800 */
[----:B------:R-:W4:Y:S01]  /*90530*/  LDL.LU R146, [R1+0x208c] ;  /* 0x00208c0001927983 */ /* 0x000f220000300800 */
[----:B------:R-:W-:-:S03]  /*90540*/  ISETP.LT.AND P5, PT, R13, UR9, !P4 ;  /* 0x000000090d007c0c */ /* 0x000fc6000e7a1270 */
[----:B------:R-:W4:Y:S01]  /*90550*/  LDL.LU R147, [R1+0xc00] ;  /* 0x000c000001937983 */ /* 0x000f220000300800 */
[----:B------:R-:W-:Y:S01]  /*90560*/  IMAD.WIDE R76, R142, 0x4, R6 ;  /* 0x000000048e4c7825 */ /* 0x000fe200078e0206 */
[----:B------:R-:W-:Y:S01]  /*90570*/  ISETP.LT.AND P4, PT, R14, UR8, !P4 ;  /* 0x000000080e007c0c */ /* 0x000fe2000e781270 */
[----:B------:R-:W-:-:S07]  /*90580*/  ULDC.64 UR8, c[0x0][0x228] ;  /* 0x00008a0000087ab9 */ /* 0x000fce0000000a00 */
[----:B------:R1:W-:Y:S02]  /*90590*/  @P5 STG.E desc[UR4][R76.64], R247 ;  /* 0x000000f74c005986 */ /* 0x0003e4000c101904 */
[----:B-1----:R-:W-:Y:S02]  /*905a0*/  IMAD.WIDE R76, R142, 0x4, R8 ;  /* 0x000000048e4c7825 */ /* 0x002fe400078e0208 */
[----:B------:R-:W4:Y:S04]  /*905b0*/  LDL.LU R142, [R1+0x400] ;  /* 0x00040000018e7983 */ /* 0x000f280000300800 */
[----:B------:R3:W-:Y:S01]  /*905c0*/  @P4 STG.E desc[UR4][R76.64], R243 ;  /* 0x000000f34c004986 */ /* 0x0007e2000c101904 */
[----:B------:R-:W-:Y:S01]  /*905d0*/  ISETP.GE.AND P4, PT, R78, UR9, PT ;  /* 0x000000094e007c0c */ /* 0x000fe2000bf86270 */
[----:B------:R-:W-:-:S02]  /*905e0*/  ULDC UR9, c[0x0][0x228] ;  /* 0x00008a0000097ab9 */ /* 0x000fc40000000800 */
[----:B------:R-:W4:Y:S01]  /*905f0*/  LDL.LU R143, [R1+0x2090] ;  /* 0x00209000018f7983 */ /* 0x000f220000300800 */
[----:B------:R-:W-:Y:S01]  /*90600*/  ISETP.LT.AND P5, PT, R11, UR10, !P4 ;  /* 0x0000000a0b007c0c */ /* 0x000fe2000e7a1270 */
[----:B---3--:R-:W-:Y:S01]  /*90610*/  IMAD.WIDE R76, R144, 0x4, R2 ;  /* 0x00000004904c7825 */ /* 0x008fe200078e0202 */
[----:B------:R-:W-:-:S11]  /*90620*/  ULDC UR10, c[0x0][0x228] ;  /* 0x00008a00000a7ab9 */ /* 0x000fd60000000800 */
[----:B--2---:R1:W-:Y:S01]  /*90630*/  @P5 STG.E desc[UR4][R76.64], R145 ;  /* 0x000000914c005986 */ /* 0x0043e2000c101904 */
[----:B------:R-:W-:Y:S01]  /*90640*/  ISETP.LT.AND P5, PT, R12, UR9, !P4 ;  /* 0x000000090c007c0c */ /* 0x000fe2000e7a1270 */
[----:B------:R-:W-:Y:S02]  /*90650*/  ULDC UR9, c[0x0][0x228] ;  /* 0x00008a0000097ab9 */ /* 0x000fe40000000800 */
[----:B-1----:R-:W2:Y:S01]  /*90660*/  LDL.LU R145, [R1+0x10] ;  /* 0x0000100001917983 */ /* 0x002ea20000300800 */
[----:B------:R-:W-:-:S09]  /*90670*/  IMAD.WIDE R76, R144, 0x4, R4 ;  /* 0x00000004904c7825 */ /* 0x000fd200078e0204 */
[----:B----4-:R1:W-:Y:S04]  /*90680*/  @P5 STG.E desc[UR4][R76.64], R140 ;  /* 0x0000008c4c005986 */ /* 0x0103e8000c101904 */
[----:B-1----:R-:W3:Y:S01]  /*90690*/  LDL.LU R140, [R1] ;  /* 0x00000000018c7983 */ /* 0x002ee20000300800 */
[----:B------:R-:W-:Y:S01]  /*906a0*/  ISETP.LT.AND P5, PT, R13, UR9, !P4 ;  /* 0x000000090d007c0c */ /* 0x000fe2000e7a1270 */
[----:B------:R-:W-:Y:S01]  /*906b0*/  IMAD.WIDE R76, R144, 0x4, R6 ;  /* 0x00000004904c7825 */ /* 0x000fe200078e0206 */
[----:B------:R-:W-:Y:S01]  /*906c0*/  ISETP.LT.AND P4, PT, R14, UR8, !P4 ;  /* 0x000000080e007c0c */ /* 0x000fe2000e781270 */
[----:B------:R-:W-:-:S10]  /*906d0*/  ULDC.64 UR8, c[0x0][0x228] ;  /* 0x00008a0000087ab9 */ /* 0x000fd40000000a00 */
[----:B------:R1:W-:Y:S02]  /*906e0*/  @P5 STG.E desc[UR4][R76.64], R148 ;  /* 0x000000944c005986 */ /* 0x0003e4000c101904 */
[----:B-1----:R-:W-:Y:S02]  /*906f0*/  IMAD.WIDE R76, R144, 0x4, R8 ;  /* 0x00000004904c7825 */ /* 0x002fe400078e0208 */
[----:B------:R-:W4:Y:S04]  /*90700*/  LDL.LU R144, [R1+0x2094] ;  /* 0x0020940001907983 */ /* 0x000f280000300800 */
[----:B------:R-:W4:Y:S04]  /*90710*/  LDL.LU R148, [R1+0x1e44] ;  /* 0x001e440001947983 */ /* 0x000f280000300800 */
[----:B------:R1:W-:Y:S01]  /*90720*/  @P4 STG.E desc[UR4][R76.64], R141 ;  /* 0x0000008d4c004986 */ /* 0x0003e2000c101904 */
[----:B------:R-:W-:-:S03]  /*90730*/  VIADD R78, R10, 0x9 ;  /* 0x000000090a4e7836 */ /* 0x000fc60000000000 */
[----:B-1----:R-:W4:Y:S02]  /*90740*/  LDL.LU R141, [R1+0x1e34] ;  /* 0x001e3400018d7983 */ /* 0x002f240000300800 */
[----:B------:R-:W-:Y:S01]  /*90750*/  ISETP.GE.AND P4, PT, R78, UR9, PT ;  /* 0x000000094e007c0c */ /* 0x000fe2000bf86270 */
[----:B------:R-:W-:Y:S01]  /*90760*/  IMAD.WIDE R76, R146, 0x4, R2 ;  /* 0x00000004924c7825 */ /* 0x000fe200078e0202 */
[----:B------:R-:W-:Y:S02]  /*90770*/  ULDC UR9, c[0x0][0x228] ;  /* 0x00008a0000097ab9 */ /* 0x000fe40000000800 */
[----:B------:R-:W-:Y:S01]  /*90780*/  ISETP.LT.AND P5, PT, R11, UR10, !P4 ;  /* 0x0000000a0b007c0c */ /* 0x000fe2000e7a1270 */
[----:B------:R-:W-:Y:S01]  /*90790*/  VIADD R78, R10, 0xa ;  /* 0x0000000a0a4e7836 */ /* 0x000fe20000000000 */
[----:B------:R-:W-:-:S11]  /*907a0*/  ULDC UR10, c[0x0][0x228] ;  /* 0x00008a00000a7ab9 */ /* 0x000fd60000000800 */
[----:B------:R1:W-:Y:S01]  /*907b0*/  @P5 STG.E desc[UR4][R76.64], R147 ;  /* 0x000000934c005986 */ /* 0x0003e2000c101904 */
[----:B------:R-:W-:Y:S01]  /*907c0*/  ISETP.LT.AND P5, PT, R12, UR9, !P4 ;  /* 0x000000090c007c0c */ /* 0x000fe2000e7a1270 */
[----:B------:R-:W-:Y:S02]  /*907d0*/  ULDC UR9, c[0x0][0x228] ;  /* 0x00008a0000097ab9 */ /* 0x000fe40000000800 */
[----:B-1----:R-:W4:Y:S01]  /*907e0*/  LDL.LU R147, [R1+0x1c04] ;  /* 0x001c040001937983 */ /* 0x002f220000300800 */
[----:B------:R-:W-:-:S09]  /*907f0*/  IMAD.WIDE R76, R146, 0x4, R4 ;  /* 0x00000004924c7825 */ /* 0x000fd200078e0204 */
[----:B------:R1:W-:Y:S04]  /*90800*/  @P5 STG.E desc[UR4][R76.64], R142 ;  /* 0x0000008e4c005986 */ /* 0x0003e8000c101904 */
[----:B-1----:R-:W4:Y:S01]  /*90810*/  LDL.LU R142, [R1+0x1404] ;  /* 0x00140400018e7983 */ /* 0x002f220000300800 */
[----:B------:R-:W-:Y:S01]  /*90820*/  ISETP.LT.AND P5, PT, R13, UR9, !P4 ;  /* 0x000000090d007c0c */ /* 0x000fe2000e7a1270 */
[----:B------:R-:W-:Y:S01]  /*90830*/  IMAD.WIDE R76, R146, 0x4, R6 ;  /* 0x00000004924c7825 */ /* 0x000fe200078e0206 */
[----:B------:R-:W-:Y:S01]  /*90840*/  ISETP.LT.AND P4, PT, R14, UR8, !P4 ;  /* 0x000000080e007c0c */ /* 0x000fe2000e781270 */
[----:B------:R-:W-:-:S10]  /*90850*/  ULDC.64 UR8, c[0x0][0x228] ;  /* 0x00008a0000087ab9 */ /* 0x000fd40000000a00 */
[----:B--2---:R1:W-:Y:S02]  /*90860*/  @P5 STG.E desc[UR4][R76.64], R145 ;  /* 0x000000914c005986 */ /* 0x0043e4000c101904 */
[----:B-1----:R-:W-:Y:S02]  /*90870*/  IMAD.WIDE R76, R146, 0x4, R8 ;  /* 0x00000004924c7825 */ /* 0x002fe400078e0208 */
[----:B------:R-:W2:Y:S04]  /*90880*/  LDL.LU R146, [R1+0x2098] ;  /* 0x0020980001927983 */ /* 0x000ea80000300800 */
[----:B------:R-:W2:Y:S04]  /*90890*/  LDL.LU R145, [R1+0xc04] ;  /* 0x000c040001917983 */ /* 0x000ea80000300800 */
[----:B---3--:R1:W-:Y:S04]  /*908a0*/  @P4 STG.E desc[UR4][R76.64], R140 ;  /* 0x0000008c4c004986 */ /* 0x0083e8000c101904 */
[----:B-1----:R-:W3:Y:S01]  /*908b0*/  LDL.LU R140, [R1+0x404] ;  /* 0x00040400018c7983 */ /* 0x002ee20000300800 */
[----:B------:R-:W-:Y:S01]  /*908c0*/  ISETP.GE.AND P4, PT, R78, UR9, PT ;  /* 0x000000094e007c0c */ /* 0x000fe2000bf86270 */
[----:B------:R-:W-:Y:S01]  /*908d0*/  IMAD.WIDE R76, R143, 0x4, R2 ;  /* 0x000000048f4c7825 */ /* 0x000fe200078e0202 */
[----:B------:R-:W-:-:S02]  /*908e0*/  ULDC UR9, c[0x0][0x228] ;  /* 0x00008a0000097ab9 */ /* 0x000fc40000000800 */
[----:B------:R-:W-:Y:S01]  /*908f0*/  ISETP.LT.AND P5, PT, R11, UR10, !P4 ;  /* 0x0000000a0b007c0c */ /* 0x000fe2000e7a1270 */
[----:B------:R-:W-:Y:S01]  /*90900*/  VIADD R78, R10, 0xb ;  /* 0x0000000b0a4e7836 */ /* 0x000fe20000000000 */
[----:B------:R-:W-:-:S11]  /*90910*/  ULDC UR10, c[0x0][0x228] ;  /* 0x00008a00000a7ab9 */ /* 0x000fd60000000800 */
[----:B----4-:R1:W-:Y:S01]  /*90920*/  @P5 STG.E desc[UR4][R76.64], R148 ;  /* 0x000000944c005986 */ /* 0x0103e2000c101904 */
[----:B------:R-:W-:Y:S01]  /*90930*/  ISETP.LT.AND P5, PT, R12, UR9, !P4 ;  /* 0x000000090c007c0c */ /* 0x000fe2000e7a1270 */
[----:B------:R-:W-:Y:S02]  /*90940*/  ULDC UR9, c[0x0][0x228] ;  /* 0x00008a0000097ab9 */ /* 0x000fe40000000800 */
[----:B-1----:R-:W4:Y:S01]  /*90950*/  LDL.LU R148, [R1+0x14] ;  /* 0x0000140001947983 */ /* 0x002f220000300800 */
[----:B------:R-:W-:-:S09]  /*90960*/  IMAD.WIDE R76, R143, 0x4, R4 ;  /* 0x000000048f4c7825 */ /* 0x000fd200078e0204 */
[----:B------:R1:W-:Y:S04]  /*90970*/  @P5 STG.E desc[UR4][R76.64], R141 ;  /* 0x0000008d4c005986 */ /* 0x0003e8000c101904 */
[----:B-1----:R-:W4:Y:S01]  /*90980*/  LDL.LU R141, [R1+0x4] ;  /* 0x00000400018d7983 */ /* 0x002f220000300800 */
[----:B------:R-:W-:Y:S02]  /*90990*/  ISETP.LT.AND P5, PT, R13, UR9, !P4 ;  /* 0x000000090d007c0c */ /* 0x000fe4000e7a1270 */
[----:B------:R-:W-:Y:S01]  /*909a0*/  ISETP.LT.AND P4, PT, R14, UR8, !P4 ;  /* 0x000000080e007c0c */ /* 0x000fe2000e781270 */
[----:B------:R-:W-:Y:S01]  /*909b0*/  IMAD.WIDE R76, R143, 0x4, R6 ;  /* 0x000000048f4c7825 */ /* 0x000fe200078e0206 */
[----:B------:R-:W-:-:S09]  /*909c0*/  ULDC.64 UR8, c[0x0][0x228] ;  /* 0x00008a0000087ab9 */ /* 0x000fd20000000a00 */
[----:B------:R1:W-:Y:S02]  /*909d0*/  @P5 STG.E desc[UR4][R76.64], R147 ;  /* 0x000000934c005986 */ /* 0x0003e4000c101904 */
[----:B-1----:R-:W-:Y:S02]  /*909e0*/  IMAD.WIDE R76, R143, 0x4, R8 ;  /* 0x000000048f4c7825 */ /* 0x002fe400078e0208 */
[----:B------:R-:W4:Y:S04]  /*909f0*/  LDL.LU R143, [R1+0x209c] ;  /* 0x00209c00018f7983 */ /* 0x000f280000300800 */
[----:B------:R1:W-:Y:S01]  /*90a00*/  @P4 STG.E desc[UR4][R76.64], R142 ;  /* 0x0000008e4c004986 */ /* 0x0003e2000c101904 */
[----:B------:R-:W-:Y:S01]  /*90a10*/  ISETP.GE.AND P4, PT, R78, UR9, PT ;  /* 0x000000094e007c0c */ /* 0x000fe2000bf86270 */
[----:B------:R-:W-:-:S02]  /*90a20*/  ULDC UR9, c[0x0][0x228] ;  /* 0x00008a0000097ab9 */ /* 0x000fc40000000800 */
[----:B-1----:R-:W4:Y:S01]  /*90a30*/  LDL.LU R142, [R1+0x1e48] ;  /* 0x001e4800018e7983 */ /* 0x002f220000300800 */
[----:B------:R-:W-:Y:S01]  /*90a40*/  ISETP.LT.AND P5, PT, R11, UR10, !P4 ;  /* 0x0000000a0b007c0c */ /* 0x000fe2000e7a1270 */
[----:B------:R-:W-:Y:S01]  /*90a50*/  IMAD.WIDE R76, R144, 0x4, R2 ;  /* 0x00000004904c7825 */ /* 0x000fe200078e0202 */
[----:B------:R-:W-:Y:S01]  /*90a60*/  ULDC UR10, c[0x0][0x228] ;  /* 0x00008a00000a7ab9 */ /* 0x000fe20000000800 */
[----:B------:R-:W4:Y:S10]  /*90a70*/  LDL.LU R147, [R1+0x1e38] ;  /* 0x001e380001937983 */ /* 0x000f340000300800 */
[----:B--2---:R1:W-:Y:S01]  /*90a80*/  @P5 STG.E desc[UR4][R76.64], R145 ;  /* 0x000000914c005986 */ /* 0x0043e2000c101904 */
[----:B------:R-:W-:Y:S01]  /*90a90*/  ISETP.LT.AND P5, PT, R12, UR9, !P4 ;  /* 0x000000090c007c0c */ /* 0x000fe2000e7a1270 */
[----:B------:R-:W-:-:S02]  /*90aa0*/  ULDC UR9, c[0x0][0x228] ;  /* 0x00008a0000097ab9 */ /* 0x000fc40000000800 */
[----:B-1----:R-:W2:Y:S01]  /*90ab0*/  LDL.LU R145, [R1+0x1c08] ;  /* 0x001c080001917983 */ /* 0x002ea20000300800 */
[----:B------:R-:W-:-:S09]  /*90ac0*/  IMAD.WIDE R76, R144, 0x4, R4 ;  /* 0x00000004904c7825 */ /* 0x000fd200078e0204 */
[----:B---3--:R1:W-:Y:S04]  /*90ad0*/  @P5 STG.E desc[UR4][R76.64], R140 ;  /* 0x0000008c4c005986 */ /* 0x0083e8000c101904 */
[----:B-1----:R-:W3:Y:S01]  /*90ae0*/  LDL.LU R140, [R1+0x1408] ;  /* 0x00140800018c7983 */ /* 0x002ee20000300800 */
[----:B------:R-:W-:Y:S02]  /*90af0*/  ISETP.LT.AND P5, PT, R13, UR9, !P4 ;  /* 0x000000090d007c0c */ /* 0x000fe4000e7a1270 */
[----:B------:R-:W-:Y:S01]  /*90b00*/  ISETP.LT.AND P4, PT, R14, UR8, !P4 ;  /* 0x000000080e007c0c */ /* 0x000fe2000e781270 */
[----:B------:R-:W-:Y:S01]  /*90b10*/  IMAD.WIDE R76, R144, 0x4, R6 ;  /* 0x00000004904c7825 */ /* 0x000fe200078e0206 */
[----:B------:R-:W-:-:S09]  /*90b20*/  ULDC.64 UR8, c[0x0][0x228] ;  /* 0x00008a0000087ab9 */ /* 0x000fd20000000a00 */
[----:B----4-:R1:W-:Y:S02]  /*90b30*/  @P5 STG.E desc[UR4][R76.64], R148 ;  /* 0x000000944c005986 */ /* 0x0103e4000c101904 */
[----:B-1----:R-:W-:Y:S02]  /*90b40*/  IMAD.WIDE R76, R144, 0x4, R8 ;  /* 0x00000004904c7825 */ /* 0x002fe400078e0208 */
[----:B------:R-:W4:Y:S04]  /*90b50*/  LDL.LU R144, [R1+0x20a0] ;  /* 0x0020a00001907983 */ /* 0x000f280000300800 */
[----:B------:R1:W-:Y:S04]  /*90b60*/  @P4 STG.E desc[UR4][R76.64], R141 ;  /* 0x0000008d4c004986 */ /* 0x0003e8000c101904 */
[----:B-1----:R-:W4:Y:S04]  /*90b70*/  LDL.LU R141, [R1+0xc08] ;  /* 0x000c0800018d7983 */ /* 0x002f280000300800 */
[----:B------:R-:W4:Y:S01]  /*90b80*/  LDL.LU R150, [R1+0x408] ;  /* 0x0004080001967983 */ /* 0x000f220000300800 */
[----:B------:R-:W-:-:S03]  /*90b90*/  VIADD R78, R10, 0xc ;  /* 0x0000000c0a4e7836 */ /* 0x000fc60000000000 */
[----:B------:R-:W4:Y:S02]  /*90ba0*/  LDL.LU R148, [R1+0x18] ;  /* 0x0000180001947983 */ /* 0x000f240000300800 */
        /* <DEDUP_REMOVED lines=11> */
[----:B------:R1:W-:Y:S01]  /*90c60*/  @P5 STG.E desc[UR4][R76.64], R147 ;  /* 0x000000934c005986 */ /* 0x0003e2000c101904 */
[----:B------:R-:W-:Y:S02]  /*90c70*/  ISETP.LT.AND P5, PT, R13, UR9, !P4 ;  /* 0x000000090d007c0c */ /* 0x000fe4000e7a1270 */
[----:B------:R-:W-:Y:S01]  /*90c80*/  ISETP.LT.AND P4, PT, R14, UR8, !P4 ;  /* 0x000000080e007c0c */ /* 0x000fe2000e781270 */
[----:B------:R-:W-:Y:S01]  /*90c90*/  ULDC.64 UR8, c[0x0][0x228] ;  /* 0x00008a0000087ab9 */ /* 0x000fe20000000a00 */
[----:B-1----:R-:W-:-:S09]  /*90ca0*/  IMAD.WIDE R76, R146, 0x4, R6 ;  /* 0x00000004924c7825 */ /* 0x002fd200078e0206 */
[----:B--2---:R1:W-:Y:S04]  /*90cb0*/  @P5 STG.E desc[UR4][R76.64], R145 ;  /* 0x000000914c005986 */ /* 0x0043e8000c101904 */
[----:B-1----:R-:W2:Y:S01]  /*90cc0*/  LDL.LU R145, [R1+0x1e4c] ;  /* 0x001e4c0001917983 */ /* 0x002ea20000300800 */
[----:B------:R-:W-:-:S03]  /*90cd0*/  IMAD.WIDE R76, R146, 0x4, R8 ;  /* 0x00000004924c7825 */ /* 0x000fc600078e0208 */
[----:B------:R-:W2:Y:S04]  /*90ce0*/  LDL.LU R146, [R1+0x20a4] ;  /* 0x0020a40001927983 */ /* 0x000ea80000300800 */
[----:B---3--:R1:W-:Y:S04]  /*90cf0*/  @P4 STG.E desc[UR4][R76.64], R140 ;  /* 0x0000008c4c004986 */ /* 0x0083e8000c101904 */
[----:B-1----:R-:W3:Y:S01]  /*90d00*/  LDL.LU R140, [R1+0x1e3c] ;  /* 0x001e3c00018c7983 */ /* 0x002ee20000300800 */
[----:B------:R-:W-:Y:S01]  /*90d10*/  ISETP.GE.AND P4, PT, R78, UR9, PT ;  /* 0x000000094e007c0c */ /* 0x000fe2000bf86270 */
[----:B------:R-:W-:Y:S01]  /*90d20*/  IMAD.WIDE R76, R143, 0x4, R2 ;  /* 0x000000048f4c7825 */ /* 0x000fe200078e0202 */
[----:B------:R-:W-:Y:S01]  /*90d30*/  ULDC UR9, c[0x0][0x228] ;  /* 0x00008a0000097ab9 */ /* 0x000fe20000000800 */
[----:B------:R-:W3:Y:S01]  /*90d40*/  LDL.LU R147, [R1+0x1c0c] ;  /* 0x001c0c0001937983 */ /* 0x000ee20000300800 */
        /* <DEDUP_REMOVED lines=26> */
[----:B------:R-:W-:Y:S01]  /*90ef0*/  ULDC UR9, c[0x0][0x228] ;  /* 0x00008a0000097ab9 */ /* 0x000fe20000000800 */
[----:B-1----:R-:W-:-:S11]  /*90f00*/  IMAD.WIDE R76, R144, 0x4, R4 ;  /* 0x00000004904c7825 */ /* 0x002fd600078e0204 */
[----:B---3--:R1:W-:Y:S04]  /*90f10*/  @P5 STG.E desc[UR4][R76.64], R140 ;  /* 0x0000008c4c005986 */ /* 0x0083e8000c101904 */
[----:B-1----:R-:W2:Y:S01]  /*90f20*/  LDL.LU R140, [R1+0xc] ;  /* 0x00000c00018c7983 */ /* 0x002ea20000300800 */
[----:B------:R-:W-:Y:S01]  /*90f30*/  ISETP.LT.AND P5, PT, R13, UR9, !P4 ;  /* 0x000000090d007c0c */ /* 0x000fe2000e7a1270 */
[----:B------:R-:W-:Y:S02]  /*90f40*/  IMAD.WIDE R76, R144, 0x4, R6 ;  /* 0x00000004904c7825 */ /* 0x000fe400078e0206 */
[----:B------:R-:W3:Y:S01]  /*90f50*/  LDL.LU R145, [R1+0x20a8] ;  /* 0x0020a80001917983 */ /* 0x000ee20000300800 */
[----:B------:R-:W-:Y:S01]  /*90f60*/  ISETP.LT.AND P4, PT, R14, UR8, !P4 ;  /* 0x000000080e007c0c */ /* 0x000fe2000e781270 */
[----:B------:R-:W-:Y:S01]  /*90f70*/  VIADD R78, R10, 0xf ;  /* 0x0000000f0a4e7836 */ /* 0x000fe20000000000 */
[----:B------:R-:W-:-:S07]  /*90f80*/  ULDC.64 UR8, c[0x0][0x228] ;  /* 0x00008a0000087ab9 */ /* 0x000fce0000000a00 */
[----:B------:R1:W-:Y:S02]  /*90f90*/  @P5 STG.E desc[UR4][R76.64], R147 ;  /* 0x000000934c005986 */ /* 0x0003e4000c101904 */
[----:B-1----:R-:W-:Y:S02]  /*90fa0*/  IMAD.WIDE R76, R144, 0x4, R8 ;  /* 0x00000004904c7825 */ /* 0x002fe400078e0208 */
[----:B------:R-:W3:Y:S04]  /*90fb0*/  LDL.LU R144, [R1+0x1c10] ;  /* 0x001c100001907983 */ /* 0x000ee80000300800 */
[----:B----4-:R1:W-:Y:S01]  /*90fc0*/  @P4 STG.E desc[UR4][R76.64], R141 ;  /* 0x0000008d4c004986 */ /* 0x0103e2000c101904 */
[----:B------:R-:W-:Y:S01]  /*90fd0*/  ISETP.GE.AND P4, PT, R78, UR9, PT ;  /* 0x000000094e007c0c */ /* 0x000fe2000bf86270 */
[----:B------:R-:W-:-:S02]  /*90fe0*/  ULDC UR9, c[0x0][0x228] ;  /* 0x00008a0000097ab9 */ /* 0x000fc40000000800 */
[----:B-1----:R-:W4:Y:S01]  /*90ff0*/  LDL.LU R141, [R1+0x1810] ;  /* 0x00181000018d7983 */ /* 0x002f220000300800 */
[----:B------:R-:W-:Y:S01]  /*91000*/  ISETP.LT.AND P5, PT, R11, UR10, !P4 ;  /* 0x0000000a0b007c0c */ /* 0x000fe2000e7a1270 */
[----:B------:R-:W-:Y:S01]  /*91010*/  IMAD.WIDE R76, R146, 0x4, R2 ;  /* 0x00000004924c7825 */ /* 0x000fe200078e0202 */
[----:B------:R-:W-:Y:S01]  /*91020*/  ULDC UR10, c[0x0][0x228] ;  /* 0x00008a00000a7ab9 */ /* 0x000fe20000000800 */
[----:B------:R-:W4:Y:S10]  /*91030*/  LDL.LU R147, [R1+0x1410] ;  /* 0x0014100001937983 */ /* 0x000f340000300800 */
[----:B------:R1:W-:Y:S01]  /*91040*/  @P5 STG.E desc[UR4][R76.64], R143 ;  /* 0x0000008f4c005986 */ /* 0x0003e2000c101904 */
[----:B------:R-:W-:Y:S01]  /*91050*/  ISETP.LT.AND P5, PT, R12, UR9, !P4 ;  /* 0x000000090c007c0c */ /* 0x000fe2000e7a1270 */
[----:B------:R-:W-:Y:S01]  /*91060*/  ULDC UR9, c[0x0][0x228] ;  /* 0x00008a0000097ab9 */ /* 0x000fe20000000800 */
[----:B-1----:R-:W-:-:S11]  /*91070*/  IMAD.WIDE R76, R146, 0x4, R4 ;  /* 0x00000004924c7825 */ /* 0x002fd600078e0204 */
[----:B------:R1:W-:Y:S04]  /*91080*/  @P5 STG.E desc[UR4][R76.64], R142 ;  /* 0x0000008e4c005986 */ /* 0x0003e8000c101904 */
[----:B-1----:R-:W4:Y:S01]  /*91090*/  LDL.LU R142, [R1+0x1010] ;  /* 0x00101000018e7983 */ /* 0x002f220000300800 */
[----:B------:R-:W-:Y:S01]  /*910a0*/  ISETP.LT.AND P5, PT, R13, UR9, !P4 ;  /* 0x000000090d007c0c */ /* 0x000fe2000e7a1270 */
[----:B------:R-:W-:Y:S02]  /*910b0*/  IMAD.WIDE R76, R146, 0x4, R6 ;  /* 0x00000004924c7825 */ /* 0x000fe400078e0206 */
[----:B------:R-:W4:Y:S01]  /*910c0*/  LDL.LU R143, [R1+0x20ac] ;  /* 0x0020ac00018f7983 */ /* 0x000f220000300800 */
[----:B------:R-:W-:Y:S01]  /*910d0*/  ISETP.LT.AND P4, PT, R14, UR8, !P4 ;  /* 0x000000080e007c0c */ /* 0x000fe2000e781270 */
[----:B------:R-:W-:Y:S01]  /*910e0*/  VIADD R78, R10, 0x10 ;  /* 0x000000100a4e7836 */ /* 0x000fe20000000000 */
[----:B------:R-:W-:-:S07]  /*910f0*/  ULDC.64 UR8, c[0x0][0x228] ;  /* 0x00008a0000087ab9 */ /* 0x000fce0000000a00 */
[----:B------:R1:W-:Y:S04]  /*91100*/  @P5 STG.E desc[UR4][R76.64], R148 ;  /* 0x000000944c005986 */ /* 0x0003e8000c101904 */
[----:B-1----:R-:W4:Y:S01]  /*91110*/  LDL.LU R148, [R1+0xc10] ;  /* 0x000c100001947983 */ /* 0x002f220000300800 */
[----:B------:R-:W-:-:S05]  /*91120*/  IMAD.WIDE R76, R146, 0x4, R8 ;  /* 0x00000004924c7825 */ /* 0x000fca00078e0208 */
[----:B--2---:R1:W-:Y:S04]  /*91130*/  @P4 STG.E desc[UR4][R76.64], R140 ;  /* 0x0000008c4c004986 */ /* 0x0043e8000c101904 */
[----:B-1----:R-:W2:Y:S01]  /*91140*/  LDL.LU R140, [R1+0x810] ;  /* 0x00081000018c7983 */ /* 0x002ea20000300800 */
[----:B------:R-:W-:Y:S01]  /*91150*/  ISETP.GE.AND P4, PT, R78, UR9, PT ;  /* 0x000000094e007c0c */ /* 0x000fe2000bf86270 */
[----:B---3--:R-:W-:Y:S01]  /*91160*/  IMAD.WIDE R76, R145, 0x4, R2 ;  /* 0x00000004914c7825 */ /* 0x008fe200078e0202 */
[----:B------:R-:W-:Y:S01]  /*91170*/  ULDC UR9, c[0x0][0x228] ;  /* 0x00008a0000097ab9 */ /* 0x000fe20000000800 */
[----:B------:R-:W3:Y:S01]  /*91180*/  LDL.LU R146, [R1+0x20b0] ;  /* 0x0020b00001927983 */ /* 0x000ee20000300800 */
[----:B------:R-:W-:Y:S01]  /*91190*/  ISETP.LT.AND P5, PT, R11, UR10, !P4 ;  /* 0x0000000a0b007c0c */ /* 0x000fe2000e7a1270 */
[----:B------:R-:W-:Y:S01]  /*911a0*/  VIADD R78, R10, 0x11 ;  /* 0x000000110a4e7836 */ /* 0x000fe20000000000 */
[----:B------:R-:W-:-:S11]  /*911b0*/  ULDC UR10, c[0x0][0x228] ;  /* 0x00008a00000a7ab9 */ /* 0x000fd60000000800 */
[----:B------:R1:W-:Y:S01]  /*911c0*/  @P5 STG.E desc[UR4][R76.64], R144 ;  /* 0x000000904c005986 */ /* 0x0003e2000c101904 */
[----:B------:R-:W-:Y:S01]  /*911d0*/  ISETP.LT.AND P5, PT, R12, UR9, !P4 ;  /* 0x000000090c007c0c */ /* 0x000fe2000e7a1270 */
[----:B------:R-:W-:Y:S02]  /*911e0*/  ULDC UR9, c[0x0][0x228] ;  /* 0x00008a0000097ab9 */ /* 0x000fe40000000800 */
[----:B-1----:R-:W3:Y:S01]  /*911f0*/  LDL.LU R144, [R1+0x410] ;  /* 0x0004100001907983 */ /* 0x002ee20000300800 */
[----:B------:R-:W-:-:S09]  /*91200*/  IMAD.WIDE R76, R145, 0x4, R4 ;  /* 0x00000004914c7825 */ /* 0x000fd200078e0204 */
[----:B----4-:R1:W-:Y:S04]  /*91210*/  @P5 STG.E desc[UR4][R76.64], R141 ;  /* 0x0000008d4c005986 */ /* 0x0103e8000c101904 */
[----:B-1----:R-:W4:Y:S01]  /*91220*/  LDL.LU R141, [R1+0x20] ;  /* 0x00002000018d7983 */ /* 0x002f220000300800 */
        /* <DEDUP_REMOVED lines=9> */
[----:B------:R-:W-:Y:S01]  /*912c0*/  ISETP.GE.AND P4, PT, R78, UR9, PT ;  /* 0x000000094e007c0c */ /* 0x000fe2000bf86270 */
[----:B------:R-:W-:-:S02]  /*912d0*/  ULDC UR9, c[0x0][0x228] ;  /* 0x00008a0000097ab9 */ /* 0x000fc40000000800 */
[----:B-1----:R-:W4:Y:S01]  /*912e0*/  LDL.LU R142, [R1+0x1814] ;  /* 0x00181400018e7983 */ /* 0x002f220000300800 */
[----:B------:R-:W-:Y:S01]  /*912f0*/  ISETP.LT.AND P5, PT, R11, UR10, !P4 ;  /* 0x0000000a0b007c0c */ /* 0x000fe2000e7a1270 */
[----:B------:R-:W-:Y:S01]  /*91300*/  IMAD.WIDE R76, R143, 0x4, R2 ;  /* 0x000000048f4c7825 */ /* 0x000fe200078e0202 */
[----:B------:R-:W-:-:S11]  /*91310*/  ULDC UR10, c[0x0][0x228] ;  /* 0x00008a00000a7ab9 */ /* 0x000fd60000000800 */
[----:B------:R1:W-:Y:S01]  /*91320*/  @P5 STG.E desc[UR4][R76.64], R148 ;  /* 0x000000944c005986 */ /* 0x0003e2000c101904 */
[----:B------:R-:W-:Y:S01]  /*91330*/  ISETP.LT.AND P5, PT, R12, UR9, !P4 ;  /* 0x000000090c007c0c */ /* 0x000fe2000e7a1270 */
[----:B------:R-:W-:Y:S02]  /*91340*/  ULDC UR9, c[0x0][0x228] ;  /* 0x00008a0000097ab9 */ /* 0x000fe40000000800 */
[----:B-1----:R-:W4:Y:S01]  /*91350*/  LDL.LU R148, [R1+0x1414] ;  /* 0x0014140001947983 */ /* 0x002f220000300800 */
[----:B------:R-:W-:-:S09]  /*91360*/  IMAD.WIDE R76, R143, 0x4, R4 ;  /* 0x000000048f4c7825 */ /* 0x000fd200078e0204 */
[----:B--2---:R1:W-:Y:S04]  /*91370*/  @P5 STG.E desc[UR4][R76.64], R140 ;  /* 0x0000008c4c005986 */ /* 0x0043e8000c101904 */
[----:B-1----:R-:W2:Y:S01]  /*91380*/  LDL.LU R140, [R1+0x1014] ;  /* 0x00101400018c7983 */ /* 0x002ea20000300800 */
[----:B------:R-:W-:Y:S01]  /*91390*/  ISETP.LT.AND P5, PT, R13, UR9, !P4 ;  /* 0x000000090d007c0c */ /* 0x000fe2000e7a1270 */
[----:B------:R-:W-:Y:S01]  /*913a0*/  IMAD.WIDE R76, R143, 0x4, R6 ;  /* 0x000000048f4c7825 */ /* 0x000fe200078e0206 */
[----:B------:R-:W-:Y:S01]  /*913b0*/  ISETP.LT.AND P4, PT, R14, UR8, !P4 ;  /* 0x000000080e007c0c */ /* 0x000fe2000e781270 */
[----:B------:R-:W-:-:S10]  /*913c0*/  ULDC.64 UR8, c[0x0][0x228] ;  /* 0x00008a0000087ab9 */ /* 0x000fd40000000a00 */
[----:B---3--:R1:W-:Y:S02]  /*913d0*/  @P5 STG.E desc[UR4][R76.64], R144 ;  /* 0x000000904c005986 */ /* 0x0083e4000c101904 */
[----:B-1----:R-:W-:Y:S02]  /*913e0*/  IMAD.WIDE R76, R143, 0x4, R8 ;  /* 0x000000048f4c7825 */ /* 0x002fe400078e0208 */
[----:B------:R-:W3:Y:S04]  /*913f0*/  LDL.LU R143, [R1+0x20b8] ;  /* 0x0020b800018f7983 */ /* 0x000ee80000300800 */
[----:B------:R-:W3:Y:S04]  /*91400*/  LDL.LU R144, [R1+0xc14] ;  /* 0x000c140001907983 */ /* 0x000ee80000300800 */
[----:B----4-:R1:W-:Y:S01]  /*91410*/  @P4 STG.E desc[UR4][R76.64], R141 ;  /* 0x0000008d4c004986 */ /* 0x0103e2000c101904 */
        /* <DEDUP_REMOVED lines=22> */
[----:B--2---:R1:W-:Y:S04]  /*91580*/  @P4 STG.E desc[UR4][R76.64], R140 ;  /* 0x0000008c4c004986 */ /* 0x0043e8000c101904 */
[----:B-1----:R-:W2:Y:S01]  /*91590*/  LDL.LU R140, [R1+0x1c18] ;  /* 0x001c1800018c7983 */ /* 0x002ea20000300800 */
[----:B------:R-:W-:Y:S01]  /*915a0*/  ISETP.GE.AND P4, PT, R78, UR9, PT ;  /* 0x000000094e007c0c */ /* 0x000fe2000bf86270 */
[----:B------:R-:W-:Y:S01]  /*915b0*/  IMAD.WIDE R76, R145, 0x4, R2 ;  /* 0x00000004914c7825 */ /* 0x000fe200078e0202 */
[----:B------:R-:W-:Y:S01]  /*915c0*/  ULDC UR9, c[0x0][0x228] ;  /* 0x00008a0000097ab9 */ /* 0x000fe20000000800 */
[----:B------:R-:W2:Y:S01]  /*915d0*/  LDL.LU R148, [R1+0x1818] ;  /* 0x0018180001947983 */ /* 0x000ea20000300800 */
[----:B------:R-:W-:Y:S01]  /*915e0*/  ISETP.LT.AND P5, PT, R11, UR10, !P4 ;  /* 0x0000000a0b007c0c */ /* 0x000fe2000e7a1270 */
[----:B------:R-:W-:Y:S01]  /*915f0*/  VIADD R78, R10, 0x14 ;  /* 0x000000140a4e7836 */ /* 0x000fe20000000000 */
[----:B------:R-:W-:-:S11]  /*91600*/  ULDC UR10, c[0x0][0x228] ;  /* 0x00008a00000a7ab9 */ /* 0x000fd60000000800 */
[----:B---3--:R1:W-:Y:S01]  /*91610*/  @P5 STG.E desc[UR4][R76.64], R144 ;  /* 0x000000904c005986 */ /* 0x0083e2000c101904 */
[----:B------:R-:W-:Y:S01]  /*91620*/  ISETP.LT.AND P5, PT, R12, UR9, !P4 ;  /* 0x000000090c007c0c */ /* 0x000fe2000e7a1270 */
[----:B------:R-:W-:Y:S02]  /*91630*/  ULDC UR9, c[0x0][0x228] ;  /* 0x00008a0000097ab9 */ /* 0x000fe40000000800 */
[----:B-1----:R-:W3:Y:S01]  /*91640*/  LDL.LU R144, [R1+0x1418] ;  /* 0x0014180001907983 */ /* 0x002ee20000300800 */
[----:B------:R-:W-:-:S09]  /*91650*/  IMAD.WIDE R76, R145, 0x4, R4 ;  /* 0x00000004914c7825 */ /* 0x000fd200078e0204 */
[----:B----4-:R1:W-:Y:S04]  /*91660*/  @P5 STG.E desc[UR4][R76.64], R141 ;  /* 0x0000008d4c005986 */ /* 0x0103e8000c101904 */
        /* <DEDUP_REMOVED lines=8> */
[----:B------:R1:W-:Y:S04]  /*916f0*/  @P4 STG.E desc[UR4][R76.64], R142 ;  /* 0x0000008e4c004986 */ /* 0x0003e8000c101904 */
[----:B-1----:R-:W4:Y:S04]  /*91700*/  LDL.LU R142, [R1+0xc18] ;  /* 0x000c1800018e7983 */ /* 0x002f280000300800 */
[----:B------:R-:W4:Y:S01]  /*91710*/  LDL.LU R150, [R1+0x818] ;  /* 0x0008180001967983 */ /* 0x000f220000300800 */
[----:B------:R-:W-:Y:S01]  /*91720*/  ISETP.GE.AND P4, PT, R78, UR9, PT ;  /* 0x000000094e007c0c */ /* 0x000fe2000bf86270 */
[----:B------:R-:W-:Y:S01]  /*91730*/  IMAD.WIDE R76, R143, 0x4, R2 ;  /* 0x000000048f4c7825 */ /* 0x000fe200078e0202 */
[----:B------:R-:W-:Y:S01]  /*91740*/  ULDC UR9, c[0x0][0x228] ;  /* 0x00008a0000097ab9 */ /* 0x000fe20000000800 */
[----:B------:R-:W4:Y:S01]  /*91750*/  LDL.LU R147, [R1+0x418] ;  /* 0x0004180001937983 */ /* 0x000f220000300800 */
[----:B------:R-:W-:Y:S01]  /*91760*/  ISETP.LT.AND P5, PT, R11, UR10, !P4 ;  /* 0x0000000a0b007c0c */ /* 0x000fe2000e7a1270 */
[----:B------:R-:W-:Y:S01]  /*91770*/  VIADD R78, R10, 0x15 ;  /* 0x000000150a4e7836 */ /* 0x000fe20000000000 */
[----:B------:R-:W-:-:S11]  /*91780*/  ULDC UR10, c[0x0][0x228] ;  /* 0x00008a00000a7ab9 */ /* 0x000fd60000000800 */
[----:B--2---:R1:W-:Y:S04]  /*91790*/  @P5 STG.E desc[UR4][R76.64], R140 ;  /* 0x0000008c4c005986 */ /* 0x0043e8000c101904 */
[----:B-1----:R-:W2:Y:S01]  /*917a0*/  LDL.LU R140, [R1+0x28] ;  /* 0x00002800018c7983 */ /* 0x002ea20000300800 */
[----:B------:R-:W-:Y:S01]  /*917b0*/  ISETP.LT.AND P5, PT, R12, UR9, !P4 ;  /* 0x000000090c007c0c */ /* 0x000fe2000e7a1270 */
[----:B------:R-:W-:Y:S01]  /*917c0*/  IMAD.WIDE R76, R143, 0x4, R4 ;  /* 0x000000048f4c7825 */ /* 0x000fe200078e0204 */
[----:B------:R-:W-:-:S11]  /*917d0*/  ULDC UR9, c[0x0][0x228] ;  /* 0x00008a0000097ab9 */ /* 0x000fd60000000800 */
[----:B------:R1:W-:Y:S01]  /*917e0*/  @P5 STG.E desc[UR4][R76.64], R148 ;  /* 0x000000944c005986 */ /* 0x0003e2000c101904 */
[----:B------:R-:W-:Y:S02]  /*917f0*/  ISETP.LT.AND P5, PT, R13, UR9, !P4 ;  /* 0x000000090d007c0c */ /* 0x000fe4000e7a1270 */
[----:B------:R-:W-:Y:S01]  /*91800*/  ISETP.LT.AND P4, PT, R14, UR8, !P4 ;  /* 0x000000080e007c0c */ /* 0x000fe2000e781270 */
[----:B------:R-:W-:Y:S01]  /*91810*/  ULDC.64 UR8, c[0x0][0x228] ;  /* 0x00008a0000087ab9 */ /* 0x000fe20000000a00 */
[----:B-1----:R-:W-:-:S09]  /*91820*/  IMAD.WIDE R76, R143, 0x4, R6 ;  /* 0x000000048f4c7825 */ /* 0x002fd200078e0206 */
[----:B---3--:R1:W-:Y:S04]  /*91830*/  @P5 STG.E desc[UR4][R76.64], R144 ;  /* 0x000000904c005986 */ /* 0x0083e8000c101904 */
[----:B-1----:R-:W3:Y:S01]  /*91840*/  LDL.LU R144, [R1+0x1c1c] ;  /* 0x001c1c0001907983 */ /* 0x002ee20000300800 */
[----:B------:R-:W-:-:S03]  /*91850*/  IMAD.WIDE R76, R143, 0x4, R8 ;  /* 0x000000048f4c7825 */ /* 0x000fc600078e0208 */
[----:B------:R-:W3:Y:S04]  /*91860*/  LDL.LU R143, [R1+0x20c4] ;  /* 0x0020c400018f7983 */ /* 0x000ee80000300800 */
        /* <DEDUP_REMOVED lines=33> */
[----:B------:R-:W-:Y:S01]  /*91a80*/  ULDC UR9, c[0x0][0x228] ;  /* 0x00008a0000097ab9 */ /* 0x000fe20000000800 */
[----:B-1----:R-:W-:-:S11]  /*91a90*/  IMAD.WIDE R76, R145, 0x4, R4 ;  /* 0x00000004914c7825 */ /* 0x002fd600078e0204 */
[----:B----4-:R1:W-:Y:S04]  /*91aa0*/  @P5 STG.E desc[UR4][R76.64], R141 ;  /* 0x0000008d4c005986 */ /* 0x0103e8000c101904 */
[----:B-1----:R-:W3:Y:S01]  /*91ab0*/  LDL.LU R141, [R1+0x2c] ;  /* 0x00002c00018d7983 */ /* 0x002ee20000300800 */
[----:B------:R-:W-:Y:S01]  /*91ac0*/  ISETP.LT.AND P5, PT, R13, UR9, !P4 ;  /* 0x000000090d007c0c */ /* 0x000fe2000e7a1270 */
[----:B------:R-:W-:Y:S02]  /*91ad0*/  IMAD.WIDE R76, R145, 0x4, R6 ;  /* 0x00000004914c7825 */ /* 0x000fe400078e0206 */
[----:B------:R-:W4:Y:S01]  /*91ae0*/  LDL.LU R144, [R1+0x20c8] ;  /* 0x0020c80001907983 */ /* 0x000f220000300800 */
[----:B------:R-:W-:Y:S01]  /*91af0*/  ISETP.LT.AND P4, PT, R14, UR8, !P4 ;  /* 0x000000080e007c0c */ /* 0x000fe2000e781270 */
[----:B------:R-:W-:-:S08]  /*91b00*/  ULDC.64 UR8, c[0x0][0x228] ;  /* 0x00008a0000087ab9 */ /* 0x000fd00000000a00 */
        /* <DEDUP_REMOVED lines=8> */
[C---:B------:R-:W-:Y:S01]  /*91b90*/  IMAD.WIDE R76, R143.reuse, 0x4, R2 ;  /* 0x000000048f4c7825 */ /* 0x040fe200078e0202 */
[----:B------:R-:W-:Y:S01]  /*91ba0*/  ULDC UR10, c[0x0][0x228] ;  /* 0x00008a00000a7ab9 */ /* 0x000fe20000000800 */
[----:B------:R-:W4:Y:S10]  /*91bb0*/  LDL.LU R148, [R1+0x1420] ;  /* 0x0014200001947983 */ /* 0x000f340000300800 */
[----:B------:R1:W-:Y:S01]  /*91bc0*/  @P5 STG.E desc[UR4][R76.64], R146 ;  /* 0x000000924c005986 */ /* 0x0003e2000c101904 */
[----:B------:R-:W-:Y:S01]  /*91bd0*/  ISETP.LT.AND P5, PT, R12, UR9, !P4 ;  /* 0x000000090c007c0c */ /* 0x000fe2000e7a1270 */
[----:B------:R-:W-:Y:S01]  /*91be0*/  ULDC UR9, c[0x0][0x228] ;  /* 0x00008a0000097ab9 */ /* 0x000fe20000000800 */
[----:B-1----:R-:W-:-:S11]  /*91bf0*/  IMAD.WIDE R76, R143, 0x4, R4 ;  /* 0x000000048f4c7825 */ /* 0x002fd600078e0204 */
[----:B--2---:R1:W-:Y:S04]  /*91c00*/  @P5 STG.E desc[UR4][R76.64], R140 ;  /* 0x0000008c4c005986 */ /* 0x0043e8000c101904 */
[----:B-1----:R-:W2:Y:S01]  /*91c10*/  LDL.LU R140, [R1+0x1020] ;  /* 0x00102000018c7983 */ /* 0x002ea20000300800 */
[----:B------:R-:W-:Y:S01]  /*91c20*/  ISETP.LT.AND P5, PT, R13, UR9, !P4 ;  /* 0x000000090d007c0c */ /* 0x000fe2000e7a1270 */
[----:B------:R-:W-:Y:S02]  /*91c30*/  IMAD.WIDE R76, R143, 0x4, R6 ;  /* 0x000000048f4c7825 */ /* 0x000fe400078e0206 */
[----:B------:R-:W2:Y:S01]  /*91c40*/  LDL.LU R146, [R1+0x20cc] ;  /* 0x0020cc0001927983 */ /* 0x000ea20000300800 */
[----:B------:R-:W-:Y:S01]  /*91c50*/  ISETP.LT.AND P4, PT, R14, UR8, !P4 ;  /* 0x000000080e007c0c */ /* 0x000fe2000e781270 */
[----:B------:R-:W-:Y:S01]  /*91c60*/  VIADD R78, R10, 0x18 ;  /* 0x000000180a4e7836 */ /* 0x000fe20000000000 */
[----:B------:R-:W-:-:S07]  /*91c70*/  ULDC.64 UR8, c[0x0][0x228] ;  /* 0x00008a0000087ab9 */ /* 0x000fce0000000a00 */
[----:B------:R1:W-:Y:S04]  /*91c80*/  @P5 STG.E desc[UR4][R76.64], R147 ;  /* 0x000000934c005986 */ /* 0x0003e8000c101904 */
[----:B-1----:R-:W2:Y:S01]  /*91c90*/  LDL.LU R147, [R1+0xc20] ;  /* 0x000c200001937983 */ /* 0x002ea20000300800 */
[----:B------:R-:W-:-:S05]  /*91ca0*/  IMAD.WIDE R76, R143, 0x4, R8 ;  /* 0x000000048f4c7825 */ /* 0x000fca00078e0208 */
[----:B---3--:R1:W-:Y:S01]  /*91cb0*/  @P4 STG.E desc[UR4][R76.64], R141 ;  /* 0x0000008d4c004986 */ /* 0x0083e2000c101904 */
[----:B------:R-:W-:Y:S01]  /*91cc0*/  ISETP.GE.AND P4, PT, R78, UR9, PT ;  /* 0x000000094e007c0c */ /* 0x000fe2000bf86270 */
[----:B------:R-:W-:Y:S02]  /*91cd0*/  ULDC UR9, c[0x0][0x228] ;  /* 0x00008a0000097ab9 */ /* 0x000fe40000000800 */
[----:B-1----:R-:W3:Y:S01]  /*91ce0*/  LDL.LU R141, [R1+0x820] ;  /* 0x00082000018d7983 */ /* 0x002ee20000300800 */
[----:B------:R-:W-:Y:S01]  /*91cf0*/  ISETP.LT.AND P5, PT, R11, UR10, !P4 ;  /* 0x0000000a0b007c0c */ /* 0x000fe2000e7a1270 */
[----:B----4-:R-:W-:Y:S01]  /*91d00*/  IMAD.WIDE R76, R144, 0x4, R2 ;  /* 0x00000004904c7825 */ /* 0x010fe200078e0202 */
[----:B------:R-:W-:Y:S01]  /*91d10*/  ULDC UR10, c[0x0][0x228] ;  /* 0x00008a00000a7ab9 */ /* 0x000fe20000000800 */
[----:B------:R-:W4:Y:S10]  /*91d20*/  LDL.LU R143, [R1+0x20d0] ;  /* 0x0020d000018f7983 */ /* 0x000f340000300800 */
[----:B------:R1:W-:Y:S01]  /*91d30*/  @P5 STG.E desc[UR4][R76.64], R145 ;  /* 0x000000914c005986 */ /* 0x0003e2000c101904 */
[----:B------:R-:W-:Y:S01]  /*91d40*/  ISETP.LT.AND P5, PT, R12, UR9, !P4 ;  /* 0x000000090c007c0c */ /* 0x000fe2000e7a1270 */
[----:B------:R-:W-:-:S02]  /*91d50*/  ULDC UR9, c[0x0][0x228] ;  /* 0x00008a0000097ab9 */ /* 0x000fc40000000800 */
        /* <DEDUP_REMOVED lines=12> */
[----:B--2---:R1:W-:Y:S04]  /*91e20*/  @P4 STG.E desc[UR4][R76.64], R140 ;  /* 0x0000008c4c004986 */ /* 0x0043e8000c101904 */
[----:B-1----:R-:W2:Y:S01]  /*91e30*/  LDL.LU R140, [R1+0x1824] ;  /* 0x00182400018c7983 */ /* 0x002ea20000300800 */
[----:B------:R-:W-:-:S05]  /*91e40*/  VIADD R78, R10, 0x19 ;  /* 0x000000190a4e7836 */ /* 0x000fca0000000000 */
        /* <DEDUP_REMOVED lines=9> */
[----:B-1----:R-:W2:Y:S01]  /*91ee0*/  LDL.LU R147, [R1+0x1424] ;  /* 0x0014240001937983 */ /* 0x002ea20000300800 */
[----:B------:R-:W-:-:S09]  /*91ef0*/  IMAD.WIDE R76, R146, 0x4, R4 ;  /* 0x00000004924c7825 */ /* 0x000fd200078e0204 */
[----:B---3--:R1:W-:Y:S04]  /*91f00*/  @P5 STG.E desc[UR4][R76.64], R141 ;  /* 0x0000008d4c005986 */ /* 0x0083e8000c101904 */
[----:B-1----:R-:W3:Y:S01]  /*91f10*/  LDL.LU R141, [R1+0x1024] ;  /* 0x00102400018d7983 */ /* 0x002ee20000300800 */
[----:B------:R-:W-:Y:S01]  /*91f20*/  ISETP.LT.AND P5, PT, R13, UR9, !P4 ;  /* 0x000000090d007c0c */ /* 0x000fe2000e7a1270 */
[----:B------:R-:W-:Y:S01]  /*91f30*/  IMAD.WIDE R76, R146, 0x4, R6 ;  /* 0x00000004924c7825 */ /* 0x000fe200078e0206 */
[----:B------:R-:W-:Y:S01]  /*91f40*/  ISETP.LT.AND P4, PT, R14, UR8, !P4 ;  /* 0x000000080e007c0c */ /* 0x000fe2000e781270 */
[----:B------:R-:W-:-:S10]  /*91f50*/  ULDC.64 UR8, c[0x0][0x228] ;  /* 0x00008a0000087ab9 */ /* 0x000fd40000000a00 */
[----:B----4-:R1:W-:Y:S02]  /*91f60*/  @P5 STG.E desc[UR4][R76.64], R145 ;  /* 0x000000914c005986 */ /* 0x0103e4000c101904 */
        /* <DEDUP_REMOVED lines=17> */
[----:B------:R-:W-:Y:S02]  /*92080*/  ISETP.LT.AND P5, PT, R13, UR9, !P4 ;  /* 0x000000090d007c0c */ /* 0x000fe4000e7a1270 */
[----:B------:R-:W-:Y:S01]  /*92090*/  ISETP.LT.AND P4, PT, R14, UR8, !P4 ;  /* 0x000000080e007c0c */ /* 0x000fe2000e781270 */
[----:B------:R-:W-:Y:S01]  /*920a0*/  IMAD.WIDE R76, R143, 0x4, R6 ;  /* 0x000000048f4c7825 */ /* 0x000fe200078e0206 */
[----:B------:R-:W-:-:S03]  /*920b0*/  ULDC.64 UR8, c[0x0][0x228] ;  /* 0x00008a0000087ab9 */ /* 0x000fc60000000a00 */
[----:B------:R-:W-:-:S06]  /*920c0*/  VIADD R78, R10, 0x1b ;  /* 0x0000001b0a4e7836 */ /* 0x000fcc0000000000 */
[----:B------:R1:W-:Y:S02]  /*920d0*/  @P5 STG.E desc[UR4][R76.64], R147 ;  /* 0x000000934c005986 */ /* 0x0003e4000c101904 */
[----:B-1----:R-:W-:Y:S02]  /*920e0*/  IMAD.WIDE R76, R143, 0x4, R8 ;  /* 0x000000048f4c7825 */ /* 0x002fe400078e0208 */
[----:B------:R-:W2:Y:S04]  /*920f0*/  LDL.LU R143, [R1+0x20dc] ;  /* 0x0020dc00018f7983 */ /* 0x000ea80000300800 */
[----:B---3--:R1:W-:Y:S01]  /*92100*/  @P4 STG.E desc[UR4][R76.64], R141 ;  /* 0x0000008d4c004986 */ /* 0x0083e2000c101904 */
[----:B------:R-:W-:Y:S01]  /*92110*/  ISETP.GE.AND P4, PT, R78, UR9, PT ;  /* 0x000000094e007c0c */ /* 0x000fe2000bf86270 */
[----:B------:R-:W-:-:S02]  /*92120*/  ULDC UR9, c[0x0][0x228] ;  /* 0x00008a0000097ab9 */ /* 0x000fc40000000800 */
[----:B-1----:R-:W3:Y:S01]  /*92130*/  LDL.LU R141, [R1+0x1c28] ;  /* 0x001c2800018d7983 */ /* 0x002ee20000300800 */
[----:B------:R-:W-:Y:S01]  /*92140*/  ISETP.LT.AND P5, PT, R11, UR10, !P4 ;  /* 0x0000000a0b007c0c */ /* 0x000fe2000e7a1270 */
[----:B------:R-:W-:Y:S01]  /*92150*/  IMAD.WIDE R76, R144, 0x4, R2 ;  /* 0x00000004904c7825 */ /* 0x000fe200078e0202 */
[----:B------:R-:W-:Y:S01]  /*92160*/  ULDC UR10, c[0x0][0x228] ;  /* 0x00008a00000a7ab9 */ /* 0x000fe20000000800 */
[----:B------:R-:W3:Y:S10]  /*92170*/  LDL.LU R147, [R1+0x1828] ;  /* 0x0018280001937983 */ /* 0x000ef40000300800 */
[----:B----4-:R1:W-:Y:S01]  /*92180*/  @P5 STG.E desc[UR4][R76.64], R145 ;  /* 0x000000914c005986 */ /* 0x0103e2000c101904 */
[----:B------:R-:W-:Y:S01]  /*92190*/  ISETP.LT.AND P5, PT, R12, UR9, !P4 ;  /* 0x000000090c007c0c */ /* 0x000fe2000e7a1270 */
[----:B------:R-:W-:-:S02]  /*921a0*/  ULDC UR9, c[0x0][0x228] ;  /* 0x00008a0000097ab9 */ /* 0x000fc40000000800 */
        /* <DEDUP_REMOVED lines=12> */
[----:B-1----:R-:W2:Y:S04]  /*92270*/  LDL.LU R140, [R1+0xc28] ;  /* 0x000c2800018c7983 */ /* 0x002ea80000300800 */
[----:B------:R-:W2:Y:S01]  /*92280*/  LDL.LU R150, [R1+0x828] ;  /* 0x0008280001967983 */ /* 0x000ea20000300800 */
[----:B------:R-:W-:-:S03]  /*92290*/  VIADD R78, R10, 0x1c ;  /* 0x0000001c0a4e7836 */ /* 0x000fc60000000000 */
[----:B------:R-:W2:Y:S02]  /*922a0*/  LDL.LU R148, [R1+0x438] ;  /* 0x0004380001947983 */ /* 0x000ea40000300800 */
[----:B------:R-:W-:Y:S01]  /*922b0*/  ISETP.GE.AND P4, PT, R78, UR9, PT ;  /* 0x000000094e007c0c */ /* 0x000fe2000bf86270 */
[----:B------:R-:W-:Y:S01]  /*922c0*/  IMAD.WIDE R76, R146, 0x4, R2 ;  /* 0x00000004924c7825 */ /* 0x000fe200078e0202 */
[----:B------:R-:W-:Y:S02]  /*922d0*/  ULDC UR9, c[0x0][0x228] ;  /* 0x00008a0000097ab9 */ /* 0x000fe40000000800 */
        /* <DEDUP_REMOVED lines=8> */
[----:B------:R1:W-:Y:S01]  /*92360*/  @P5 STG.E desc[UR4][R76.64], R147 ;  /* 0x000000934c005986 */ /* 0x0003e2000c101904 */
[----:B------:R-:W-:Y:S02]  /*92370*/  ISETP.LT.AND P5, PT, R13, UR9, !P4 ;  /* 0x000000090d007c0c */ /* 0x000fe4000e7a1270 */
[----:B------:R-:W-:Y:S01]  /*92380*/  ISETP.LT.AND P4, PT, R14, UR8, !P4 ;  /* 0x000000080e007c0c */ /* 0x000fe2000e781270 */
[----:B------:R-:W-:Y:S01]  /*92390*/  ULDC.64 UR8, c[0x0][0x228] ;  /* 0x00008a0000087ab9 */ /* 0x000fe20000000a00 */
[----:B-1----:R-:W-:-:S09]  /*923a0*/  IMAD.WIDE R76, R146, 0x4, R6 ;  /* 0x00000004924c7825 */ /* 0x002fd200078e0206 */
[----:B----4-:R1:W-:Y:S04]  /*923b0*/  @P5 STG.E desc[UR4][R76.64], R145 ;  /* 0x000000914c005986 */ /* 0x0103e8000c101904 */
[----:B-1----:R-:W4:Y:S01]  /*923c0*/  LDL.LU R145, [R1+0x1c2c] ;  /* 0x001c2c0001917983 */ /* 0x002f220000300800 */
[----:B------:R-:W-:-:S03]  /*923d0*/  IMAD.WIDE R76, R146, 0x4, R8 ;  /* 0x00000004924c7825 */ /* 0x000fc600078e0208 */
[----:B------:R-:W4:Y:S04]  /*923e0*/  LDL.LU R146, [R1+0x20e4] ;  /* 0x0020e40001927983 */ /* 0x000f280000300800 */
[----:B------:R1:W-:Y:S04]  /*923f0*/  @P4 STG.E desc[UR4][R76.64], R142 ;  /* 0x0000008e4c004986 */ /* 0x0003e8000c101904 */
        /* <DEDUP_REMOVED lines=53> */
[----:B------:R1:W-:Y:S01]  /*92750*/  @P5 STG.E desc[UR4][R76.64], R143 ;  /* 0x0000008f4c005986 */ /* 0x0003e2000c101904 */
[----:B------:R-:W-:Y:S01]  /*92760*/  ISETP.LT.AND P5, PT, R12, UR9, !P4 ;  /* 0x000000090c007c0c */ /* 0x000fe2000e7a1270 */
[----:B------:R-:W-:Y:S01]  /*92770*/  ULDC UR9, c[0x0][0x228] ;  /* 0x00008a0000097ab9 */ /* 0x000fe20000000800 */
[----:B-1----:R-:W-:-:S11]  /*92780*/  IMAD.WIDE R76, R146, 0x4, R4 ;  /* 0x00000004924c7825 */ /* 0x002fd600078e0204 */
[----:B---3--:R1:W-:Y:S04]  /*92790*/  @P5 STG.E desc[UR4][R76.64], R141 ;  /* 0x0000008d4c005986 */ /* 0x0083e8000c101904 */
[----:B-1----:R-:W3:Y:S01]  /*927a0*/  LDL.LU R141, [R1+0x1030] ;  /* 0x00103000018d7983 */ /* 0x002ee20000300800 */
[----:B------:R-:W-:Y:S01]  /*927b0*/  ISETP.LT.AND P5, PT, R13, UR9, !P4 ;  /* 0x000000090d007c0c */ /* 0x000fe2000e7a1270 */
[----:B------:R-:W-:Y:S02]  /*927c0*/  IMAD.WIDE R76, R146, 0x4, R6 ;  /* 0x00000004924c7825 */ /* 0x000fe400078e0206 */
[----:B------:R-:W3:Y:S01]  /*927d0*/  LDL.LU R143, [R1+0x20ec] ;  /* 0x0020ec00018f7983 */ /* 0x000ee20000300800 */
[----:B------:R-:W-:Y:S01]  /*927e0*/  ISETP.LT.AND P4, PT, R14, UR8, !P4 ;  /* 0x000000080e007c0c */ /* 0x000fe2000e781270 */
[----:B------:R-:W-:-:S08]  /*927f0*/  ULDC.64 UR8, c[0x0][0x228] ;  /* 0x00008a0000087ab9 */ /* 0x000fd00000000a00 */
[----:B------:R1:W-:Y:S04]  /*92800*/  @P5 STG.E desc[UR4][R76.64], R148 ;  /* 0x000000944c005986 */ /* 0x0003e8000c101904 */
[----:B-1----:R-:W3:Y:S01]  /*92810*/  LDL.LU R148, [R1+0xc30] ;  /* 0x000c300001947983 */ /* 0x002ee20000300800 */
[----:B------:R-:W-:-:S05]  /*92820*/  IMAD.WIDE R76, R146, 0x4, R8 ;  /* 0x00000004924c7825 */ /* 0x000fca00078e0208 */
[----:B----4-:R1:W-:Y:S01]  /*92830*/  @P4 STG.E desc[UR4][R76.64], R142 ;  /* 0x0000008e4c004986 */ /* 0x0103e2000c101904 */
[----:B------:R-:W-:Y:S01]  /*92840*/  ISETP.GE.AND P4, PT, R78, UR9, PT ;  /* 0x000000094e007c0c */ /* 0x000fe2000bf86270 */
[----:B------:R-:W-:Y:S02]  /*92850*/  ULDC UR9, c[0x0][0x228] ;  /* 0x00008a0000097ab9 */ /* 0x000fe40000000800 */
[----:B-1----:R-:W4:Y:S01]  /*92860*/  LDL.LU R142, [R1+0x830] ;  /* 0x00083000018e7983 */ /* 0x002f220000300800 */
[----:B------:R-:W-:Y:S01]  /*92870*/  ISETP.LT.AND P5, PT, R11, UR10, !P4 ;  /* 0x0000000a0b007c0c */ /* 0x000fe2000e7a1270 */
[----:B------:R-:W-:Y:S01]  /*92880*/  IMAD.WIDE R76, R145, 0x4, R2 ;  /* 0x00000004914c7825 */ /* 0x000fe200078e0202 */
[----:B------:R-:W-:Y:S01]  /*92890*/  ULDC UR10, c[0x0][0x228] ;  /* 0x00008a00000a7ab9 */ /* 0x000fe20000000800 */
[----:B------:R-:W4:Y:S10]  /*928a0*/  LDL.LU R146, [R1+0x20f0] ;  /* 0x0020f00001927983 */ /* 0x000f340000300800 */
[----:B------:R1:W-:Y:S01]  /*928b0*/  @P5 STG.E desc[UR4][R76.64], R144 ;  /* 0x000000904c005986 */ /* 0x0003e2000c101904 */
[----:B------:R-:W-:Y:S01]  /*928c0*/  ISETP.LT.AND P5, PT, R12, UR9, !P4 ;  /* 0x000000090c007c0c */ /* 0x000fe2000e7a1270 */
[----:B------:R-:W-:-:S02]  /*928d0*/  ULDC UR9, c[0x0][0x228] ;  /* 0x00008a0000097ab9 */ /* 0x000fc40000000800 */
        /* <DEDUP_REMOVED lines=8> */
[----:B------:R1:W-:Y:S02]  /*92960*/  @P5 STG.E desc[UR4][R76.64], R147 ;  /* 0x000000934c005986 */ /* 0x0003e4000c101904 */
[----:B-1----:R-:W-:Y:S02]  /*92970*/  IMAD.WIDE R76, R145, 0x4, R8 ;  /* 0x00000004914c7825 */ /* 0x002fe400078e0208 */
[----:B------:R-:W2:Y:S04]  /*92980*/  LDL.LU R145, [R1+0x20f4] ;  /* 0x0020f40001917983 */ /* 0x000ea80000300800 */
[----:B------:R-:W2:Y:S01]  /*92990*/  LDL.LU R147, [R1+0x1c34] ;  /* 0x001c340001937983 */ /* 0x000ea20000300800 */
[----:B------:R-:W-:-:S03]  /*929a0*/  VIADD R78, R10, 0x21 ;  /* 0x000000210a4e7836 */ /* 0x000fc60000000000 */
[----:B---3--:R1:W-:Y:S02]  /*929b0*/  @P4 STG.E desc[UR4][R76.64], R141 ;  /* 0x0000008d4c004986 */ /* 0x0083e4000c101904 */
[----:B------:R-:W-:Y:S01]  /*929c0*/  ISETP.GE.AND P4, PT, R78, UR9, PT ;  /* 0x000000094e007c0c */ /* 0x000fe2000bf86270 */
[----:B------:R-:W-:Y:S01]  /*929d0*/  ULDC UR9, c[0x0][0x228] ;  /* 0x00008a0000097ab9 */ /* 0x000fe20000000800 */
[----:B-1----:R-:W3:Y:S02]  /*929e0*/  LDL.LU R141, [R1+0x1834] ;  /* 0x00183400018d7983 */ /* 0x002ee40000300800 */
[----:B------:R-:W-:Y:S01]  /*929f0*/  ISETP.LT.AND P5, PT, R11, UR10, !P4 ;  /* 0x0000000a0b007c0c */ /* 0x000fe2000e7a1270 */
[----:B------:R-:W-:Y:S01]  /*92a00*/  IMAD.WIDE R76, R143, 0x4, R2 ;  /* 0x000000048f4c7825 */ /* 0x000fe200078e0202 */
        /* <DEDUP_REMOVED lines=54> */
[----:B------:R-:W-:Y:S02]  /*92d70*/  ISETP.LT.AND P5, PT, R13, UR9, !P4 ;  /* 0x000000090d007c0c */ /* 0x000fe4000e7a1270 */
[----:B------:R-:W-:Y:S01]  /*92d80*/  ISETP.LT.AND P4, PT, R14, UR8, !P4 ;  /* 0x000000080e007c0c */ /* 0x000fe2000e781270 */
[----:B------:R-:W-:Y:S01]  /*92d90*/  IMAD.WIDE R76, R145, 0x4, R6 ;  /* 0x00000004914c7825 */ /* 0x000fe200078e0206 */
[----:B------:R-:W-:-:S09]  /*92da0*/  ULDC.64 UR8, c[0x0][0x228] ;  /* 0x00008a0000087ab9 */ /* 0x000fd20000000a00 */
[----:B------:R1:W-:Y:S02]  /*92db0*/  @P5 STG.E desc[UR4][R76.64], R147 ;  /* 0x000000934c005986 */ /* 0x0003e4000c101904 */
[----:B-1----:R-:W-:Y:S02]  /*92dc0*/  IMAD.WIDE R76, R145, 0x4, R8 ;  /* 0x00000004914c7825 */ /* 0x002fe400078e0208 */
[----:B------:R-:W2:Y:S04]  /*92dd0*/  LDL.LU R145, [R1+0x2100] ;  /* 0x0021000001917983 */ /* 0x000ea80000300800 */
[----:B---3--:R1:W-:Y:S04]  /*92de0*/  @P4 STG.E desc[UR4][R76.64], R141 ;  /* 0x0000008d4c004986 */ /* 0x0083e8000c101904 */
[----:B-1----:R-:W3:Y:S04]  /*92df0*/  LDL.LU R141, [R1+0xc38] ;  /* 0x000c3800018d7983 */ /* 0x002ee80000300800 */
[----:B------:R-:W3:Y:S01]  /*92e00*/  LDL.LU R150, [R1+0x838] ;  /* 0x0008380001967983 */ /* 0x000ee20000300800 */
[----:B------:R-:W-:-:S03]  /*92e10*/  VIADD R78, R10, 0x24 ;  /* 0x000000240a4e7836 */ /* 0x000fc60000000000 */
[----:B------:R-:W3:Y:S02]  /*92e20*/  LDL.LU R147, [R1+0x448] ;  /* 0x0004480001937983 */ /* 0x000ee40000300800 */
[----:B------:R-:W-:Y:S01]  /*92e30*/  ISETP.GE.AND P4, PT, R78, UR9, PT ;  /* 0x000000094e007c0c */ /* 0x000fe2000bf86270 */
[----:B------:R-:W-:Y:S01]  /*92e40*/  IMAD.WIDE R76, R143, 0x4, R2 ;  /* 0x000000048f4c7825 */ /* 0x000fe200078e0202 */
[----:B------:R-:W-:Y:S02]  /*92e50*/  ULDC UR9, c[0x0][0x228] ;  /* 0x00008a0000097ab9 */ /* 0x000fe40000000800 */
        /* <DEDUP_REMOVED lines=13> */
[----:B------:R1:W-:Y:S04]  /*92f30*/  @P5 STG.E desc[UR4][R76.64], R144 ;  /* 0x000000904c005986 */ /* 0x0003e8000c101904 */
[----:B-1----:R-:W4:Y:S01]  /*92f40*/  LDL.LU R144, [R1+0x1c3c] ;  /* 0x001c3c0001907983 */ /* 0x002f220000300800 */
[----:B------:R-:W-:-:S03]  /*92f50*/  IMAD.WIDE R76, R143, 0x4, R8 ;  /* 0x000000048f4c7825 */ /* 0x000fc600078e0208 */
        /* <DEDUP_REMOVED lines=51> */
[C---:B------:R-:W-:Y:S01]  /*93290*/  IMAD.WIDE R76, R143.reuse, 0x4, R2 ;  /* 0x000000048f4c7825 */ /* 0x040fe200078e0202 */
[----:B------:R-:W-:Y:S01]  /*932a0*/  ULDC UR10, c[0x0][0x228] ;  /* 0x00008a00000a7ab9 */ /* 0x000fe20000000800 */
[----:B------:R-:W3:Y:S10]  /*932b0*/  LDL.LU R148, [R1+0x1440] ;  /* 0x0014400001947983 */ /* 0x000ef40000300800 */
[----:B------:R1:W-:Y:S01]  /*932c0*/  @P5 STG.E desc[UR4][R76.64], R146 ;  /* 0x000000924c005986 */ /* 0x0003e2000c101904 */
[----:B------:R-:W-:Y:S01]  /*932d0*/  ISETP.LT.AND P5, PT, R12, UR9, !P4 ;  /* 0x000000090c007c0c */ /* 0x000fe2000e7a1270 */
[----:B------:R-:W-:Y:S01]  /*932e0*/  ULDC UR9, c[0x0][0x228] ;  /* 0x00008a0000097ab9 */ /* 0x000fe20000000800 */
[----:B-1----:R-:W-:-:S11]  /*932f0*/  IMAD.WIDE R76, R143, 0x4, R4 ;  /* 0x000000048f4c7825 */ /* 0x002fd600078e0204 */
[----:B----4-:R1:W-:Y:S04]  /*93300*/  @P5 STG.E desc[UR4][R76.64], R142 ;  /* 0x0000008e4c005986 */ /* 0x0103e8000c101904 */
        /* <DEDUP_REMOVED lines=30> */
[----:B------:R1:W-:Y:S02]  /*934f0*/  @P5 STG.E desc[UR4][R76.64], R148 ;  /* 0x000000944c005986 */ /* 0x0003e4000c101904 */
[----:B-1----:R-:W-:Y:S02]  /*93500*/  IMAD.WIDE R76, R144, 0x4, R8 ;  /* 0x00000004904c7825 */ /* 0x002fe400078e0208 */
[----:B------:R-:W3:Y:S04]  /*93510*/  LDL.LU R144, [R1+0x2114] ;  /* 0x0021140001907983 */ /* 0x000ee80000300800 */
[----:B------:R-:W3:Y:S04]  /*93520*/  LDL.LU R148, [R1+0x1c44] ;  /* 0x001c440001947983 */ /* 0x000ee80000300800 */
[----:B----4-:R1:W-:Y:S01]  /*93530*/  @P4 STG.E desc[UR4][R76.64], R142 ;  /* 0x0000008e4c004986 */ /* 0x0103e2000c101904 */
        /* <DEDUP_REMOVED lines=67> */
[----:B----4-:R1:W-:Y:S04]  /*93970*/  @P4 STG.E desc[UR4][R76.64], R142 ;  /* 0x0000008e4c004986 */ /* 0x0103e8000c101904 */
        /* <DEDUP_REMOVED lines=19> */
[----:B------:R1:W-:Y:S04]  /*93ab0*/  @P5 STG.E desc[UR4][R76.64], R145 ;  /* 0x000000914c005986 */ /* 0x0003e8000c101904 */
        /* <DEDUP_REMOVED lines=76> */
[----:B------:R-:W-:Y:S01]  /*93f80*/  IMAD.WIDE R76, R145, 0x4, R2 ;  /* 0x00000004914c7825 */ /* 0x000fe200078e0202 */
[----:B------:R-:W-:Y:S01]  /*93f90*/  ULDC UR10, c[0x0][0x228] ;  /* 0x00008a00000a7ab9 */ /* 0x000fe20000000800 */
[----:B------:R-:W3:Y:S10]  /*93fa0*/  LDL.LU R146, [R1+0x2130] ;  /* 0x0021300001927983 */ /* 0x000ef40000300800 */
[----:B------:R1:W-:Y:S01]  /*93fb0*/  @P5 STG.E desc[UR4][R76.64], R144 ;  /* 0x000000904c005986 */ /* 0x0003e2000c101904 */
[----:B------:R-:W-:Y:S01]  /*93fc0*/  ISETP.LT.AND P5, PT, R12, UR9, !P4 ;  /* 0x000000090c007c0c */ /* 0x000fe2000e7a1270 */
[----:B------:R-:W-:-:S02]  /*93fd0*/  ULDC UR9, c[0x0][0x228] ;  /* 0x00008a0000097ab9 */ /* 0x000fc40000000800 */
        /* <DEDUP_REMOVED lines=101> */
[----:B------:R1:W-:Y:S04]  /*94630*/  @P5 STG.E desc[UR4][R76.64], R144 ;  /* 0x000000904c005986 */ /* 0x0003e8000c101904 */
        /* <DEDUP_REMOVED lines=234> */
[----:B------:R-:W-:-:S03]  /*954e0*/  ULDC UR9, c[0x0][0x228] ;  /* 0x00008a0000097ab9 */ /* 0x000fc60000000800 */
[----:B------:R-:W-:Y:S01]  /*954f0*/  ISETP.LT.AND P5, PT, R11, UR10, !P4 ;  /* 0x0000000a0b007c0c */ /* 0x000fe2000e7a1270 */
[----:B-1----:R-:W3:Y:S01]  /*95500*/  LDL.LU R141, [R1+0x1870] ;  /* 0x00187000018d7983 */ /* 0x002ee20000300800 */
[----:B------:R-:W-:Y:S01]  /*95510*/  IMAD.WIDE R76, R146, 0x4, R2 ;  /* 0x00000004924c7825 */ /* 0x000fe200078e0202 */
[----:B------:R-:W-:Y:S02]  /*95520*/  ULDC UR10, c[0x0][0x228] ;  /* 0x00008a00000a7ab9 */ /* 0x000fe40000000800 */
[----:B------:R-:W3:Y:S08]  /*95530*/  LDL.LU R147, [R1+0x1470] ;  /* 0x0014700001937983 */ /* 0x000ef00000300800 */
        /* <DEDUP_REMOVED lines=29> */
[----:B---3--:R1:W-:Y:S01]  /*95710*/  @P5 STG.E desc[UR4][R76.64], R141 ;  /* 0x0000008d4c005986 */ /* 0x0083e2000c101904 */
[----:B------:R-:W-:-:S03]  /*95720*/  ISETP.LT.AND P5, PT, R13, UR9, !P4 ;  /* 0x000000090d007c0c */ /* 0x000fc6000e7a1270 */
[----:B-1----:R-:W3:Y:S01]  /*95730*/  LDL.LU R141, [R1+0x480] ;  /* 0x00048000018d7983 */ /* 0x002ee20000300800 */
[----:B------:R-:W-:Y:S01]  /*95740*/  IMAD.WIDE R76, R145, 0x4, R6 ;  /* 0x00000004914c7825 */ /* 0x000fe200078e0206 */
[----:B------:R-:W-:Y:S01]  /*95750*/  ISETP.LT.AND P4, PT, R14, UR8, !P4 ;  /* 0x000000080e007c0c */ /* 0x000fe2000e781270 */
[----:B------:R-:W-:-:S07]  /*95760*/  ULDC.64 UR8, c[0x0][0x228] ;  /* 0x00008a0000087ab9 */ /* 0x000fce0000000a00 */
        /* <DEDUP_REMOVED lines=21> */
[----:B------:R-:W-:Y:S02]  /*958c0*/  ULDC.64 UR8, c[0x0][0x228] ;  /* 0x00008a0000087ab9 */ /* 0x000fe40000000a00 */
[----:B------:R-:W-:-:S08]  /*958d0*/  VIADD R78, R10, 0x42 ;  /* 0x000000420a4e7836 */ /* 0x000fd00000000000 */
[----:B------:R1:W-:Y:S02]  /*958e0*/  @P5 STG.E desc[UR4][R76.64], R144 ;  /* 0x000000904c005986 */ /* 0x0003e4000c101904 */
[----:B-1----:R-:W-:Y:S02]  /*958f0*/  IMAD.WIDE R76, R143, 0x4, R8 ;  /* 0x000000048f4c7825 */ /* 0x002fe400078e0208 */
[----:B------:R-:W2:Y:S04]  /*95900*/  LDL.LU R143, [R1+0x2178] ;  /* 0x00217800018f7983 */ /* 0x000ea80000300800 */
[----:B------:R-:W2:Y:S04]  /*95910*/  LDL.LU R144, [R1+0xc74] ;  /* 0x000c740001907983 */ /* 0x000ea80000300800 */
[----:B---3--:R1:W-:Y:S01]  /*95920*/  @P4 STG.E desc[UR4][R76.64], R141 ;  /* 0x0000008d4c004986 */ /* 0x0083e2000c101904 */
[----:B------:R-:W-:Y:S01]  /*95930*/  ISETP.GE.AND P4, PT, R78, UR9, PT ;  /* 0x000000094e007c0c */ /* 0x000fe2000bf86270 */
[----:B------:R-:W-:-:S03]  /*95940*/  ULDC UR9, c[0x0][0x228] ;  /* 0x00008a0000097ab9 */ /* 0x000fc60000000800 */
[----:B------:R-:W-:Y:S01]  /*95950*/  ISETP.LT.AND P5, PT, R11, UR10, !P4 ;  /* 0x0000000a0b007c0c */ /* 0x000fe2000e7a1270 */
[----:B-1----:R-:W3:Y:S01]  /*95960*/  LDL.LU R141, [R1+0x884] ;  /* 0x00088400018d7983 */ /* 0x002ee20000300800 */
[----:B------:R-:W-:Y:S01]  /*95970*/  IMAD.WIDE R76, R146, 0x4, R2 ;  /* 0x00000004924c7825 */ /* 0x000fe200078e0202 */
[----:B------:R-:W-:-:S10]  /*95980*/  ULDC UR10, c[0x0][0x228] ;  /* 0x00008a00000a7ab9 */ /* 0x000fd40000000800 */
        /* <DEDUP_REMOVED lines=32> */
[----:B------:R-:W-:Y:S01]  /*95b90*/  ISETP.LT.AND P4, PT, R14, UR8, !P4 ;  /* 0x000000080e007c0c */ /* 0x000fe2000e781270 */
[----:B------:R-:W-:Y:S01]  /*95ba0*/  IMAD.WIDE R76, R145, 0x4, R6 ;  /* 0x00000004914c7825 */ /* 0x000fe200078e0206 */
[----:B------:R-:W-:-:S07]  /*95bb0*/  ULDC.64 UR8, c[0x0][0x228] ;  /* 0x00008a0000087ab9 */ /* 0x000fce0000000a00 */
        /* <DEDUP_REMOVED lines=40> */
[----:B------:R1:W-:Y:S01]  /*95e40*/  @P5 STG.E desc[UR4][R76.64], R150 ;  /* 0x000000964c005986 */ /* 0x0003e2000c101904 */
[----:B------:R-:W-:Y:S02]  /*95e50*/  ISETP.LT.AND P5, PT, R13, UR9, !P4 ;  /* 0x000000090d007c0c */ /* 0x000fe4000e7a1270 */
[----:B------:R-:W-:Y:S01]  /*95e60*/  ISETP.LT.AND P4, PT, R14, UR8, !P4 ;  /* 0x000000080e007c0c */ /* 0x000fe2000e781270 */
[----:B------:R-:W-:Y:S01]  /*95e70*/  VIADD R78, R10, 0x46 ;  /* 0x000000460a4e7836 */ /* 0x000fe20000000000 */
[----:B------:R-:W-:Y:S01]  /*95e80*/  ULDC.64 UR8, c[0x0][0x228] ;  /* 0x00008a0000087ab9 */ /* 0x000fe20000000a00 */
[----:B-1----:R-:W-:-:S08]  /*95e90*/  IMAD.WIDE R76, R146, 0x4, R6 ;  /* 0x00000004924c7825 */ /* 0x002fd000078e0206 */
        /* <DEDUP_REMOVED lines=16> */
[----:B---3--:R1:W-:Y:S01]  /*95fa0*/  @P5 STG.E desc[UR4][R76.64], R141 ;  /* 0x0000008d4c005986 */ /* 0x0083e2000c101904 */
[----:B------:R-:W-:-:S03]  /*95fb0*/  ISETP.LT.AND P5, PT, R13, UR9, !P4 ;  /* 0x000000090d007c0c */ /* 0x000fc6000e7a1270 */
[----:B-1----:R-:W3:Y:S01]  /*95fc0*/  LDL.LU R141, [R1+0x48c] ;  /* 0x00048c00018d7983 */ /* 0x002ee20000300800 */
[----:B------:R-:W-:-:S03]  /*95fd0*/  IMAD.WIDE R76, R145, 0x4, R6 ;  /* 0x00000004914c7825 */ /* 0x000fc600078e0206 */
[----:B------:R-:W3:Y:S01]  /*95fe0*/  LDL.LU R144, [R1+0x2188] ;  /* 0x0021880001907983 */ /* 0x000ee20000300800 */
[----:B------:R-:W-:Y:S01]  /*95ff0*/  ISETP.LT.AND P4, PT, R14, UR8, !P4 ;  /* 0x000000080e007c0c */ /* 0x000fe2000e781270 */
[----:B------:R-:W-:-:S04]  /*96000*/  ULDC.64 UR8, c[0x0][0x228] ;  /* 0x00008a0000087ab9 */ /* 0x000fc80000000a00 */
        /* <DEDUP_REMOVED lines=36> */
[----:B------:R-:W-:-:S02]  /*96250*/  ULDC UR9, c[0x0][0x228] ;  /* 0x00008a0000097ab9 */ /* 0x000fc40000000800 */
[----:B-1----:R-:W3:Y:S01]  /*96260*/  LDL.LU R145, [R1+0x490] ;  /* 0x0004900001917983 */ /* 0x002ee20000300800 */
[----:B------:R-:W-:-:S09]  /*96270*/  IMAD.WIDE R76, R144, 0x4, R4 ;  /* 0x00000004904c7825 */ /* 0x000fd200078e0204 */
[----:B----4-:R1:W-:Y:S01]  /*96280*/  @P5 STG.E desc[UR4][R76.64], R142 ;  /* 0x0000008e4c005986 */ /* 0x0103e2000c101904 */
[----:B------:R-:W-:-:S03]  /*96290*/  ISETP.LT.AND P5, PT, R13, UR9, !P4 ;  /* 0x000000090d007c0c */ /* 0x000fc6000e7a1270 */
[----:B-1----:R-:W4:Y:S01]  /*962a0*/  LDL.LU R142, [R1+0x90] ;  /* 0x00009000018e7983 */ /* 0x002f220000300800 */
[----:B------:R-:W-:-:S09]  /*962b0*/  IMAD.WIDE R76, R144, 0x4, R6 ;  /* 0x00000004904c7825 */ /* 0x000fd200078e0206 */
[----:B------:R1:W-:Y:S01]  /*962c0*/  @P5 STG.E desc[UR4][R76.64], R148 ;  /* 0x000000944c005986 */ /* 0x0003e2000c101904 */
[----:B------:R-:W-:Y:S01]  /*962d0*/  ISETP.LT.AND P4, PT, R14, UR8, !P4 ;  /* 0x000000080e007c0c */ /* 0x000fe2000e781270 */
[----:B------:R-:W-:Y:S01]  /*962e0*/  VIADD R78, R10, 0x49 ;  /* 0x000000490a4e7836 */ /* 0x000fe20000000000 */
[----:B------:R-:W-:Y:S01]  /*962f0*/  ULDC.64 UR8, c[0x0][0x228] ;  /* 0x00008a0000087ab9 */ /* 0x000fe20000000a00 */
[----:B-1----:R-:W-:Y:S02]  /*96300*/  IMAD.WIDE R76, R144, 0x4, R8 ;  /* 0x00000004904c7825 */ /* 0x002fe400078e0208 */
[----:B------:R-:W4:Y:S04]  /*96310*/  LDL.LU R144, [R1+0x2194] ;  /* 0x0021940001907983 */ /* 0x000f280000300800 */
[----:B------:R-:W4:Y:S04]  /*96320*/  LDL.LU R148, [R1+0x1c84] ;  /* 0x001c840001947983 */ /* 0x000f280000300800 */
[----:B--2---:R1:W-:Y:S04]  /*96330*/  @P4 STG.E desc[UR4][R76.64], R140 ;  /* 0x0000008c4c004986 */ /* 0x0043e8000c101904 */
[----:B-1----:R-:W2:Y:S01]  /*96340*/  LDL.LU R140, [R1+0x1884] ;  /* 0x00188400018c7983 */ /* 0x002ea20000300800 */
[----:B------:R-:W-:Y:S01]  /*96350*/  ISETP.GE.AND P4, PT, R78, UR9, PT ;  /* 0x000000094e007c0c */ /* 0x000fe2000bf86270 */
[----:B------:R-:W-:Y:S01]  /*96360*/  IMAD.WIDE R76, R146, 0x4, R2 ;  /* 0x00000004924c7825 */ /* 0x000fe200078e0202 */
[----:B------:R-:W-:-:S02]  /*96370*/  ULDC UR9, c[0x0][0x228] ;  /* 0x00008a0000097ab9 */ /* 0x000fc40000000800 */
        /* <DEDUP_REMOVED lines=9> */
[----:B------:R-:W-:Y:S01]  /*96410*/  ISETP.LT.AND P5, PT, R13, UR9, !P4 ;  /* 0x000000090d007c0c */ /* 0x000fe2000e7a1270 */
[----:B------:R-:W-:Y:S02]  /*96420*/  ULDC UR9, c[0x0][0x228] ;  /* 0x00008a0000097ab9 */ /* 0x000fe40000000800 */
[----:B-1----:R-:W3:Y:S01]  /*96430*/  LDL.LU R141, [R1+0x1084] ;  /* 0x00108400018d7983 */ /* 0x002ee20000300800 */
[----:B------:R-:W-:Y:S01]  /*96440*/  IMAD.WIDE R76, R146, 0x4, R6 ;  /* 0x00000004924c7825 */ /* 0x000fe200078e0206 */
[----:B------:R-:W-:Y:S01]  /*96450*/  ISETP.LT.AND P4, PT, R14, UR8, !P4 ;  /* 0x000000080e007c0c */ /* 0x000fe2000e781270 */
[----:B------:R-:W-:-:S07]  /*96460*/  ULDC UR8, c[0x0][0x22c] ;  /* 0x00008b0000087ab9 */ /* 0x000fce0000000800 */
[----:B------:R1:W-:Y:S02]  /*96470*/  @P5 STG.E desc[UR4][R76.64], R145 ;  /* 0x000000914c005986 */ /* 0x0003e4000c101904 */
[----:B-1----:R-:W-:Y:S02]  /*96480*/  IMAD.WIDE R76, R146, 0x4, R8 ;  /* 0x00000004924c7825 */ /* 0x002fe400078e0208 */
[----:B------:R-:W3:Y:S04]  /*96490*/  LDL.LU R146, [R1+0x2198] ;  /* 0x0021980001927983 */ /* 0x000ee80000300800 */
[----:B------:R-:W3:Y:S04]  /*964a0*/  LDL.LU R145, [R1+0xc84] ;  /* 0x000c840001917983 */ /* 0x000ee80000300800 */
[----:B----4-:R1:W-:Y:S01]  /*964b0*/  @P4 STG.E desc[UR4][R76.64], R142 ;  /* 0x0000008e4c004986 */ /* 0x0103e2000c101904 */
[----:B------:R-:W-:Y:S01]  /*964c0*/  ISETP.GE.AND P4, PT, R78, UR8, PT ;  /* 0x000000084e007c0c */ /* 0x000fe2000bf86270 */
[----:B------:R-:W-:-:S03]  /*964d0*/  ULDC UR8, c[0x0][0x228] ;  /* 0x00008a0000087ab9 */ /* 0x000fc60000000800 */
[----:B------:R-:W-:Y:S01]  /*964e0*/  ISETP.LT.AND P5, PT, R11, UR9, !P4 ;  /* 0x000000090b007c0c */ /* 0x000fe2000e7a1270 */
[----:B-1----:R-:W4:Y:S01]  /*964f0*/  LDL.LU R142, [R1+0x894] ;  /* 0x00089400018e7983 */ /* 0x002f220000300800 */
[----:B------:R-:W-:Y:S01]  /*96500*/  IMAD.WIDE R76, R143, 0x4, R2 ;  /* 0x000000048f4c7825 */ /* 0x000fe200078e0202 */
[----:B------:R-:W-:-:S10]  /*96510*/  ULDC UR9, c[0x0][0x228] ;  /* 0x00008a0000097ab9 */ /* 0x000fd40000000800 */
        /* <DEDUP_REMOVED lines=9> */
[----:B------:R-:W-:Y:S02]  /*965b0*/  ULDC UR8, c[0x0][0x228] ;  /* 0x00008a0000087ab9 */ /* 0x000fe40000000800 */
[----:B------:R-:W-:Y:S01]  /*965c0*/  ISETP.LT.AND P4, PT, R14, UR8, !P4 ;  /* 0x000000080e007c0c */ /* 0x000fe2000e781270 */
[----:B------:R-:W-:Y:S01]  /*965d0*/  VIADD R78, R10, 0x4b ;  /* 0x0000004b0a4e7836 */ /* 0x000fe20000000000 */
[----:B------:R-:W-:-:S07]  /*965e0*/  ULDC UR8, c[0x0][0x22c] ;  /* 0x00008b0000087ab9 */ /* 0x000fce0000000800 */
        /* <DEDUP_REMOVED lines=9> */
[----:B------:R-:W-:-:S11]  /*96680*/  IMAD.WIDE R76, R144, 0x4, R2 ;  /* 0x00000004904c7825 */ /* 0x000fd600078e0202 */
[----:B------:R1:W-:Y:S01]  /*96690*/  @P5 STG.E desc[UR4][R76.64], R145 ;  /* 0x000000914c005986 */ /* 0x0003e2000c101904 */
[----:B------:R-:W-:Y:S01]  /*966a0*/  ISETP.LT.AND P5, PT, R12, UR8, !P4 ;  /* 0x000000080c007c0c */ /* 0x000fe2000e7a1270 */
[----:B------:R-:W-:Y:S02]  /*966b0*/  ULDC UR8, c[0x0][0x228] ;  /* 0x00008a0000087ab9 */ /* 0x000fe40000000800 */
[----:B-1----:R-:W3:Y:S01]  /*966c0*/  LDL.LU R145, [R1+0x1488] ;  /* 0x0014880001917983 */ /* 0x002ee20000300800 */
[----:B------:R-:W-:-:S09]  /*966d0*/  IMAD.WIDE R76, R144, 0x4, R4 ;  /* 0x00000004904c7825 */ /* 0x000fd200078e0204 */
[----:B----4-:R1:W-:Y:S01]  /*966e0*/  @P5 STG.E desc[UR4][R76.64], R142 ;  /* 0x0000008e4c005986 */ /* 0x0103e2000c101904 */
[----:B------:R-:W-:Y:S01]  /*966f0*/  ISETP.LT.AND P5, PT, R13, UR8, !P4 ;  /* 0x000000080d007c0c */ /* 0x000fe2000e7a1270 */
[----:B------:R-:W-:Y:S02]  /*96700*/  ULDC UR8, c[0x0][0x228] ;  /* 0x00008a0000087ab9 */ /* 0x000fe40000000800 */
[----:B-1----:R-:W4:Y:S01]  /*96710*/  LDL.LU R142, [R1+0x1088] ;  /* 0x00108800018e7983 */ /* 0x002f220000300800 */
[----:B------:R-:W-:Y:S01]  /*96720*/  IMAD.WIDE R76, R144, 0x4, R6 ;  /* 0x00000004904c7825 */ /* 0x000fe200078e0206 */
[----:B------:R-:W-:Y:S01]  /*96730*/  ISETP.LT.AND P4, PT, R14, UR8, !P4 ;  /* 0x000000080e007c0c */ /* 0x000fe2000e781270 */
[----:B------:R-:W-:-:S07]  /*96740*/  ULDC.64 UR8, c[0x0][0x228] ;  /* 0x00008a0000087ab9 */ /* 0x000fce0000000a00 */
        /* <DEDUP_REMOVED lines=34> */
[----:B------:R-:W-:-:S11]  /*96970*/  IMAD.WIDE R76, R143, 0x4, R2 ;  /* 0x000000048f4c7825 */ /* 0x000fd600078e0202 */
        /* <DEDUP_REMOVED lines=28> */
[----:B----4-:R1:W-:Y:S01]  /*96b40*/  @P5 STG.E desc[UR4][R76.64], R142 ;  /* 0x0000008e4c005986 */ /* 0x0103e2000c101904 */
[----:B------:R-:W-:Y:S01]  /*96b50*/  ISETP.LT.AND P5, PT, R13, UR9, !P4 ;  /* 0x000000090d007c0c */ /* 0x000fe2000e7a1270 */
[----:B------:R-:W-:Y:S02]  /*96b60*/  VIADD R78, R10, 0x4f ;  /* 0x0000004f0a4e7836 */ /* 0x000fe40000000000 */
[----:B-1----:R-:W4:Y:S01]  /*96b70*/  LDL.LU R142, [R1+0x9c] ;  /* 0x00009c00018e7983 */ /* 0x002f220000300800 */
[----:B------:R-:W-:Y:S01]  /*96b80*/  IMAD.WIDE R76, R144, 0x4, R6 ;  /* 0x00000004904c7825 */ /* 0x000fe200078e0206 */
[----:B------:R-:W-:Y:S02]  /*96b90*/  ULDC UR9, c[0x0][0x228] ;  /* 0x00008a0000097ab9 */ /* 0x000fe40000000800 */
[----:B------:R-:W4:Y:S01]  /*96ba0*/  LDL.LU R145, [R1+0x21a8] ;  /* 0x0021a80001917983 */ /* 0x000f220000300800 */
[----:B------:R-:W-:Y:S01]  /*96bb0*/  ISETP.LT.AND P4, PT, R14, UR8, !P4 ;  /* 0x000000080e007c0c */ /* 0x000fe2000e781270 */
[----:B------:R-:W-:-:S04]  /*96bc0*/  ULDC UR8, c[0x0][0x22c] ;  /* 0x00008b0000087ab9 */ /* 0x000fc80000000800 */
        /* <DEDUP_REMOVED lines=15> */
[----:B-1----:R-:W-:Y:S01]  /*96cc0*/  IMAD.WIDE R76, R146, 0x4, R4 ;  /* 0x00000004924c7825 */ /* 0x002fe200078e0204 */
[----:B------:R-:W2:Y:S10]  /*96cd0*/  LDL.LU R143, [R1+0x1090] ;  /* 0x00109000018f7983 */ /* 0x000eb40000300800 */
[----:B---3--:R1:W-:Y:S01]  /*96ce0*/  @P5 STG.E desc[UR4][R76.64], R141 ;  /* 0x0000008d4c005986 */ /* 0x0083e2000c101904 */
[----:B------:R-:W-:Y:S01]  /*96cf0*/  ISETP.LT.AND P5, PT, R13, UR8, !P4 ;  /* 0x000000080d007c0c */ /* 0x000fe2000e7a1270 */
[----:B------:R-:W-:-:S02]  /*96d00*/  ULDC UR8, c[0x0][0x228] ;  /* 0x00008a0000087ab9 */ /* 0x000fc40000000800 */
[----:B------:R-:W-:Y:S01]  /*96d10*/  ISETP.LT.AND P4, PT, R14, UR8, !P4 ;  /* 0x000000080e007c0c */ /* 0x000fe2000e781270 */
[----:B------:R-:W-:Y:S01]  /*96d20*/  ULDC UR8, c[0x0][0x22c] ;  /* 0x00008b0000087ab9 */ /* 0x000fe20000000800 */
[C---:B-1----:R-:W-:Y:S01]  /*96d30*/  IMAD.WIDE R76, R146.reuse, 0x4, R6 ;  /* 0x00000004924c7825 */ /* 0x042fe200078e0206 */
[----:B------:R-:W3:Y:S07]  /*96d40*/  LDL.LU R141, [R1+0x21ac] ;  /* 0x0021ac00018d7983 */ /* 0x000eee0000300800 */
[----:B------:R1:W-:Y:S04]  /*96d50*/  @P5 STG.E desc[UR4][R76.64], R147 ;  /* 0x000000934c005986 */ /* 0x0003e8000c101904 */
[----:B-1----:R-:W3:Y:S01]  /*96d60*/  LDL.LU R147, [R1+0xc90] ;  /* 0x000c900001937983 */ /* 0x002ee20000300800 */
[----:B------:R-:W-:-:S05]  /*96d70*/  IMAD.WIDE R76, R146, 0x4, R8 ;  /* 0x00000004924c7825 */ /* 0x000fca00078e0208 */
[----:B----4-:R1:W-:Y:S01]  /*96d80*/  @P4 STG.E desc[UR4][R76.64], R142 ;  /* 0x0000008e4c004986 */ /* 0x0103e2000c101904 */
[----:B------:R-:W-:Y:S01]  /*96d90*/  ISETP.GE.AND P4, PT, R78, UR8, PT ;  /* 0x000000084e007c0c */ /* 0x000fe2000bf86270 */
[----:B------:R-:W-:-:S03]  /*96da0*/  ULDC UR8, c[0x0][0x228] ;  /* 0x00008a0000087ab9 */ /* 0x000fc60000000800 */
[----:B------:R-:W-:Y:S01]  /*96db0*/  ISETP.LT.AND P5, PT, R11, UR9, !P4 ;  /* 0x000000090b007c0c */ /* 0x000fe2000e7a1270 */
[----:B-1----:R-:W4:Y:S01]  /*96dc0*/  LDL.LU R142, [R1+0x8a0] ;  /* 0x0008a000018e7983 */ /* 0x002f220000300800 */
[----:B------:R-:W-:-:S03]  /*96dd0*/  IMAD.WIDE R76, R145, 0x4, R2 ;  /* 0x00000004914c7825 */ /* 0x000fc600078e0202 */
[----:B------:R-:W4:Y:S08]  /*96de0*/  LDL.LU R146, [R1+0x21b0] ;  /* 0x0021b00001927983 */ /* 0x000f300000300800 */
        /* <DEDUP_REMOVED lines=16> */
[----:B------:R-:W2:Y:S04]  /*96ef0*/  LDL.LU R148, [R1+0x1c94] ;  /* 0x001c940001947983 */ /* 0x000ea80000300800 */
[----:B------:R1:W-:Y:S01]  /*96f00*/  @P4 STG.E desc[UR4][R76.64], R143 ;  /* 0x0000008f4c004986 */ /* 0x0003e2000c101904 */
[----:B------:R-:W-:Y:S01]  /*96f10*/  ISETP.GE.AND P4, PT, R78, UR9, PT ;  /* 0x000000094e007c0c */ /* 0x000fe2000bf86270 */
[----:B------:R-:W-:-:S03]  /*96f20*/  ULDC UR9, c[0x0][0x228] ;  /* 0x00008a0000097ab9 */ /* 0x000fc60000000800 */
[----:B------:R-:W-:Y:S01]  /*96f30*/  ISETP.LT.AND P5, PT, R11, UR10, !P4 ;  /* 0x0000000a0b007c0c */ /* 0x000fe2000e7a1270 */
[----:B-1----:R-:W2:Y:S01]  /*96f40*/  LDL.LU R143, [R1+0x1894] ;  /* 0x00189400018f7983 */ /* 0x002ea20000300800 */
[----:B---3--:R-:W-:Y:S01]  /*96f50*/  IMAD.WIDE R76, R141, 0x4, R2 ;  /* 0x000000048d4c7825 */ /* 0x008fe200078e0202 */
[----:B------:R-:W-:-:S10]  /*96f60*/  ULDC UR10, c[0x0][0x228] ;  /* 0x00008a00000a7ab9 */ /* 0x000fd40000000800 */
[----:B------:R1:W-:Y:S01]  /*96f70*/  @P5 STG.E desc[UR4][R76.64], R147 ;  /* 0x000000934c005986 */ /* 0x0003e2000c101904 */
[----:B------:R-:W-:Y:S01]  /*96f80*/  ISETP.LT.AND P5, PT, R12, UR9, !P4 ;  /* 0x000000090c007c0c */ /* 0x000fe2000e7a1270 */
[----:B------:R-:W-:Y:S02]  /*96f90*/  ULDC UR9, c[0x0][0x228] ;  /* 0x00008a0000097ab9 */ /* 0x000fe40000000800 */
[----:B-1----:R-:W3:Y:S01]  /*96fa0*/  LDL.LU R147, [R1+0x1494] ;  /* 0x0014940001937983 */ /* 0x002ee20000300800 */
[----:B------:R-:W-:-:S09]  /*96fb0*/  IMAD.WIDE R76, R141, 0x4, R4 ;  /* 0x000000048d4c7825 */ /* 0x000fd200078e0204 */
[----:B----4-:R1:W-:Y:S01]  /*96fc0*/  @P5 STG.E desc[UR4][R76.64], R142 ;  /* 0x0000008e4c005986 */ /* 0x0103e2000c101904 */
[----:B------:R-:W-:Y:S01]  /*96fd0*/  ISETP.LT.AND P5, PT, R13, UR9, !P4 ;  /* 0x000000090d007c0c */ /* 0x000fe2000e7a1270 */
[----:B------:R-:W-:Y:S02]  /*96fe0*/  VIADD R78, R10, 0x52 ;  /* 0x000000520a4e7836 */ /* 0x000fe40000000000 */
[----:B-1----:R-:W4:Y:S01]  /*96ff0*/  LDL.LU R142, [R1+0x1094] ;  /* 0x00109400018e7983 */ /* 0x002f220000300800 */
[----:B------:R-:W-:Y:S01]  /*97000*/  IMAD.WIDE R76, R141, 0x4, R6 ;  /* 0x000000048d4c7825 */ /* 0x000fe200078e0206 */
[----:B------:R-:W-:Y:S01]  /*97010*/  ISETP.LT.AND P4, PT, R14, UR8, !P4 ;  /* 0x000000080e007c0c */ /* 0x000fe2000e781270 */
[----:B------:R-:W-:Y:S01]  /*97020*/  ULDC UR8, c[0x0][0x22c] ;  /* 0x00008b0000087ab9 */ /* 0x000fe20000000800 */
[----:B------:R-:W-:-:S06]  /*97030*/  ULDC UR9, c[0x0][0x228] ;  /* 0x00008a0000097ab9 */ /* 0x000fcc0000000800 */
[----:B------:R1:W-:Y:S02]  /*97040*/  @P5 STG.E desc[UR4][R76.64], R144 ;  /* 0x000000904c005986 */ /* 0x0003e4000c101904 */
        /* <DEDUP_REMOVED lines=8> */
[----:B------:R-:W-:-:S13]  /*970d0*/  ISETP.LT.AND P5, PT, R11, UR9, !P4 ;  /* 0x000000090b007c0c */ /* 0x000fda000e7a1270 */
[----:B------:R1:W-:Y:S01]  /*970e0*/  @P5 STG.E desc[UR4][R76.64], R148 ;  /* 0x000000944c005986 */ /* 0x0003e2000c101904 */
[----:B------:R-:W-:Y:S01]  /*970f0*/  ISETP.LT.AND P5, PT, R12, UR8, !P4 ;  /* 0x000000080c007c0c */ /* 0x000fe2000e7a1270 */
[----:B------:R-:W-:Y:S02]  /*97100*/  ULDC UR8, c[0x0][0x228] ;  /* 0x00008a0000087ab9 */ /* 0x000fe40000000800 */
[----:B-1----:R-:W2:Y:S01]  /*97110*/  LDL.LU R148, [R1+0x4a4] ;  /* 0x0004a40001947983 */ /* 0x002ea20000300800 */
[----:B------:R-:W-:-:S09]  /*97120*/  IMAD.WIDE R76, R146, 0x4, R4 ;  /* 0x00000004924c7825 */ /* 0x000fd200078e0204 */
[----:B------:R1:W-:Y:S01]  /*97130*/  @P5 STG.E desc[UR4][R76.64], R143 ;  /* 0x0000008f4c005986 */ /* 0x0003e2000c101904 */
[----:B------:R-:W-:Y:S01]  /*97140*/  ISETP.LT.AND P5, PT, R13, UR8, !P4 ;  /* 0x000000080d007c0c */ /* 0x000fe2000e7a1270 */
[----:B------:R-:W-:Y:S02]  /*97150*/  ULDC UR8, c[0x0][0x228] ;  /* 0x00008a0000087ab9 */ /* 0x000fe40000000800 */
[----:B-1----:R-:W2:Y:S01]  /*97160*/  LDL.LU R143, [R1+0xa4] ;  /* 0x0000a400018f7983 */ /* 0x002ea20000300800 */
[----:B------:R-:W-:Y:S01]  /*97170*/  IMAD.WIDE R76, R146, 0x4, R6 ;  /* 0x00000004924c7825 */ /* 0x000fe200078e0206 */
[----:B------:R-:W-:Y:S01]  /*97180*/  ISETP.LT.AND P4, PT, R14, UR8, !P4 ;  /* 0x000000080e007c0c */ /* 0x000fe2000e781270 */
[----:B------:R-:W-:Y:S02]  /*97190*/  ULDC.64 UR8, c[0x0][0x228] ;  /* 0x00008a0000087ab9 */ /* 0x000fe40000000a00 */
[----:B------:R-:W-:-:S05]  /*971a0*/  VIADD R78, R10, 0x53 ;  /* 0x000000530a4e7836 */ /* 0x000fca0000000000 */
[----:B---3--:R1:W-:Y:S02]  /*971b0*/  @P5 STG.E desc[UR4][R76.64], R147 ;  /* 0x000000934c005986 */ /* 0x0083e4000c101904 */
        /* <DEDUP_REMOVED lines=20> */
[----:B------:R-:W-:Y:S01]  /*97300*/  ULDC UR8, c[0x0][0x22c] ;  /* 0x00008b0000087ab9 */ /* 0x000fe20000000800 */
[----:B------:R-:W-:Y:S01]  /*97310*/  ULDC UR9, c[0x0][0x228] ;  /* 0x00008a0000097ab9 */ /* 0x000fe20000000800 */
[----:B------:R-:W-:-:S08]  /*97320*/  VIADD R78, R10, 0x54 ;  /* 0x000000540a4e7836 */ /* 0x000fd00000000000 */
        /* <DEDUP_REMOVED lines=9> */
[----:B------:R-:W-:Y:S01]  /*973c0*/  IMAD.WIDE R76, R141, 0x4, R2 ;  /* 0x000000048d4c7825 */ /* 0x000fe200078e0202 */
[----:B------:R-:W-:-:S10]  /*973d0*/  ULDC UR9, c[0x0][0x228] ;  /* 0x00008a0000097ab9 */ /* 0x000fd40000000800 */
[----:B---3--:R1:W-:Y:S01]  /*973e0*/  @P5 STG.E desc[UR4][R76.64], R147 ;  /* 0x000000934c005986 */ /* 0x0083e2000c101904 */
        /* <DEDUP_REMOVED lines=10> */
[----:B------:R-:W-:-:S07]  /*97490*/  ULDC UR8, c[0x0][0x22c] ;  /* 0x00008b0000087ab9 */ /* 0x000fce0000000800 */
        /* <DEDUP_REMOVED lines=24> */
[----:B------:R-:W-:-:S07]  /*97620*/  ULDC UR8, c[0x0][0x22c] ;  /* 0x00008b0000087ab9 */ /* 0x000fce0000000800 */
[----:B---3--:R1:W-:Y:S02]  /*97630*/  @P5 STG.E desc[UR4][R76.64], R147 ;  /* 0x000000934c005986 */ /* 0x0083e4000c101904 */
[----:B-1----:R-:W-:Y:S02]  /*97640*/  IMAD.WIDE R76, R146, 0x4, R8 ;  /* 0x00000004924c7825 */ /* 0x002fe400078e0208 */
[----:B------:R-:W3:Y:S04]  /*97650*/  LDL.LU R146, [R1+0xc9c] ;  /* 0x000c9c0001927983 */ /* 0x000ee80000300800 */
        /* <DEDUP_REMOVED lines=9> */
[----:B------:R-:W-:Y:S01]  /*976f0*/  ULDC UR8, c[0x0][0x228] ;  /* 0x00008a0000087ab9 */ /* 0x000fe20000000800 */
[----:B-1----:R-:W-:-:S11]  /*97700*/  IMAD.WIDE R76, R145, 0x4, R4 ;  /* 0x00000004914c7825 */ /* 0x002fd600078e0204 */
[----:B--2---:R1:W-:Y:S04]  /*97710*/  @P5 STG.E desc[UR4][R76.64], R140 ;  /* 0x0000008c4c005986 */ /* 0x0043e8000c101904 */
[----:B-1----:R-:W2:Y:S01]  /*97720*/  LDL.LU R140, [R1+0xac] ;  /* 0x0000ac00018c7983 */ /* 0x002ea20000300800 */
[----:B------:R-:W-:Y:S01]  /*97730*/  ISETP.LT.AND P5, PT, R13, UR8, !P4 ;  /* 0x000000080d007c0c */ /* 0x000fe2000e7a1270 */
[----:B------:R-:W-:Y:S01]  /*97740*/  IMAD.WIDE R76, R145, 0x4, R6 ;  /* 0x00000004914c7825 */ /* 0x000fe200078e0206 */
[----:B------:R-:W-:Y:S01]  /*97750*/  ULDC UR8, c[0x0][0x228] ;  /* 0x00008a0000087ab9 */ /* 0x000fe20000000800 */
[----:B------:R-:W2:Y:S01]  /*97760*/  LDL.LU R144, [R1+0x21c8] ;  /* 0x0021c80001907983 */ /* 0x000ea20000300800 */
[----:B------:R-:W-:Y:S01]  /*97770*/  ISETP.LT.AND P4, PT, R14, UR8, !P4 ;  /* 0x000000080e007c0c */ /* 0x000fe2000e781270 */
[----:B------:R-:W-:Y:S01]  /*97780*/  VIADD R78, R10, 0x57 ;  /* 0x000000570a4e7836 */ /* 0x000fe20000000000 */
[----:B------:R-:W-:-:S07]  /*97790*/  ULDC.64 UR8, c[0x0][0x228] ;  /* 0x00008a0000087ab9 */ /* 0x000fce0000000a00 */
[----:B------:R1:W-:Y:S02]  /*977a0*/  @P5 STG.E desc[UR4][R76.64], R148 ;  /* 0x000000944c005986 */ /* 0x0003e4000c101904 */
[----:B-1----:R-:W-:Y:S02]  /*977b0*/  IMAD.WIDE R76, R145, 0x4, R8 ;  /* 0x00000004914c7825 */ /* 0x002fe400078e0208 */
[----:B------:R-:W2:Y:S04]  /*977c0*/  LDL.LU R145, [R1+0x1e50] ;  /* 0x001e500001917983 */ /* 0x000ea80000300800 */
[----:B------:R1:W-:Y:S01]  /*977d0*/  @P4 STG.E desc[UR4][R76.64], R143 ;  /* 0x0000008f4c004986 */ /* 0x0003e2000c101904 */
[----:B------:R-:W-:Y:S01]  /*977e0*/  ISETP.GE.AND P4, PT, R78, UR9, PT ;  /* 0x000000094e007c0c */ /* 0x000fe2000bf86270 */
[----:B------:R-:W-:-:S03]  /*977f0*/  ULDC UR9, c[0x0][0x228] ;  /* 0x00008a0000097ab9 */ /* 0x000fc60000000800 */
[----:B------:R-:W-:Y:S01]  /*97800*/  ISETP.LT.AND P5, PT, R11, UR10, !P4 ;  /* 0x0000000a0b007c0c */ /* 0x000fe2000e7a1270 */
[----:B-1----:R-:W2:Y:S01]  /*97810*/  LDL.LU R143, [R1+0x1ca0] ;  /* 0x001ca000018f7983 */ /* 0x002ea20000300800 */
[C---:B------:R-:W-:Y:S01]  /*97820*/  IMAD.WIDE R76, R141.reuse, 0x4, R2 ;  /* 0x000000048d4c7825 */ /* 0x040fe200078e0202 */
[----:B------:R-:W-:Y:S02]  /*97830*/  ULDC UR10, c[0x0][0x228] ;  /* 0x00008a00000a7ab9 */ /* 0x000fe40000000800 */
[----:B------:R-:W2:Y:S08]  /*97840*/  LDL.LU R148, [R1+0x18a0] ;  /* 0x0018a00001947983 */ /* 0x000eb00000300800 */
[----:B---3--:R1:W-:Y:S01]  /*97850*/  @P5 STG.E desc[UR4][R76.64], R146 ;  /* 0x000000924c005986 */ /* 0x0083e2000c101904 */
[----:B------:R-:W-:Y:S01]  /*97860*/  ISETP.LT.AND P5, PT, R12, UR9, !P4 ;  /* 0x000000090c007c0c */ /* 0x000fe2000e7a1270 */
[----:B------:R-:W-:Y:S01]  /*97870*/  ULDC UR9, c[0x0][0x228] ;  /* 0x00008a0000097ab9 */ /* 0x000fe20000000800 */
[----:B-1----:R-:W-:-:S11]  /*97880*/  IMAD.WIDE R76, R141, 0x4, R4 ;  /* 0x000000048d4c7825 */ /* 0x002fd600078e0204 */
[----:B----4-:R1:W-:Y:S01]  /*97890*/  @P5 STG.E desc[UR4][R76.64], R142 ;  /* 0x0000008e4c005986 */ /* 0x0103e2000c101904 */
[----:B------:R-:W-:Y:S01]  /*978a0*/  ISETP.LT.AND P5, PT, R13, UR9, !P4 ;  /* 0x000000090d007c0c */ /* 0x000fe2000e7a1270 */
[----:B------:R-:W-:Y:S02]  /*978b0*/  VIADD R78, R10, 0x58 ;  /* 0x000000580a4e7836 */ /* 0x000fe40000000000 */
[----:B-1----:R-:W3:Y:S01]  /*978c0*/  LDL.LU R142, [R1+0x14a0] ;  /* 0x0014a000018e7983 */ /* 0x002ee20000300800 */
[----:B------:R-:W-:Y:S01]  /*978d0*/  IMAD.WIDE R76, R141, 0x4, R6 ;  /* 0x000000048d4c7825 */ /* 0x000fe200078e0206 */
[----:B------:R-:W-:Y:S02]  /*978e0*/  ULDC UR9, c[0x0][0x228] ;  /* 0x00008a0000097ab9 */ /* 0x000fe40000000800 */
[----:B------:R-:W4:Y:S06]  /*978f0*/  LDL.LU R146, [R1+0x21cc] ;  /* 0x0021cc0001927983 */ /* 0x000f2c0000300800 */
[----:B------:R1:W-:Y:S01]  /*97900*/  @P5 STG.E desc[UR4][R76.64], R147 ;  /* 0x000000934c005986 */ /* 0x0003e2000c101904 */
[----:B------:R-:W-:Y:S01]  /*97910*/  ISETP.LT.AND P4, PT, R14, UR8, !P4 ;  /* 0x000000080e007c0c */ /* 0x000fe2000e781270 */
[----:B------:R-:W-:-:S02]  /*97920*/  ULDC UR8, c[0x0][0x22c] ;  /* 0x00008b0000087ab9 */ /* 0x000fc40000000800 */
[----:B-1----:R-:W4:Y:S01]  /*97930*/  LDL.LU R147, [R1+0x10a0] ;  /* 0x0010a00001937983 */ /* 0x002f220000300800 */
[----:B------:R-:W-:-:S09]  /*97940*/  IMAD.WIDE R76, R141, 0x4, R8 ;  /* 0x000000048d4c7825 */ /* 0x000fd200078e0208 */
[----:B--2---:R1:W-:Y:S04]  /*97950*/  @P4 STG.E desc[UR4][R76.64], R140 ;  /* 0x0000008c4c004986 */ /* 0x0043e8000c101904 */
[----:B-1----:R-:W2:Y:S01]  /*97960*/  LDL.LU R140, [R1+0xca0] ;  /* 0x000ca000018c7983 */ /* 0x002ea20000300800 */
[----:B------:R-:W-:Y:S01]  /*97970*/  ISETP.GE.AND P4, PT, R78, UR8, PT ;  /* 0x000000084e007c0c */ /* 0x000fe2000bf86270 */
[----:B------:R-:W-:Y:S01]  /*97980*/  IMAD.WIDE R76, R144, 0x4, R2 ;  /* 0x00000004904c7825 */ /* 0x000fe200078e0202 */
[----:B------:R-:W-:Y:S01]  /*97990*/  ULDC UR8, c[0x0][0x228] ;  /* 0x00008a0000087ab9 */ /* 0x000fe20000000800 */
[----:B------:R-:W2:Y:S01]  /*979a0*/  LDL.LU R141, [R1+0x21d0] ;  /* 0x0021d000018d7983 */ /* 0x000ea20000300800 */
        /* <DEDUP_REMOVED lines=12> */
[----:B------:R-:W-:-:S07]  /*97a70*/  ULDC.64 UR8, c[0x0][0x228] ;  /* 0x00008a0000087ab9 */ /* 0x000fce0000000a00 */
[----:B------:R1:W-:Y:S01]  /*97a80*/  @P5 STG.E desc[UR4][R76.64], R148 ;  /* 0x000000944c005986 */ /* 0x0003e2000c101904 */
[----:B------:R-:W-:Y:S02]  /*97a90*/  VIADD R78, R10, 0x59 ;  /* 0x000000590a4e7836 */ /* 0x000fe40000000000 */
        /* <DEDUP_REMOVED lines=8> */
[----:B----4-:R-:W-:Y:S01]  /*97b20*/  IMAD.WIDE R76, R146, 0x4, R2 ;  /* 0x00000004924c7825 */ /* 0x010fe200078e0202 */
        /* <DEDUP_REMOVED lines=24> */
[----:B------:R1:W-:Y:S01]  /*97cb0*/  @P5 STG.E desc[UR4][R76.64], R148 ;  /* 0x000000944c005986 */ /* 0x0003e2000c101904 */
[----:B------:R-:W-:Y:S01]  /*97cc0*/  ISETP.LT.AND P5, PT, R12, UR9, !P4 ;  /* 0x000000090c007c0c */ /* 0x000fe2000e7a1270 */
[----:B------:R-:W-:Y:S02]  /*97cd0*/  ULDC UR9, c[0x0][0x228] ;  /* 0x00008a0000097ab9 */ /* 0x000fe40000000800 */
[----:B-1----:R-:W2:Y:S01]  /*97ce0*/  LDL.LU R148, [R1+0x8b4] ;  /* 0x0008b40001947983 */ /* 0x002ea20000300800 */
[----:B------:R-:W-:-:S09]  /*97cf0*/  IMAD.WIDE R76, R141, 0x4, R4 ;  /* 0x000000048d4c7825 */ /* 0x000fd200078e0204 */
[----:B---3--:R1:W-:Y:S01]  /*97d00*/  @P5 STG.E desc[UR4][R76.64], R142 ;  /* 0x0000008e4c005986 */ /* 0x0083e2000c101904 */
[----:B------:R-:W-:Y:S01]  /*97d10*/  ISETP.LT.AND P5, PT, R13, UR9, !P4 ;  /* 0x000000090d007c0c */ /* 0x000fe2000e7a1270 */
[----:B------:R-:W-:Y:S02]  /*97d20*/  VIADD R78, R10, 0x5b ;  /* 0x0000005b0a4e7836 */ /* 0x000fe40000000000 */
[----:B-1----:R-:W3:Y:S01]  /*97d30*/  LDL.LU R142, [R1+0x4b4] ;  /* 0x0004b400018e7983 */ /* 0x002ee20000300800 */
[----:B------:R-:W-:Y:S01]  /*97d40*/  IMAD.WIDE R76, R141, 0x4, R6 ;  /* 0x000000048d4c7825 */ /* 0x000fe200078e0206 */
[----:B------:R-:W-:Y:S01]  /*97d50*/  ISETP.LT.AND P4, PT, R14, UR8, !P4 ;  /* 0x000000080e007c0c */ /* 0x000fe2000e781270 */
[----:B------:R-:W-:Y:S01]  /*97d60*/  ULDC UR8, c[0x0][0x22c] ;  /* 0x00008b0000087ab9 */ /* 0x000fe20000000800 */
[----:B------:R-:W-:-:S06]  /*97d70*/  ULDC UR9, c[0x0][0x228] ;  /* 0x00008a0000097ab9 */ /* 0x000fcc0000000800 */
[----:B----4-:R1:W-:Y:S02]  /*97d80*/  @P5 STG.E desc[UR4][R76.64], R147 ;  /* 0x000000934c005986 */ /* 0x0103e4000c101904 */
        /* <DEDUP_REMOVED lines=33> */
[----:B----4-:R1:W-:Y:S01]  /*97fa0*/  @P5 STG.E desc[UR4][R76.64], R147 ;  /* 0x000000934c005986 */ /* 0x0103e2000c101904 */
        /* <DEDUP_REMOVED lines=35> */
[----:B----4-:R1:W-:Y:S02]  /*981e0*/  @P5 STG.E desc[UR4][R76.64], R147 ;  /* 0x000000934c005986 */ /* 0x0103e4000c101904 */
[----:B-1----:R-:W-:Y:S02]  /*981f0*/  IMAD.WIDE R76, R141, 0x4, R8 ;  /* 0x000000048d4c7825 */ /* 0x002fe400078e0208 */
        /* <DEDUP_REMOVED lines=18> */
[----:B------:R-:W-:Y:S01]  /*98320*/  ISETP.LT.AND P4, PT, R14, UR8, !P4 ;  /* 0x000000080e007c0c */ /* 0x000fe2000e781270 */
[----:B------:R-:W-:Y:S01]  /*98330*/  ULDC UR8, c[0x0][0x22c] ;  /* 0x00008b0000087ab9 */ /* 0x000fe20000000800 */
[----:B-1----:R-:W2:Y:S01]  /*98340*/  LDL.LU R143, [R1+0x4bc] ;  /* 0x0004bc00018f7983 */ /* 0x002ea20000300800 */
[----:B------:R-:W-:-:S03]  /*98350*/  IMAD.WIDE R76, R144, 0x4, R6 ;  /* 0x00000004904c7825 */ /* 0x000fc600078e0206 */
[----:B------:R-:W2:Y:S04]  /*98360*/  LDL.LU R147, [R1+0x21e8] ;  /* 0x0021e80001937983 */ /* 0x000ea80000300800 */
        /* <DEDUP_REMOVED lines=8> */
[----:B------:R-:W-:-:S03]  /*983f0*/  IMAD.WIDE R76, R146, 0x4, R2 ;  /* 0x00000004924c7825 */ /* 0x000fc600078e0202 */
[----:B------:R-:W3:Y:S08]  /*98400*/  LDL.LU R148, [R1+0x14b0] ;  /* 0x0014b00001947983 */ /* 0x000ef00000300800 */
[----:B----4-:R1:W-:Y:S01]  /*98410*/  @P5 STG.E desc[UR4][R76.64], R141 ;  /* 0x0000008d4c005986 */ /* 0x0103e2000c101904 */
[----:B------:R-:W-:Y:S01]  /*98420*/  ISETP.LT.AND P5, PT, R12, UR8, !P4 ;  /* 0x000000080c007c0c */ /* 0x000fe2000e7a1270 */
[----:B------:R-:W-:Y:S01]  /*98430*/  ULDC UR8, c[0x0][0x228] ;  /* 0x00008a0000087ab9 */ /* 0x000fe20000000800 */
[----:B-1----:R-:W-:-:S11]  /*98440*/  IMAD.WIDE R76, R146, 0x4, R4 ;  /* 0x00000004924c7825 */ /* 0x002fd600078e0204 */
[----:B--2---:R1:W-:Y:S04]  /*98450*/  @P5 STG.E desc[UR4][R76.64], R140 ;  /* 0x0000008c4c005986 */ /* 0x0043e8000c101904 */
[----:B-1----:R-:W2:Y:S01]  /*98460*/  LDL.LU R140, [R1+0x10b0] ;  /* 0x0010b000018c7983 */ /* 0x002ea20000300800 */
[----:B------:R-:W-:Y:S01]  /*98470*/  ISETP.LT.AND P5, PT, R13, UR8, !P4 ;  /* 0x000000080d007c0c */ /* 0x000fe2000e7a1270 */
[----:B------:R-:W-:Y:S01]  /*98480*/  ULDC UR8, c[0x0][0x228] ;  /* 0x00008a0000087ab9 */ /* 0x000fe20000000800 */
[----:B------:R-:W-:Y:S01]  /*98490*/  IMAD.WIDE R76, R146, 0x4, R6 ;  /* 0x00000004924c7825 */ /* 0x000fe200078e0206 */
[----:B------:R-:W-:Y:S01]  /*984a0*/  ISETP.LT.AND P4, PT, R14, UR8, !P4 ;  /* 0x000000080e007c0c */ /* 0x000fe2000e781270 */
[----:B------:R-:W4:Y:S01]  /*984b0*/  LDL.LU R141, [R1+0x21ec] ;  /* 0x0021ec00018d7983 */ /* 0x000f220000300800 */
[----:B------:R-:W-:Y:S01]  /*984c0*/  ULDC.64 UR8, c[0x0][0x228] ;  /* 0x00008a0000087ab9 */ /* 0x000fe20000000a00 */
[----:B------:R-:W-:-:S07]  /*984d0*/  VIADD R78, R10, 0x60 ;  /* 0x000000600a4e7836 */ /* 0x000fce0000000000 */
[----:B------:R1:W-:Y:S04]  /*984e0*/  @P5 STG.E desc[UR4][R76.64], R145 ;  /* 0x000000914c005986 */ /* 0x0003e8000c101904 */
[----:B-1----:R-:W4:Y:S01]  /*984f0*/  LDL.LU R145, [R1+0xcb0] ;  /* 0x000cb00001917983 */ /* 0x002f220000300800 */
[----:B------:R-:W-:-:S05]  /*98500*/  IMAD.WIDE R76, R146, 0x4, R8 ;  /* 0x00000004924c7825 */ /* 0x000fca00078e0208 */
[----:B------:R1:W-:Y:S01]  /*98510*/  @P4 STG.E desc[UR4][R76.64], R143 ;  /* 0x0000008f4c004986 */ /* 0x0003e2000c101904 */
[----:B------:R-:W-:Y:S01]  /*98520*/  ISETP.GE.AND P4, PT, R78, UR9, PT ;  /* 0x000000094e007c0c */ /* 0x000fe2000bf86270 */
[----:B------:R-:W-:-:S03]  /*98530*/  ULDC UR9, c[0x0][0x228] ;  /* 0x00008a0000097ab9 */ /* 0x000fc60000000800 */
[----:B------:R-:W-:Y:S01]  /*98540*/  ISETP.LT.AND P5, PT, R11, UR10, !P4 ;  /* 0x0000000a0b007c0c */ /* 0x000fe2000e7a1270 */
[----:B-1----:R-:W4:Y:S01]  /*98550*/  LDL.LU R143, [R1+0x8c0] ;  /* 0x0008c000018f7983 */ /* 0x002f220000300800 */
[----:B------:R-:W-:Y:S01]  /*98560*/  IMAD.WIDE R76, R147, 0x4, R2 ;  /* 0x00000004934c7825 */ /* 0x000fe200078e0202 */
[----:B------:R-:W-:Y:S02]  /*98570*/  ULDC UR10, c[0x0][0x228] ;  /* 0x00008a00000a7ab9 */ /* 0x000fe40000000800 */
[----:B------:R-:W4:Y:S08]  /*98580*/  LDL.LU R146, [R1+0x21f0] ;  /* 0x0021f00001927983 */ /* 0x000f300000300800 */
[----:B------:R1:W-:Y:S01]  /*98590*/  @P5 STG.E desc[UR4][R76.64], R144 ;  /* 0x000000904c005986 */ /* 0x0003e2000c101904 */
[----:B------:R-:W-:Y:S01]  /*985a0*/  ISETP.LT.AND P5, PT, R12, UR9, !P4 ;  /* 0x000000090c007c0c */ /* 0x000fe2000e7a1270 */
[----:B------:R-:W-:-:S02]  /*985b0*/  ULDC UR9, c[0x0][0x228] ;  /* 0x00008a0000097ab9 */ /* 0x000fc40000000800 */
[----:B-1----:R-:W4:Y:S01]  /*985c0*/  LDL.LU R144, [R1+0x4c0] ;  /* 0x0004c00001907983 */ /* 0x002f220000300800 */
[----:B------:R-:W-:-:S09]  /*985d0*/  IMAD.WIDE R76, R147, 0x4, R4 ;  /* 0x00000004934c7825 */ /* 0x000fd200078e0204 */
[----:B---3--:R1:W-:Y:S01]  /*985e0*/  @P5 STG.E desc[UR4][R76.64], R142 ;  /* 0x0000008e4c005986 */ /* 0x0083e2000c101904 */
[----:B------:R-:W-:Y:S01]  /*985f0*/  ISETP.LT.AND P5, PT, R13, UR9, !P4 ;  /* 0x000000090d007c0c */ /* 0x000fe2000e7a1270 */
[----:B------:R-:W-:Y:S01]  /*98600*/  VIADD R78, R10, 0x61 ;  /* 0x000000610a4e7836 */ /* 0x000fe20000000000 */
[----:B------:R-:W-:Y:S01]  /*98610*/  ISETP.LT.AND P4, PT, R14, UR8, !P4 ;  /* 0x000000080e007c0c */ /* 0x000fe2000e781270 */
[----:B------:R-:W-:Y:S01]  /*98620*/  ULDC UR8, c[0x0][0x22c] ;  /* 0x00008b0000087ab9 */ /* 0x000fe20000000800 */
[----:B------:R-:W-:Y:S01]  /*98630*/  ULDC UR9, c[0x0][0x228] ;  /* 0x00008a0000097ab9 */ /* 0x000fe20000000800 */
[----:B-1----:R-:W3:Y:S01]  /*98640*/  LDL.LU R142, [R1+0xc0] ;  /* 0x0000c000018e7983 */ /* 0x002ee20000300800 */
[----:B------:R-:W-:-:S03]  /*98650*/  IMAD.WIDE R76, R147, 0x4, R6 ;  /* 0x00000004934c7825 */ /* 0x000fc600078e0206 */
[----:B------:R-:W3:Y:S04]  /*98660*/  LDL.LU R149, [R1+0x21f4] ;  /* 0x0021f40001957983 */ /* 0x000ee80000300800 */
[----:B------:R1:W-:Y:S02]  /*98670*/  @P5 STG.E desc[UR4][R76.64], R148 ;  /* 0x000000944c005986 */ /* 0x0003e4000c101904 */
[----:B-1----:R-:W-:-:S05]  /*98680*/  IMAD.WIDE R76, R147, 0x4, R8 ;  /* 0x00000004934c7825 */ /* 0x002fca00078e0208 */
[----:B--2---:R1:W-:Y:S04]  /*98690*/  @P4 STG.E desc[UR4][R76.64], R140 ;  /* 0x0000008c4c004986 */ /* 0x0043e8000c101904 */
[----:B-1----:R-:W2:Y:S01]  /*986a0*/  LDL.LU R140, [R1+0x1cb4] ;  /* 0x001cb400018c7983 */ /* 0x002ea20000300800 */
[----:B------:R-:W-:Y:S01]  /*986b0*/  ISETP.GE.AND P4, PT, R78, UR8, PT ;  /* 0x000000084e007c0c */ /* 0x000fe2000bf86270 */
[----:B----4-:R-:W-:Y:S01]  /*986c0*/  IMAD.WIDE R76, R141, 0x4, R2 ;  /* 0x000000048d4c7825 */ /* 0x010fe200078e0202 */
[----:B------:R-:W-:Y:S01]  /*986d0*/  ULDC UR8, c[0x0][0x228] ;  /* 0x00008a0000087ab9 */ /* 0x000fe20000000800 */
[----:B------:R-:W4:Y:S01]  /*986e0*/  LDL.LU R147, [R1+0x18b4] ;  /* 0x0018b40001937983 */ /* 0x000f220000300800 */
[----:B------:R-:W-:-:S13]  /*986f0*/  ISETP.LT.AND P5, PT, R11, UR9, !P4 ;  /* 0x000000090b007c0c */ /* 0x000fda000e7a1270 */
[----:B------:R1:W-:Y:S01]  /*98700*/  @P5 STG.E desc[UR4][R76.64], R145 ;  /* 0x000000914c005986 */ /* 0x0003e2000c101904 */
[----:B------:R-:W-:Y:S01]  /*98710*/  ISETP.LT.AND P5, PT, R12, UR8, !P4 ;  /* 0x000000080c007c0c */ /* 0x000fe2000e7a1270 */
[----:B------:R-:W-:Y:S02]  /*98720*/  ULDC UR8, c[0x0][0x228] ;  /* 0x00008a0000087ab9 */ /* 0x000fe40000000800 */
[----:B-1----:R-:W4:Y:S01]  /*98730*/  LDL.LU R145, [R1+0x14b4] ;  /* 0x0014b40001917983 */ /* 0x002f220000300800 */
[----:B------:R-:W-:-:S09]  /*98740*/  IMAD.WIDE R76, R141, 0x4, R4 ;  /* 0x000000048d4c7825 */ /* 0x000fd200078e0204 */
[----:B------:R1:W-:Y:S01]  /*98750*/  @P5 STG.E desc[UR4][R76.64], R143 ;  /* 0x0000008f4c005986 */ /* 0x0003e2000c101904 */
[----:B------:R-:W-:Y:S01]  /*98760*/  ISETP.LT.AND P5, PT, R13, UR8, !P4 ;  /* 0x000000080d007c0c */ /* 0x000fe2000e7a1270 */
[----:B------:R-:W-:Y:S02]  /*98770*/  ULDC UR8, c[0x0][0x228] ;  /* 0x00008a0000087ab9 */ /* 0x000fe40000000800 */
[----:B-1----:R-:W4:Y:S01]  /*98780*/  LDL.LU R143, [R1+0x10b4] ;  /* 0x0010b400018f7983 */ /* 0x002f220000300800 */
[----:B------:R-:W-:Y:S01]  /*98790*/  IMAD.WIDE R76, R141, 0x4, R6 ;  /* 0x000000048d4c7825 */ /* 0x000fe200078e0206 */
[----:B------:R-:W-:Y:S01]  /*987a0*/  ISETP.LT.AND P4, PT, R14, UR8, !P4 ;  /* 0x000000080e007c0c */ /* 0x000fe2000e781270 */
[----:B------:R-:W-:-:S07]  /*987b0*/  ULDC.64 UR8, c[0x0][0x228] ;  /* 0x00008a0000087ab9 */ /* 0x000fce0000000a00 */
[----:B------:R1:W-:Y:S01]  /*987c0*/  @P5 STG.E desc[UR4][R76.64], R144 ;  /* 0x000000904c005986 */ /* 0x0003e2000c101904 */
[----:B------:R-:W-:Y:S02]  /*987d0*/  VIADD R78, R10, 0x62 ;  /* 0x000000620a4e7836 */ /* 0x000fe40000000000 */
[----:B-1----:R-:W-:Y:S01]  /*987e0*/  IMAD.WIDE R76, R141, 0x4, R8 ;  /* 0x000000048d4c7825 */ /* 0x002fe200078e0208 */
[----:B------:R-:W4:Y:S04]  /*987f0*/  LDL.LU R144, [R1+0x21f8] ;  /* 0x0021f80001907983 */ /* 0x000f280000300800 */
[----:B------:R-:W4:Y:S04]  /*98800*/  LDL.LU R141, [R1+0xcb4] ;  /* 0x000cb400018d7983 */ /* 0x000f280000300800 */
[----:B---3--:R1:W-:Y:S01]  /*98810*/  @P4 STG.E desc[UR4][R76.64], R142 ;  /* 0x0000008e4c004986 */ /* 0x0083e2000c101904 */
[----:B------:R-:W-:Y:S01]  /*98820*/  ISETP.GE.AND P4, PT, R78, UR9, PT ;  /* 0x000000094e007c0c */ /* 0x000fe2000bf86270 */
[----:B------:R-:W-:-:S03]  /*98830*/  ULDC UR9, c[0x0][0x228] ;  /* 0x00008a0000097ab9 */ /* 0x000fc60000000800 */
[----:B------:R-:W-:Y:S01]  /*98840*/  ISETP.LT.AND P5, PT, R11, UR10, !P4 ;  /* 0x0000000a0b007c0c */ /* 0x000fe2000e7a1270 */
[----:B-1----:R-:W3:Y:S01]  /*98850*/  LDL.LU R142, [R1+0x8c4] ;  /* 0x0008c400018e7983 */ /* 0x002ee20000300800 */
[----:B------:R-:W-:-:S11]  /*98860*/  IMAD.WIDE R76, R146, 0x4, R2 ;  /* 0x00000004924c7825 */ /* 0x000fd600078e0202 */
[----:B--2---:R1:W-:Y:S04]  /*98870*/  @P5 STG.E desc[UR4][R76.64], R140 ;  /* 0x0000008c4c005986 */ /* 0x0043e8000c101904 */
[----:B-1----:R-:W2:Y:S01]  /*98880*/  LDL.LU R140, [R1+0x4c4] ;  /* 0x0004c400018c7983 */ /* 0x002ea20000300800 */
[----:B------:R-:W-:Y:S01]  /*98890*/  ISETP.LT.AND P5, PT, R12, UR9, !P4 ;  /* 0x000000090c007c0c */ /* 0x000fe2000e7a1270 */
[----:B------:R-:W-:Y:S01]  /*988a0*/  IMAD.WIDE R76, R146, 0x4, R4 ;  /* 0x00000004924c7825 */ /* 0x000fe200078e0204 */
[----:B------:R-:W-:Y:S01]  /*988b0*/  ULDC UR9, c[0x0][0x228] ;  /* 0x00008a0000097ab9 */ /* 0x000fe20000000800 */
[----:B------:R-:W2:Y:S10]  /*988c0*/  LDL.LU R150, [R1+0xc4] ;  /* 0x0000c40001967983 */ /* 0x000eb40000300800 */
[----:B----4-:R1:W-:Y:S01]  /*988d0*/  @P5 STG.E desc[UR4][R76.64], R147 ;  /* 0x000000934c005986 */ /* 0x0103e2000c101904 */
[----:B------:R-:W-:Y:S01]  /*988e0*/  ISETP.LT.AND P5, PT, R13, UR9, !P4 ;  /* 0x000000090d007c0c */ /* 0x000fe2000e7a1270 */
[----:B------:R-:W-:Y:S01]  /*988f0*/  VIADD R78, R10, 0x63 ;  /* 0x000000630a4e7836 */ /* 0x000fe20000000000 */
[----:B------:R-:W-:Y:S01]  /*98900*/  ISETP.LT.AND P4, PT, R14, UR8, !P4 ;  /* 0x000000080e007c0c */ /* 0x000fe2000e781270 */
[----:B------:R-:W-:Y:S01]  /*98910*/  ULDC UR8, c[0x0][0x22c] ;  /* 0x00008b0000087ab9 */ /* 0x000fe20000000800 */
[----:B------:R-:W-:Y:S01]  /*98920*/  ULDC UR9, c[0x0][0x228] ;  /* 0x00008a0000097ab9 */ /* 0x000fe20000000800 */
[C---:B-1----:R-:W-:Y:S01]  /*98930*/  IMAD.WIDE R76, R146.reuse, 0x4, R6 ;  /* 0x00000004924c7825 */ /* 0x042fe200078e0206 */
[----:B------:R-:W4:Y:S04]  /*98940*/  LDL.LU R147, [R1+0x21fc] ;  /* 0x0021fc0001937983 */ /* 0x000f280000300800 */
[----:B------:R-:W4:Y:S04]  /*98950*/  LDL.LU R148, [R1+0x1cb8] ;  /* 0x001cb80001947983 */ /* 0x000f280000300800 */
[----:B------:R1:W-:Y:S02]  /*98960*/  @P5 STG.E desc[UR4][R76.64], R145 ;  /* 0x000000914c005986 */ /* 0x0003e4000c101904 */
[----:B-1----:R-:W-:-:S02]  /*98970*/  IMAD.WIDE R76, R146, 0x4, R8 ;  /* 0x00000004924c7825 */ /* 0x002fc400078e0208 */
[----:B------:R-:W4:Y:S04]  /*98980*/  LDL.LU R145, [R1+0x18b8] ;  /* 0x0018b80001917983 */ /* 0x000f280000300800 */
[----:B------:R-:W4:Y:S04]  /*98990*/  LDL.LU R146, [R1+0x14b8] ;  /* 0x0014b80001927983 */ /* 0x000f280000300800 */
[----:B------:R1:W-:Y:S01]  /*989a0*/  @P4 STG.E desc[UR4][R76.64], R143 ;  /* 0x0000008f4c004986 */ /* 0x0003e2000c101904 */
[----:B------:R-:W-:Y:S01]  /*989b0*/  ISETP.GE.AND P4, PT, R78, UR8, PT ;  /* 0x000000084e007c0c */ /* 0x000fe2000bf86270 */
[----:B------:R-:W-:-:S03]  /*989c0*/  ULDC UR8, c[0x0][0x228] ;  /* 0x00008a0000087ab9 */ /* 0x000fc60000000800 */
[----:B------:R-:W-:Y:S01]  /*989d0*/  ISETP.LT.AND P5, PT, R11, UR9, !P4 ;  /* 0x000000090b007c0c */ /* 0x000fe2000e7a1270 */
[----:B-1----:R-:W-:Y:S01]  /*989e0*/  IMAD.WIDE R76, R149, 0x4, R2 ;  /* 0x00000004954c7825 */ /* 0x002fe200078e0202 */
[----:B------:R-:W4:Y:S01]  /*989f0*/  LDL.LU R143, [R1+0x10b8] ;  /* 0x0010b800018f7983 */ /* 0x000f220000300800 */
[----:B------:R-:W-:-:S10]  /*98a00*/  ULDC UR9, c[0x0][0x228] ;  /* 0x00008a0000097ab9 */ /* 0x000fd40000000800 */
[----:B------:R1:W-:Y:S01]  /*98a10*/  @P5 STG.E desc[UR4][R76.64], R141 ;  /* 0x0000008d4c005986 */ /* 0x0003e2000c101904 */
[----:B------:R-:W-:Y:S01]  /*98a20*/  ISETP.LT.AND P5, PT, R12, UR8, !P4 ;  /* 0x000000080c007c0c */ /* 0x000fe2000e7a1270 */
[----:B------:R-:W-:Y:S01]  /*98a30*/  ULDC UR8, c[0x0][0x228] ;  /* 0x00008a0000087ab9 */ /* 0x000fe20000000800 */
[----:B-1----:R-:W-:Y:S01]  /*98a40*/  IMAD.WIDE R76, R149, 0x4, R4 ;  /* 0x00000004954c7825 */ /* 0x002fe200078e0204 */
[----:B------:R-:W4:Y:S10]  /*98a50*/  LDL.LU R141, [R1+0xcb8] ;  /* 0x000cb800018d7983 */ /* 0x000f340000300800 */
[----:B---3--:R1:W-:Y:S01]  /*98a60*/  @P5 STG.E desc[UR4][R76.64], R142 ;  /* 0x0000008e4c005986 */ /* 0x0083e2000c101904 */
[----:B------:R-:W-:Y:S01]  /*98a70*/  ISETP.LT.AND P5, PT, R13, UR8, !P4 ;  /* 0x000000080d007c0c */ /* 0x000fe2000e7a1270 */
[----:B------:R-:W-:Y:S01]  /*98a80*/  ULDC UR8, c[0x0][0x228] ;  /* 0x00008a0000087ab9 */ /* 0x000fe20000000800 */
[C---:B-1----:R-:W-:Y:S01]  /*98a90*/  IMAD.WIDE R76, R149.reuse, 0x4, R6 ;  /* 0x00000004954c7825 */ /* 0x042fe200078e0206 */
[----:B------:R-:W3:Y:S10]  /*98aa0*/  LDL.LU R142, [R1+0x8c8] ;  /* 0x0008c800018e7983 */ /* 0x000ef40000300800 */
[----:B--2---:R1:W-:Y:S04]  /*98ab0*/  @P5 STG.E desc[UR4][R76.64], R140 ;  /* 0x0000008c4c005986 */ /* 0x0043e8000c101904 */
[----:B-1----:R-:W2:Y:S01]  /*98ac0*/  LDL.LU R140, [R1+0x4c8] ;  /* 0x0004c800018c7983 */ /* 0x002ea20000300800 */
[----:B------:R-:W-:Y:S01]  /*98ad0*/  ISETP.LT.AND P4, PT, R14, UR8, !P4 ;  /* 0x000000080e007c0c */ /* 0x000fe2000e781270 */
[----:B------:R-:W-:Y:S01]  /*98ae0*/  IMAD.WIDE R76, R149, 0x4, R8 ;  /* 0x00000004954c7825 */ /* 0x000fe200078e0208 */
[----:B------:R-:W-:Y:S01]  /*98af0*/  ULDC UR8, c[0x0][0x22c] ;  /* 0x00008b0000087ab9 */ /* 0x000fe20000000800 */
[----:B------:R-:W2:Y:S02]  /*98b00*/  LDL.LU R244, [R1+0x2204] ;  /* 0x0022040001f47983 */ /* 0x000ea40000300800 */
[----:B------:R-:W-:-:S08]  /*98b10*/  VIADD R78, R10, 0x64 ;  /* 0x000000640a4e7836 */ /* 0x000fd00000000000 */
[----:B------:R1:W-:Y:S01]  /*98b20*/  @P4 STG.E desc[UR4][R76.64], R150 ;  /* 0x000000964c004986 */ /* 0x0003e2000c101904 */
[----:B------:R-:W-:Y:S01]  /*98b30*/  ISETP.GE.AND P4, PT, R78, UR8, PT ;  /* 0x000000084e007c0c */ /* 0x000fe2000bf86270 */
[----:B------:R-:W-:-:S03]  /*98b40*/  ULDC UR8, c[0x0][0x228] ;  /* 0x00008a0000087ab9 */ /* 0x000fc60000000800 */
[----:B------:R-:W-:Y:S01]  /*98b50*/  ISETP.LT.AND P5, PT, R11, UR9, !P4 ;  /* 0x000000090b007c0c */ /* 0x000fe2000e7a1270 */
[----:B-1----:R-:W-:-:S12]  /*98b60*/  IMAD.WIDE R76, R144, 0x4, R2 ;  /* 0x00000004904c7825 */ /* 0x002fd800078e0202 */
[----:B----4-:R1:W-:Y:S01]  /*98b70*/  @P5 STG.E desc[UR4][R76.64], R148 ;  /* 0x000000944c005986 */ /* 0x0103e2000c101904 */
[----:B------:R-:W-:Y:S01]  /*98b80*/  ISETP.LT.AND P5, PT, R12, UR8, !P4 ;  /* 0x000000080c007c0c */ /* 0x000fe2000e7a1270 */
[----:B------:R-:W-:Y:S01]  /*98b90*/  ULDC UR8, c[0x0][0x228] ;  /* 0x00008a0000087ab9 */ /* 0x000fe20000000800 */
[----:B-1----:R-:W-:-:S11]  /*98ba0*/  IMAD.WIDE R76, R144, 0x4, R4 ;  /* 0x00000004904c7825 */ /* 0x002fd600078e0204 */
[----:B------:R1:W-:Y:S01]  /*98bb0*/  @P5 STG.E desc[UR4][R76.64], R145 ;  /* 0x000000914c005986 */ /* 0x0003e2000c101904 */
[----:B------:R-:W-:Y:S01]  /*98bc0*/  ISETP.LT.AND P5, PT, R13, UR8, !P4 ;  /* 0x000000080d007c0c */ /* 0x000fe2000e7a1270 */
[----:B------:R-:W-:Y:S02]  /*98bd0*/  ULDC UR8, c[0x0][0x228] ;  /* 0x00008a0000087ab9 */ /* 0x000fe40000000800 */
[----:B------:R-:W-:Y:S01]  /*98be0*/  ISETP.LT.AND P4, PT, R14, UR8, !P4 ;  /* 0x000000080e007c0c */ /* 0x000fe2000e781270 */
[----:B-1----:R-:W-:-:S09]  /*98bf0*/  IMAD.WIDE R76, R144, 0x4, R6 ;  /* 0x00000004904c7825 */ /* 0x002fd200078e0206 */
[----:B------:R1:W-:Y:S02]  /*98c00*/  @P5 STG.E desc[UR4][R76.64], R146 ;  /* 0x000000924c005986 */ /* 0x0003e4000c101904 */
[----:B-1----:R-:W-:-:S05]  /*98c10*/  IMAD.WIDE R76, R144, 0x4, R8 ;  /* 0x00000004904c7825 */ /* 0x002fca00078e0208 */
[----:B------:R1:W-:Y:S02]  /*98c20*/  @P4 STG.E desc[UR4][R76.64], R143 ;  /* 0x0000008f4c004986 */ /* 0x0003e4000c101904 */
[----:B-1----:R-:W-:-:S05]  /*98c30*/  IMAD.WIDE R76, R147, 0x4, R2 ;  /* 0x00000004934c7825 */ /* 0x002fca00078e0202 */
[----:B------:R1:W-:Y:S02]  /*98c40*/  @P3 STG.E desc[UR4][R76.64], R141 ;  /* 0x0000008d4c003986 */ /* 0x0003e4000c101904 */
[----:B-1----:R-:W-:-:S05]  /*98c50*/  IMAD.WIDE R76, R147, 0x4, R4 ;  /* 0x00000004934c7825 */ /* 0x002fca00078e0204 */
[----:B---3--:R1:W-:Y:S02]  /*98c60*/  @P2 STG.E desc[UR4][R76.64], R142 ;  /* 0x0000008e4c002986 */ /* 0x0083e4000c101904 */
[C---:B-1----:R-:W-:Y:S02]  /*98c70*/  IMAD.WIDE R76, R147.reuse, 0x4, R6 ;  /* 0x00000004934c7825 */ /* 0x042fe400078e0206 */
[----:B------:R-:W3:Y:S04]  /*98c80*/  LDL.LU R142, [R1+0xc8] ;  /* 0x0000c800018e7983 */ /* 0x000ee80000300800 */
[----:B--2---:R1:W-:Y:S04]  /*98c90*/  @P1 STG.E desc[UR4][R76.64], R140 ;  /* 0x0000008c4c001986 */ /* 0x0043e8000c101904 */
[----:B-1----:R-:W2:Y:S04]  /*98ca0*/  LDL.LU R140, [R1+0x1cbc] ;  /* 0x001cbc00018c7983 */ /* 0x002ea80000300800 */
[----:B------:R-:W4:Y:S04]  /*98cb0*/  LDL.LU R145, [R1+0x18bc] ;  /* 0x0018bc0001917983 */ /* 0x000f280000300800 */
[----:B------:R-:W4:Y:S04]  /*98cc0*/  LDL.LU R146, [R1+0x14bc] ;  /* 0x0014bc0001927983 */ /* 0x000f280000300800 */
[----:B------:R-:W2:Y:S04]  /*98cd0*/  LDL.LU R144, [R1+0x2200] ;  /* 0x0022000001907983 */ /* 0x000ea80000300800 */
[----:B------:R-:W4:Y:S04]  /*98ce0*/  LDL.LU R143, [R1+0x10bc] ;  /* 0x0010bc00018f7983 */ /* 0x000f280000300800 */
[----:B------:R-:W4:Y:S01]  /*98cf0*/  LDL.LU R141, [R1+0xcbc] ;  /* 0x000cbc00018d7983 */ /* 0x000f220000300800 */
[----:B------:R-:W-:-:S05]  /*98d00*/  IMAD.WIDE R76, R147, 0x4, R8 ;  /* 0x00000004934c7825 */ /* 0x000fca00078e0208 */
[----:B---3--:R1:W-:Y:S04]  /*98d10*/  @P0 STG.E desc[UR4][R76.64], R142 ;  /* 0x0000008e4c000986 */ /* 0x0083e8000c101904 */
[----:B-1----:R-:W3:Y:S01]  /*98d20*/  LDL.LU R142, [R1+0x8cc] ;  /* 0x0008cc00018e7983 */ /* 0x002ee20000300800 */
[----:B------:R-:W-:Y:S02]  /*98d30*/  LOP3.LUT P1, RZ, R152, 0x4000, RZ, 0xc0, !PT ;  /* 0x0000400098ff7812 */ /* 0x000fe4000782c0ff */
[----:B------:R-:W-:-:S11]  /*98d40*/  LOP3.LUT R80, R80, 0xfffffdff, RZ, 0xc0, !PT ;  /* 0xfffffdff50507812 */ /* 0x000fd600078ec0ff */
[----:B------:R-:W-:Y:S01]  /*98d50*/  @P1 LOP3.LUT R80, R80, 0x200, RZ, 0xfc, !PT ;  /* 0x0000020050501812 */ /* 0x000fe200078efcff */
[----:B--2---:R-:W-:-:S05]  /*98d60*/  IMAD.WIDE R76, R144, 0x4, R2 ;  /* 0x00000004904c7825 */ /* 0x004fca00078e0202 */
[----:B------:R1:W-:Y:S04]  /*98d70*/  @P6 STG.E desc[UR4][R76.64], R140 ;  /* 0x0000008c4c006986 */ /* 0x0003e8000c101904 */
[----:B-1----:R-:W2:Y:S01]  /*98d80*/  LDL.LU R140, [R1+0x4cc] ;  /* 0x0004cc00018c7983 */ /* 0x002ea20000300800 */
[----:B------:R-:W-:Y:S02]  /*98d90*/  LOP3.LUT P1, RZ, R152, 0x800, RZ, 0xc0, !PT ;  /* 0x0000080098ff7812 */ /* 0x000fe4000782c0ff */
[----:B------:R-:W-:Y:S01]  /*98da0*/  LOP3.LUT R80, R80, 0xfffffbff, RZ, 0xc0, !PT ;  /* 0xfffffbff50507812 */ /* 0x000fe200078ec0ff */
[----:B------:R-:W2:Y:S04]  /*98db0*/  LDL.LU R82, [R1+0xcc] ;  /* 0x0000cc0001527983 */ /* 0x000ea80000300800 */
[----:B------:R-:W2:Y:S04]  /*98dc0*/  LDL.LU R83, [R1+0x1e60] ;  /* 0x001e600001537983 */ /* 0x000ea80000300800 */
[----:B------:R-:W2:Y:S02]  /*98dd0*/  LDL.LU R149, [R1+0x2208] ;  /* 0x0022080001957983 */ /* 0x000ea40000300800 */
[----:B------:R-:W-:-:S02]  /*98de0*/  @P1 LOP3.LUT R80, R80, 0x400, RZ, 0xfc, !PT ;  /* 0x0000040050501812 */ /* 0x000fc400078efcff */
[----:B------:R-:W-:Y:S01]  /*98df0*/  LOP3.LUT P1, RZ, R152, 0x400, RZ, 0xc0, !PT ;  /* 0x0000040098ff7812 */ /* 0x000fe2000782c0ff */
[----:B------:R-:W2:Y:S01]  /*98e00*/  LDL.LU R79, [R1+0x1cc0] ;  /* 0x001cc000014f7983 */ /* 0x000ea20000300800 */
[----:B------:R-:W-:Y:S02]  /*98e10*/  LOP3.LUT R80, R80, 0xfffff7ff, RZ, 0xc0, !PT ;  /* 0xfffff7ff50507812 */ /* 0x000fe400078ec0ff */
[C---:B------:R-:W-:Y:S01]  /*98e20*/  LOP3.LUT P3, RZ, R152.reuse, 0x1, RZ, 0xc0, !PT ;  /* 0x0000000198ff7812 */ /* 0x040fe2000786c0ff */
[----:B------:R-:W2:Y:S01]  /*98e30*/  LDL.LU R151, [R1+0x18c0] ;  /* 0x0018c00001977983 */ /* 0x000ea20000300800 */
[----:B------:R-:W-:Y:S01]  /*98e40*/  LOP3.LUT P4, RZ, R152, 0x2, RZ, 0xc0, !PT ;  /* 0x0000000298ff7812 */ /* 0x000fe2000788c0ff */
[----:B------:R-:W-:Y:S01]  /*98e50*/  IMAD.WIDE R76, R144, 0x4, R4 ;  /* 0x00000004904c7825 */ /* 0x000fe200078e0204 */
[----:B------:R-:W-:Y:S01]  /*98e60*/  LOP3.LUT P5, RZ, R152, 0x8, RZ, 0xc0, !PT ;  /* 0x0000000898ff7812 */ /* 0x000fe200078ac0ff */
[----:B------:R-:W2:Y:S04]  /*98e70*/  LDL.LU R150, [R1+0x14c0] ;  /* 0x0014c00001967983 */ /* 0x000ea80000300800 */
[----:B------:R-:W-:-:S02]  /*98e80*/  @P1 LOP3.LUT R80, R80, 0x800, RZ, 0xfc, !PT ;  /* 0x0000080050501812 */ /* 0x000fc400078efcff */
[----:B------:R-:W-:Y:S02]  /*98e90*/  LOP3.LUT P1, RZ, R152, 0x200, RZ, 0xc0, !PT ;  /* 0x0000020098ff7812 */ /* 0x000fe4000782c0ff */
[----:B------:R-:W-:-:S11]  /*98ea0*/  LOP3.LUT R80, R80, 0xffffefff, RZ, 0xc0, !PT ;  /* 0xffffefff50507812 */ /* 0x000fd600078ec0ff */
[----:B------:R-:W-:Y:S02]  /*98eb0*/  @P1 LOP3.LUT R80, R80, 0x1000, RZ, 0xfc, !PT ;  /* 0x0000100050501812 */ /* 0x000fe400078efcff */
[----:B------:R-:W-:Y:S02]  /*98ec0*/  LOP3.LUT P1, RZ, R152, 0x100, RZ, 0xc0, !PT ;  /* 0x0000010098ff7812 */ /* 0x000fe4000782c0ff */
[----:B------:R-:W-:-:S11]  /*98ed0*/  LOP3.LUT R80, R80, 0xffffdfff, RZ, 0xc0, !PT ;  /* 0xffffdfff50507812 */ /* 0x000fd600078ec0ff */
[----:B------:R-:W-:Y:S02]  /*98ee0*/  @P1 LOP3.LUT R80, R80, 0x2000, RZ, 0xfc, !PT ;  /* 0x0000200050501812 */ /* 0x000fe400078efcff */
[----:B------:R-:W-:Y:S02]  /*98ef0*/  LOP3.LUT P1, RZ, R152, 0x80, RZ, 0xc0, !PT ;  /* 0x0000008098ff7812 */ /* 0x000fe4000782c0ff */
[----:B------:R-:W-:-:S11]  /*98f00*/  LOP3.LUT R80, R80, 0xffffbfff, RZ, 0xc0, !PT ;  /* 0xffffbfff50507812 */ /* 0x000fd600078ec0ff */
[----:B------:R-:W-:Y:S02]  /*98f10*/  @P1 LOP3.LUT R80, R80, 0x4000, RZ, 0xfc, !PT ;  /* 0x0000400050501812 */ /* 0x000fe400078efcff */
[----:B------:R-:W-:Y:S02]  /*98f20*/  LOP3.LUT P1, RZ, R152, 0x40, RZ, 0xc0, !PT ;  /* 0x0000004098ff7812 */ /* 0x000fe4000782c0ff */
[----:B------:R-:W-:Y:S01]  /*98f30*/  LOP3.LUT R80, R80, 0xffff7fff, RZ, 0xc0, !PT ;  /* 0xffff7fff50507812 */ /* 0x000fe200078ec0ff */
[----:B----4-:R1:W-:Y:S10]  /*98f40*/  @P3 STG.E desc[UR4][R76.64], R145 ;  /* 0x000000914c003986 */ /* 0x0103f4000c101904 */
[----:B------:R-:W-:-:S02]  /*98f50*/  @P1 LOP3.LUT R80, R80, 0x8000, RZ, 0xfc, !PT ;  /* 0x0000800050501812 */ /* 0x000fc400078efcff */
[----:B------:R-:W-:Y:S01]  /*98f60*/  LOP3.LUT P1, RZ, R152, 0x20, RZ, 0xc0, !PT ;  /* 0x0000002098ff7812 */ /* 0x000fe2000782c0ff */
[----:B-1----:R-:W-:Y:S01]  /*98f70*/  IMAD.WIDE R76, R144, 0x4, R6 ;  /* 0x00000004904c7825 */ /* 0x002fe200078e0206 */
[----:B------:R-:W-:-:S04]  /*98f80*/  LOP3.LUT R80, R80, 0xfffeffff, RZ, 0xc0, !PT ;  /* 0xfffeffff50507812 */ /* 0x000fc800078ec0ff */
[----:B------:R1:W-:Y:S07]  /*98f90*/  @P4 STG.E desc[UR4][R76.64], R146 ;  /* 0x000000924c004986 */ /* 0x0003ee000c101904 */
[----:B------:R-:W-:Y:S02]  /*98fa0*/  @P1 LOP3.LUT R80, R80, 0x10000, RZ, 0xfc, !PT ;  /* 0x0001000050501812 */ /* 0x000fe400078efcff */
[----:B------:R-:W-:Y:S01]  /*98fb0*/  LOP3.LUT P1, RZ, R152, 0x10, RZ, 0xc0, !PT ;  /* 0x0000001098ff7812 */ /* 0x000fe2000782c0ff */
[----:B-1----:R-:W4:Y:S01]  /*98fc0*/  LDL.LU R146, [R1+0x220c] ;  /* 0x00220c0001927983 */ /* 0x002f220000300800 */
[----:B------:R-:W-:-:S03]  /*98fd0*/  IMAD.WIDE R76, R144, 0x4, R8 ;  /* 0x00000004904c7825 */ /* 0x000fc600078e0208 */
[----:B------:R-:W4:Y:S04]  /*98fe0*/  LDL.LU R148, [R1+0x10c0] ;  /* 0x0010c00001947983 */ /* 0x000f280000300800 */
[----:B------:R1:W-:Y:S04]  /*98ff0*/  @P5 STG.E desc[UR4][R76.64], R143 ;  /* 0x0000008f4c005986 */ /* 0x0003e8000c101904 */
[----:B------:R-:W4:Y:S04]  /*99000*/  LDL.LU R147, [R1+0xcc0] ;  /* 0x000cc00001937983 */ /* 0x000f280000300800 */
[----:B------:R-:W4:Y:S01]  /*99010*/  LDL.LU R145, [R1+0x8d0] ;  /* 0x0008d00001917983 */ /* 0x000f220000300800 */
[----:B-1----:R-:W-:-:S03]  /*99020*/  IMAD.WIDE R76, R244, 0x4, R2 ;  /* 0x00000004f44c7825 */ /* 0x002fc600078e0202 */
[----:B------:R-:W4:Y:S04]  /*99030*/  LDL.LU R144, [R1+0x4d0] ;  /* 0x0004d00001907983 */ /* 0x000f280000300800 */
[----:B------:R1:W-:Y:S01]  /*99040*/  @P1 STG.E desc[UR4][R76.64], R141 ;  /* 0x0000008d4c001986 */ /* 0x0003e2000c101904 */
[----:B------:R-:W-:-:S03]  /*99050*/  LOP3.LUT P1, RZ, R80, 0x10000, RZ, 0xc0, !PT ;  /* 0x0001000050ff7812 */ /* 0x000fc6000782c0ff */
[----:B------:R-:W4:Y:S01]  /*99060*/  LDL.LU R143, [R1+0x2210] ;  /* 0x00221000018f7983 */ /* 0x000f220000300800 */
[----:B-1----:R-:W-:-:S03]  /*99070*/  IMAD.WIDE R76, R244, 0x4, R4 ;  /* 0x00000004f44c7825 */ /* 0x002fc600078e0204 */
[----:B------:R-:W4:Y:S06]  /*99080*/  LDL.LU R141, [R1+0x1e64] ;  /* 0x001e6400018d7983 */ /* 0x000f2c0000300800 */
[----:B---3--:R1:W-:Y:S01]  /*99090*/  @P1 STG.E desc[UR4][R76.64], R142 ;  /* 0x0000008e4c001986 */ /* 0x0083e2000c101904 */
[----:B------:R-:W-:-:S03]  /*990a0*/  LOP3.LUT P1, RZ, R80, 0x8000, RZ, 0xc0, !PT ;  /* 0x0000800050ff7812 */ /* 0x000fc6000782c0ff */
[----:B-1----:R-:W3:Y:S01]  /*990b0*/  LDL.LU R142, [R1+0x1cc4] ;  /* 0x001cc400018e7983 */ /* 0x002ee20000300800 */
[----:B------:R-:W-:-:S09]  /*990c0*/  IMAD.WIDE R76, R244, 0x4, R6 ;  /* 0x00000004f44c7825 */ /* 0x000fd200078e0206 */
[----:B--2---:R1:W-:Y:S04]  /*990d0*/  @P1 STG.E desc[UR4][R76.64], R140 ;  /* 0x0000008c4c001986 */ /* 0x0043e8000c101904 */
[----:B-1----:R-:W2:Y:S01]  /*990e0*/  LDL.LU R140, [R1+0x18c4] ;  /* 0x0018c400018c7983 */ /* 0x002ea20000300800 */
[----:B------:R-:W-:Y:S01]  /*990f0*/  LOP3.LUT P1, RZ, R80, 0x4000, RZ, 0xc0, !PT ;  /* 0x0000400050ff7812 */ /* 0x000fe2000782c0ff */
[----:B------:R-:W-:-:S12]  /*99100*/  IMAD.WIDE R76, R244, 0x4, R8 ;  /* 0x00000004f44c7825 */ /* 0x000fd800078e0208 */
[----:B------:R1:W-:Y:S01]  /*99110*/  @P1 STG.E desc[UR4][R76.64], R82 ;  /* 0x000000524c001986 */ /* 0x0003e2000c101904 */
[----:B------:R-:W-:Y:S01]  /*99120*/  LOP3.LUT P1, RZ, R80, 0x2000, RZ, 0xc0, !PT ;  /* 0x0000200050ff7812 */ /* 0x000fe2000782c0ff */
[----:B-1----:R-:W-:-:S12]  /*99130*/  IMAD.WIDE R76, R149, 0x4, R2 ;  /* 0x00000004954c7825 */ /* 0x002fd800078e0202 */
[----:B------:R1:W-:Y:S01]  /*99140*/  @P1 STG.E desc[UR4][R76.64], R83 ;  /* 0x000000534c001986 */ /* 0x0003e2000c101904 */
[----:B------:R-:W-:Y:S01]  /*99150*/  LOP3.LUT P1, RZ, R80, 0x1000, RZ, 0xc0, !PT ;  /* 0x0000100050ff7812 */ /* 0x000fe2000782c0ff */
[----:B-1----:R-:W-:-:S12]  /*99160*/  IMAD.WIDE R76, R149, 0x4, R4 ;  /* 0x00000004954c7825 */ /* 0x002fd800078e0204 */
[----:B------:R1:W-:Y:S01]  /*99170*/  @P1 STG.E desc[UR4][R76.64], R79 ;  /* 0x0000004f4c001986 */ /* 0x0003e2000c101904 */
[----:B------:R-:W-:Y:S01]  /*99180*/  LOP3.LUT P1, RZ, R80, 0x800, RZ, 0xc0, !PT ;  /* 0x0000080050ff7812 */ /* 0x000fe2000782c0ff */
[----:B-1----:R-:W-:-:S12]  /*99190*/  IMAD.WIDE R76, R149, 0x4, R6 ;  /* 0x00000004954c7825 */ /* 0x002fd800078e0206 */
[----:B------:R1:W-:Y:S01]  /*991a0*/  @P1 STG.E desc[UR4][R76.64], R151 ;  /* 0x000000974c001986 */ /* 0x0003e2000c101904 */
[----:B------:R-:W-:Y:S02]  /*991b0*/  LOP3.LUT P1, RZ, R80, 0x400, RZ, 0xc0, !PT ;  /* 0x0000040050ff7812 */ /* 0x000fe4000782c0ff */
[C---:B------:R-:W-:Y:S02]  /*991c0*/  LOP3.LUT P6, RZ, R152.reuse, 0x1000, RZ, 0xc0, !PT ;  /* 0x0000100098ff7812 */ /* 0x040fe400078cc0ff */
[----:B------:R-:W-:Y:S01]  /*991d0*/  LOP3.LUT P0, RZ, R152, 0x2000, RZ, 0xc0, !PT ;  /* 0x0000200098ff7812 */ /* 0x000fe2000780c0ff */
[----:B-1----:R-:W-:-:S08]  /*991e0*/  IMAD.WIDE R76, R149, 0x4, R8 ;  /* 0x00000004954c7825 */ /* 0x002fd000078e0208 */
[----:B------:R4:W-:Y:S01]  /*991f0*/  @P1 STG.E desc[UR4][R76.64], R150 ;  /* 0x000000964c001986 */ /* 0x0009e2000c101904 */
[----:B------:R-:W-:Y:S02]  /*99200*/  LOP3.LUT P1, RZ, R80, 0x200, RZ, 0xc0, !PT ;  /* 0x0000020050ff7812 */ /* 0x000fe4000782c0ff */
[----:B------:R-:W-:Y:S01]  /*99210*/  LOP3.LUT P2, RZ, R152, 0x8000, RZ, 0xc0, !PT ;  /* 0x0000800098ff7812 */ /* 0x000fe2000784c0ff */
[----:B----4-:R-:W-:-:S05]  /*99220*/  IMAD.WIDE R76, R146, 0x4, R2 ;  /* 0x00000004924c7825 */ /* 0x010fca00078e0202 */
[----:B------:R1:W-:Y:S01]  /*99230*/  @P6 STG.E desc[UR4][R76.64], R148 ;  /* 0x000000944c006986 */ /* 0x0003e2000c101904 */
[----:B------:R-:W-:Y:S01]  /*99240*/  LOP3.LUT P3, RZ, R152, 0x10000, RZ, 0xc0, !PT ;  /* 0x0001000098ff7812 */ /* 0x000fe2000786c0ff */
[----:B-1----:R-:W-:-:S05]  /*99250*/  IMAD.WIDE R76, R146, 0x4, R4 ;  /* 0x00000004924c7825 */ /* 0x002fca00078e0204 */
[----:B------:R1:W-:Y:S01]  /*99260*/  @P0 STG.E desc[UR4][R76.64], R147 ;  /* 0x000000934c000986 */ /* 0x0003e2000c101904 */
[----:B------:R-:W-:Y:S01]  /*99270*/  LOP3.LUT P4, RZ, R152, 0x20000, RZ, 0xc0, !PT ;  /* 0x0002000098ff7812 */ /* 0x000fe2000788c0ff */
[----:B-1----:R-:W-:-:S05]  /*99280*/  IMAD.WIDE R76, R146, 0x4, R6 ;  /* 0x00000004924c7825 */ /* 0x002fca00078e0206 */
[----:B------:R1:W-:Y:S01]  /*99290*/  @P1 STG.E desc[UR4][R76.64], R145 ;  /* 0x000000914c001986 */ /* 0x0003e2000c101904 */
[----:B------:R-:W-:Y:S01]  /*992a0*/  LOP3.LUT P5, RZ, R152, 0x40000, RZ, 0xc0, !PT ;  /* 0x0004000098ff7812 */ /* 0x000fe200078ac0ff */
[----:B-1----:R-:W-:Y:S02]  /*992b0*/  IMAD.WIDE R76, R146, 0x4, R8 ;  /* 0x00000004924c7825 */ /* 0x002fe400078e0208 */
[----:B------:R-:W4:Y:S04]  /*992c0*/  LDL.LU R146, [R1+0x14c4] ;  /* 0x0014c40001927983 */ /* 0x000f280000300800 */
[----:B------:R1:W-:Y:S02]  /*992d0*/  @P2 STG.E desc[UR4][R76.64], R144 ;  /* 0x000000904c002986 */ /* 0x0003e4000c101904 */
[----:B-1----:R-:W-:-:S02]  /*992e0*/  IMAD.WIDE R76, R143, 0x4, R2 ;  /* 0x000000048f4c7825 */ /* 0x002fc400078e0202 */
[----:B------:R-:W4:Y:S04]  /*992f0*/  LDL.LU R144, [R1+0x10c4] ;  /* 0x0010c40001907983 */ /* 0x000f280000300800 */
[----:B------:R1:W-:Y:S02]  /*99300*/  @P3 STG.E desc[UR4][R76.64], R141 ;  /* 0x0000008d4c003986 */ /* 0x0003e4000c101904 */
[C---:B-1----:R-:W-:Y:S02]  /*99310*/  IMAD.WIDE R76, R143.reuse, 0x4, R4 ;  /* 0x000000048f4c7825 */ /* 0x042fe400078e0204 */
[----:B------:R-:W4:Y:S04]  /*99320*/  LDL.LU R141, [R1+0xcc4] ;  /* 0x000cc400018d7983 */ /* 0x000f280000300800 */
[----:B---3--:R1:W-:Y:S02]  /*99330*/  @P4 STG.E desc[UR4][R76.64], R142 ;  /* 0x0000008e4c004986 */ /* 0x0083e4000c101904 */
[----:B-1----:R-:W-:-:S02]  /*99340*/  IMAD.WIDE R76, R143, 0x4, R6 ;  /* 0x000000048f4c7825 */ /* 0x002fc400078e0206 */
[----:B------:R-:W3:Y:S04]  /*99350*/  LDL.LU R142, [R1+0x8d4] ;  /* 0x0008d400018e7983 */ /* 0x000ee80000300800 */
[----:B--2---:R1:W-:Y:S04]  /*99360*/  @P5 STG.E desc[UR4][R76.64], R140 ;  /* 0x0000008c4c005986 */ /* 0x0043e8000c101904 */
[----:B-1----:R-:W2:Y:S04]  /*99370*/  LDL.LU R140, [R1+0x2214] ;  /* 0x00221400018c7983 */ /* 0x002ea80000300800 */
[----:B------:R-:W3:Y:S01]  /*99380*/  LDL.LU R241, [R1+0x4d4] ;  /* 0x0004d40001f17983 */ /* 0x000ee20000300800 */
[----:B------:R-:W-:-:S03]  /*99390*/  IMAD.WIDE R76, R143, 0x4, R8 ;  /* 0x000000048f4c7825 */ /* 0x000fc600078e0208 */
[----:B------:R-:W3:Y:S04]  /*993a0*/  LDL.LU R82, [R1+0x2218] ;  /* 0x0022180001527983 */ /* 0x000ee80000300800 */
        /* <DEDUP_REMOVED lines=8> */
[----:B------:R-:W3:Y:S01]  /*99430*/  LDL.LU R149, [R1+0x8d8] ;  /* 0x0008d80001957983 */ /* 0x000ee20000300800 */
[----:B------:R-:W-:-:S02]  /*99440*/  LOP3.LUT P2, RZ, R152, 0x80000, RZ, 0xc0, !PT ;  /* 0x0008000098ff7812 */ /* 0x000fc4000784c0ff */
[C---:B------:R-:W-:Y:S01]  /*99450*/  LOP3.LUT P3, RZ, R152.reuse, 0x100000, RZ, 0xc0, !PT ;  /* 0x0010000098ff7812 */ /* 0x040fe2000786c0ff */
[----:B------:R-:W3:Y:S01]  /*99460*/  LDL.LU R148, [R1+0x4d8] ;  /* 0x0004d80001947983 */ /* 0x000ee20000300800 */
[----:B------:R-:W-:-:S03]  /*99470*/  LOP3.LUT P4, RZ, R152, 0x200000, RZ, 0xc0, !PT ;  /* 0x0020000098ff7812 */ /* 0x000fc6000788c0ff */
[----:B------:R-:W3:Y:S01]  /*99480*/  LDL.LU R147, [R1+0x1e6c] ;  /* 0x001e6c0001937983 */ /* 0x000ee20000300800 */
[----:B------:R-:W-:-:S03]  /*99490*/  LOP3.LUT P5, RZ, R152, 0x400000, RZ, 0xc0, !PT ;  /* 0x0040000098ff7812 */ /* 0x000fc600078ac0ff */
[----:B------:R-:W3:Y:S01]  /*994a0*/  LDL.LU R145, [R1+0x1ccc] ;  /* 0x001ccc0001917983 */ /* 0x000ee20000300800 */
[----:B------:R-:W-:Y:S02]  /*994b0*/  LOP3.LUT P6, RZ, R152, 0x80000000, RZ, 0xc0, !PT ;  /* 0x8000000098ff7812 */ /* 0x000fe400078cc0ff */
[----:B------:R-:W-:Y:S01]  /*994c0*/  LOP3.LUT R80, R80, 0xfffffffd, RZ, 0xc0, !PT ;  /* 0xfffffffd50507812 */ /* 0x000fe200078ec0ff */
[----:B----4-:R2:W-:Y:S10]  /*994d0*/  @P2 STG.E desc[UR4][R76.64], R146 ;  /* 0x000000924c002986 */ /* 0x0105f4000c101904 */
        /* <DEDUP_REMOVED lines=10> */
[----:B------:R-:W-:Y:S01]  /*99580*/  LOP3.LUT P6, RZ, R152, 0x8000000, RZ, 0xc0, !PT ;  /* 0x0800000098ff7812 */ /* 0x000fe200078cc0ff */
[----:B--2---:R-:W-:-:S05]  /*99590*/  IMAD.WIDE R76, R140, 0x4, R2 ;  /* 0x000000048c4c7825 */ /* 0x004fca00078e0202 */
[----:B------:R1:W-:Y:S02]  /*995a0*/  @P3 STG.E desc[UR4][R76.64], R144 ;  /* 0x000000904c003986 */ /* 0x0003e4000c101904 */
[C---:B-1----:R-:W-:Y:S02]  /*995b0*/  IMAD.WIDE R76, R140.reuse, 0x4, R4 ;  /* 0x000000048c4c7825 */ /* 0x042fe400078e0204 */
[----:B------:R-:W2:Y:S04]  /*995c0*/  LDL.LU R144, [R1+0x18cc] ;  /* 0x0018cc0001907983 */ /* 0x000ea80000300800 */
[----:B------:R1:W-:Y:S02]  /*995d0*/  @P4 STG.E desc[UR4][R76.64], R141 ;  /* 0x0000008d4c004986 */ /* 0x0003e4000c101904 */
[----:B-1----:R-:W-:-:S02]  /*995e0*/  IMAD.WIDE R76, R140, 0x4, R6 ;  /* 0x000000048c4c7825 */ /* 0x002fc400078e0206 */
[----:B------:R-:W4:Y:S04]  /*995f0*/  LDL.LU R141, [R1+0x14cc] ;  /* 0x0014cc00018d7983 */ /* 0x000f280000300800 */
[----:B---3--:R1:W-:Y:S02]  /*99600*/  @P5 STG.E desc[UR4][R76.64], R142 ;  /* 0x0000008e4c005986 */ /* 0x0083e4000c101904 */
[----:B-1----:R-:W-:Y:S02]  /*99610*/  IMAD.WIDE R76, R140, 0x4, R8 ;  /* 0x000000048c4c7825 */ /* 0x002fe400078e0208 */
[----:B------:R-:W3:Y:S04]  /*99620*/  LDL.LU R142, [R1+0x10cc] ;  /* 0x0010cc00018e7983 */ /* 0x000ee80000300800 */
[----:B------:R-:W3:Y:S04]  /*99630*/  LDL.LU R140, [R1+0xccc] ;  /* 0x000ccc00018c7983 */ /* 0x000ee80000300800 */
[----:B------:R-:W3:Y:S01]  /*99640*/  LDL.LU R146, [R1+0x2224] ;  /* 0x0022240001927983 */ /* 0x000ee20000300800 */
[----:B------:R-:W-:-:S04]  /*99650*/  LOP3.LUT R80, R80, 0xffffffdf, RZ, 0xc0, !PT ;  /* 0xffffffdf50507812 */ /* 0x000fc800078ec0ff */
        /* <DEDUP_REMOVED lines=10> */
[----:B------:R-:W-:-:S13]  /*99700*/  LOP3.LUT P6, RZ, R152, 0x800000, RZ, 0xc0, !PT ;  /* 0x0080000098ff7812 */ /* 0x000fda00078cc0ff */
        /* <DEDUP_REMOVED lines=34> */
[----:B-1----:R-:W-:Y:S01]  /*99930*/  IMAD.WIDE R76, R143, 0x4, R6 ;  /* 0x000000048f4c7825 */ /* 0x002fe200078e0206 */
[----:B------:R-:W-:Y:S01]  /*99940*/  LOP3.LUT P5, RZ, R15, 0x20, RZ, 0xc0, !PT ;  /* 0x000000200fff7812 */ /* 0x000fe200078ac0ff */
[----:B------:R-:W3:Y:S04]  /*99950*/  LDL.LU R145, [R1+0x8dc] ;  /* 0x0008dc0001917983 */ /* 0x000ee80000300800 */
[----:B--2---:R1:W-:Y:S02]  /*99960*/  @P2 STG.E desc[UR4][R76.64], R144 ;  /* 0x000000904c002986 */ /* 0x0043e4000c101904 */
[----:B-1----:R-:W-:-:S02]  /*99970*/  IMAD.WIDE R76, R143, 0x4, R8 ;  /* 0x000000048f4c7825 */ /* 0x002fc400078e0208 */
[----:B------:R-:W2:Y:S04]  /*99980*/  LDL.LU R143, [R1+0x4dc] ;  /* 0x0004dc00018f7983 */ /* 0x000ea80000300800 */
[----:B----4-:R1:W-:Y:S04]  /*99990*/  @P3 STG.E desc[UR4][R76.64], R141 ;  /* 0x0000008d4c003986 */ /* 0x0103e8000c101904 */
[----:B------:R-:W4:Y:S04]  /*999a0*/  LDL.LU R144, [R1+0x1cd0] ;  /* 0x001cd00001907983 */ /* 0x000f280000300800 */
[----:B-1----:R-:W4:Y:S01]  /*999b0*/  LDL.LU R141, [R1+0x18d0] ;  /* 0x0018d000018d7983 */ /* 0x002f220000300800 */
[----:B---3--:R-:W-:-:S05]  /*999c0*/  IMAD.WIDE R76, R146, 0x4, R2 ;  /* 0x00000004924c7825 */ /* 0x008fca00078e0202 */
[----:B------:R1:W-:Y:S02]  /*999d0*/  @P4 STG.E desc[UR4][R76.64], R142 ;  /* 0x0000008e4c004986 */ /* 0x0003e4000c101904 */
[----:B-1----:R-:W-:Y:S02]  /*999e0*/  IMAD.WIDE R76, R146, 0x4, R4 ;  /* 0x00000004924c7825 */ /* 0x002fe400078e0204 */
[----:B------:R-:W3:Y:S04]  /*999f0*/  LDL.LU R142, [R1+0x14d0] ;  /* 0x0014d000018e7983 */ /* 0x000ee80000300800 */
[----:B------:R1:W-:Y:S04]  /*99a00*/  @P5 STG.E desc[UR4][R76.64], R140 ;  /* 0x0000008c4c005986 */ /* 0x0003e8000c101904 */
[----:B-1----:R-:W4:Y:S01]  /*99a10*/  LDL.LU R140, [R1+0x2228] ;  /* 0x00222800018c7983 */ /* 0x002f220000300800 */
[----:B------:R-:W-:-:S03]  /*99a20*/  LOP3.LUT P6, RZ, R15, 0x40000, RZ, 0xc0, !PT ;  /* 0x000400000fff7812 */ /* 0x000fc600078cc0ff */
[----:B------:R-:W3:Y:S01]  /*99a30*/  LDL.LU R245, [R1+0x10d0] ;  /* 0x0010d00001f57983 */ /* 0x000ee20000300800 */
[----:B------:R-:W-:-:S03]  /*99a40*/  LOP3.LUT R0, R0, 0xfdffffff, RZ, 0xc0, !PT ;  /* 0xfdffffff00007812 */ /* 0x000fc600078ec0ff */
[----:B------:R-:W3:Y:S04]  /*99a50*/  LDL.LU R83, [R1+0x222c] ;  /* 0x00222c0001537983 */ /* 0x000ee80000300800 */
[----:B------:R-:W3:Y:S02]  /*99a60*/  LDL.LU R240, [R1+0xcd0] ;  /* 0x000cd00001f07983 */ /* 0x000ee40000300800 */
[----:B------:R-:W-:Y:S02]  /*99a70*/  @P6 LOP3.LUT R0, R0, 0x2000000, RZ, 0xfc, !PT ;  /* 0x0200000000006812 */ /* 0x000fe400078efcff */
[----:B------:R-:W-:Y:S01]  /*99a80*/  LOP3.LUT P6, RZ, R15, 0x20000, RZ, 0xc0, !PT ;  /* 0x000200000fff7812 */ /* 0x000fe200078cc0ff */
[----:B------:R-:W3:Y:S01]  /*99a90*/  LDL.LU R244, [R1+0x8e0] ;  /* 0x0008e00001f47983 */ /* 0x000ee20000300800 */
[----:B------:R-:W-:-:S03]  /*99aa0*/  LOP3.LUT R0, R0, 0xfbffffff, RZ, 0xc0, !PT ;  /* 0xfbffffff00007812 */ /* 0x000fc600078ec0ff */
[----:B------:R-:W3:Y:S04]  /*99ab0*/  LDL.LU R82, [R1+0x4e0] ;  /* 0x0004e00001527983 */ /* 0x000ee80000300800 */
[----:B------:R-:W3:Y:S04]  /*99ac0*/  LDL.LU R79, [R1+0xe0] ;  /* 0x0000e000014f7983 */ /* 0x000ee80000300800 */
[----:B------:R-:W-:Y:S01]  /*99ad0*/  @P6 LOP3.LUT R0, R0, 0x4000000, RZ, 0xfc, !PT ;  /* 0x0400000000006812 */ /* 0x000fe200078efcff */
[----:B------:R-:W3:Y:S01]  /*99ae0*/  LDL.LU R151, [R1+0x1cd4] ;  /* 0x001cd40001977983 */ /* 0x000ee20000300800 */
[----:B------:R-:W-:-:S02]  /*99af0*/  LOP3.LUT P6, RZ, R15, 0x10000, RZ, 0xc0, !PT ;  /* 0x000100000fff7812 */ /* 0x000fc400078cc0ff */
[----:B------:R-:W-:Y:S01]  /*99b00*/  LOP3.LUT R0, R0, 0xf7ffffff, RZ, 0xc0, !PT ;  /* 0xf7ffffff00007812 */ /* 0x000fe200078ec0ff */
[----:B------:R-:W3:Y:S04]  /*99b10*/  LDL.LU R149, [R1+0x18d4] ;  /* 0x0018d40001957983 */ /* 0x000ee80000300800 */
[----:B------:R-:W3:Y:S04]  /*99b20*/  LDL.LU R150, [R1+0x14d4] ;  /* 0x0014d40001967983 */ /* 0x000ee80000300800 */
[----:B------:R-:W3:Y:S02]  /*99b30*/  LDL.LU R148, [R1+0x2230] ;  /* 0x0022300001947983 */ /* 0x000ee40000300800 */
[----:B------:R-:W-:-:S02]  /*99b40*/  @P6 LOP3.LUT R0, R0, 0x8000000, RZ, 0xfc, !PT ;  /* 0x0800000000006812 */ /* 0x000fc400078efcff */
[C---:B------:R-:W-:Y:S02]  /*99b50*/  LOP3.LUT P6, RZ, R15.reuse, 0x8000, RZ, 0xc0, !PT ;  /* 0x000080000fff7812 */ /* 0x040fe400078cc0ff */
[C---:B------:R-:W-:Y:S02]  /*99b60*/  LOP3.LUT P2, RZ, R15.reuse, 0x40, RZ, 0xc0, !PT ;  /* 0x000000400fff7812 */ /* 0x040fe4000784c0ff */
[----:B------:R-:W-:Y:S01]  /*99b70*/  LOP3.LUT P3, RZ, R15, 0x80, RZ, 0xc0, !PT ;  /* 0x000000800fff7812 */ /* 0x000fe2000786c0ff */
[----:B------:R-:W-:Y:S01]  /*99b80*/  IMAD.WIDE R76, R146, 0x4, R6 ;  /* 0x00000004924c7825 */ /* 0x000fe200078e0206 */
[----:B------:R-:W-:Y:S01]  /*99b90*/  LOP3.LUT R0, R0, 0xefffffff, RZ, 0xc0, !PT ;  /* 0xefffffff00007812 */ /* 0x000fe200078ec0ff */
[----:B------:R-:W3:Y:S06]  /*99ba0*/  LDL.LU R147, [R1+0x10d4] ;  /* 0x0010d40001937983 */ /* 0x000eec0000300800 */
[----:B------:R-:W-:-:S02]  /*99bb0*/  @P6 LOP3.LUT R0, R0, 0x10000000, RZ, 0xfc, !PT ;  /* 0x1000000000006812 */ /* 0x000fc400078efcff */
[----:B------:R-:W-:Y:S02]  /*99bc0*/  LOP3.LUT P6, RZ, R15, 0x4000, RZ, 0xc0, !PT ;  /* 0x000040000fff7812 */ /* 0x000fe400078cc0ff */
[----:B------:R-:W-:-:S11]  /*99bd0*/  LOP3.LUT R0, R0, 0xdfffffff, RZ, 0xc0, !PT ;  /* 0xdfffffff00007812 */ /* 0x000fd600078ec0ff */
[----:B------:R-:W-:Y:S02]  /*99be0*/  @P6 LOP3.LUT R0, R0, 0x20000000, RZ, 0xfc, !PT ;  /* 0x2000000000006812 */ /* 0x000fe400078efcff */
[----:B------:R-:W-:Y:S02]  /*99bf0*/  LOP3.LUT P6, RZ, R15, 0x2000, RZ, 0xc0, !PT ;  /* 0x000020000fff7812 */ /* 0x000fe400078cc0ff */
[----:B------:R-:W-:-:S11]  /*99c00*/  LOP3.LUT R0, R0, 0xbfffffff, RZ, 0xc0, !PT ;  /* 0xbfffffff00007812 */ /* 0x000fd600078ec0ff */
[----:B------:R-:W-:Y:S02]  /*99c10*/  @P6 LOP3.LUT R0, R0, 0x40000000, RZ, 0xfc, !PT ;  /* 0x4000000000006812 */ /* 0x000fe400078efcff */
[C---:B------:R-:W-:Y:S02]  /*99c20*/  LOP3.LUT P6, RZ, R15.reuse, 0x1000, RZ, 0xc0, !PT ;  /* 0x000010000fff7812 */ /* 0x040fe400078cc0ff */
[----:B------:R-:W-:Y:S02]  /*99c30*/  LOP3.LUT R0, R0, 0x7fffffff, RZ, 0xc0, !PT ;  /* 0x7fffffff00007812 */ /* 0x000fe400078ec0ff */
[----:B------:R-:W-:-:S09]  /*99c40*/  LOP3.LUT P4, RZ, R15, 0x100, RZ, 0xc0, !PT ;  /* 0x000001000fff7812 */ /* 0x000fd2000788c0ff */
[----:B------:R-:W-:Y:S02]  /*99c50*/  @P6 LOP3.LUT R0, R0, 0x80000000, RZ, 0xfc, !PT ;  /* 0x8000000000006812 */ /* 0x000fe400078efcff */
[C---:B------:R-:W-:Y:S02]  /*99c60*/  LOP3.LUT P6, RZ, R15.reuse, 0x800, RZ, 0xc0, !PT ;  /* 0x000008000fff7812 */ /* 0x040fe400078cc0ff */
[----:B------:R-:W-:Y:S02]  /*99c70*/  LOP3.LUT P5, RZ, R15, 0x200, RZ, 0xc0, !PT ;  /* 0x000002000fff7812 */ /* 0x000fe400078ac0ff */
[----:B------:R-:W-:-:S09]  /*99c80*/  LOP3.LUT R80, R80, 0xfffffffe, RZ, 0xc0, !PT ;  /* 0xfffffffe50507812 */ /* 0x000fd200078ec0ff */
[----:B------:R-:W-:Y:S02]  /*99c90*/  @P6 LOP3.LUT R80, R80, 0x1, RZ, 0xfc, !PT ;  /* 0x0000000150506812 */ /* 0x000fe400078efcff */
[----:B------:R-:W-:Y:S01]  /*99ca0*/  LOP3.LUT P6, RZ, R15, 0x400, RZ, 0xc0, !PT ;  /* 0x000004000fff7812 */ /* 0x000fe200078cc0ff */
[----:B------:R1:W-:Y:S02]  /*99cb0*/  @P2 STG.E desc[UR4][R76.64], R145 ;  /* 0x000000914c002986 */ /* 0x0003e4000c101904 */
[----:B-1----:R-:W-:-:S05]  /*99cc0*/  IMAD.WIDE R76, R146, 0x4, R8 ;  /* 0x00000004924c7825 */ /* 0x002fca00078e0208 */
[----:B--2---:R1:W-:Y:S04]  /*99cd0*/  @P3 STG.E desc[UR4][R76.64], R143 ;  /* 0x0000008f4c003986 */ /* 0x0043e8000c101904 */
[----:B-1----:R-:W2:Y:S04]  /*99ce0*/  LDL.LU R143, [R1+0x2234] ;  /* 0x00223400018f7983 */ /* 0x002ea80000300800 */
[----:B------:R-:W2:Y:S04]  /*99cf0*/  LDL.LU R145, [R1+0xcd4] ;  /* 0x000cd40001917983 */ /* 0x000ea80000300800 */
[----:B------:R-:W2:Y:S01]  /*99d00*/  LDL.LU R146, [R1+0x8e4] ;  /* 0x0008e40001927983 */ /* 0x000ea20000300800 */
[----:B----4-:R-:W-:-:S05]  /*99d10*/  IMAD.WIDE R76, R140, 0x4, R2 ;  /* 0x000000048c4c7825 */ /* 0x010fca00078e0202 */
[----:B------:R1:W-:Y:S02]  /*99d20*/  @P4 STG.E desc[UR4][R76.64], R144 ;  /* 0x000000904c004986 */ /* 0x0003e4000c101904 */
[C---:B-1----:R-:W-:Y:S02]  /*99d30*/  IMAD.WIDE R76, R140.reuse, 0x4, R4 ;  /* 0x000000048c4c7825 */ /* 0x042fe400078e0204 */
[----:B------:R-:W4:Y:S04]  /*99d40*/  LDL.LU R144, [R1+0x4e4] ;  /* 0x0004e40001907983 */ /* 0x000f280000300800 */
[----:B------:R1:W-:Y:S02]  /*99d50*/  @P5 STG.E desc[UR4][R76.64], R141 ;  /* 0x0000008d4c005986 */ /* 0x0003e4000c101904 */
[----:B-1----:R-:W-:-:S02]  /*99d60*/  IMAD.WIDE R76, R140, 0x4, R6 ;  /* 0x000000048c4c7825 */ /* 0x002fc400078e0206 */
[----:B------:R-:W4:Y:S04]  /*99d70*/  LDL.LU R141, [R1+0xe4] ;  /* 0x0000e400018d7983 */ /* 0x000f280000300800 */
[----:B---3--:R1:W-:Y:S02]  /*99d80*/  @P6 STG.E desc[UR4][R76.64], R142 ;  /* 0x0000008e4c006986 */ /* 0x0083e4000c101904 */
[----:B-1----:R-:W-:Y:S02]  /*99d90*/  IMAD.WIDE R76, R140, 0x4, R8 ;  /* 0x000000048c4c7825 */ /* 0x002fe400078e0208 */
[----:B------:R-:W3:Y:S04]  /*99da0*/  LDL.LU R140, [R1+0x1cd8] ;  /* 0x001cd800018c7983 */ /* 0x000ee80000300800 */
[----:B------:R-:W3:Y:S01]  /*99db0*/  LDL.LU R142, [R1+0x2238] ;  /* 0x00223800018e7983 */ /* 0x000ee20000300800 */
        /* <DEDUP_REMOVED lines=18> */
[----:B-1----:R-:W-:Y:S01]  /*99ee0*/  IMAD.WIDE R76, R148, 0x4, R4 ;  /* 0x00000004944c7825 */ /* 0x002fe200078e0204 */
[----:B------:R-:W-:Y:S01]  /*99ef0*/  LOP3.LUT P0, RZ, R15, 0x80000, RZ, 0xc0, !PT ;  /* 0x000800000fff7812 */ /* 0x000fe2000780c0ff */
[----:B------:R-:W3:Y:S10]  /*99f00*/  LDL.LU R151, [R1+0x2240] ;  /* 0x0022400001977983 */ /* 0x000ef40000300800 */
[----:B------:R1:W-:Y:S01]  /*99f10*/  @P6 STG.E desc[UR4][R76.64], R149 ;  /* 0x000000954c006986 */ /* 0x0003e2000c101904 */
[----:B------:R-:W-:-:S02]  /*99f20*/  LOP3.LUT P6, RZ, R0, 0x2000000, RZ, 0xc0, !PT ;  /* 0x0200000000ff7812 */ /* 0x000fc400078cc0ff */
[----:B------:R-:W-:Y:S01]  /*99f30*/  LOP3.LUT P1, RZ, R15, 0x100000, RZ, 0xc0, !PT ;  /* 0x001000000fff7812 */ /* 0x000fe2000782c0ff */
[----:B-1----:R-:W-:-:S10]  /*99f40*/  IMAD.WIDE R76, R148, 0x4, R6 ;  /* 0x00000004944c7825 */ /* 0x002fd400078e0206 */
[----:B------:R1:W-:Y:S01]  /*99f50*/  @P6 STG.E desc[UR4][R76.64], R150 ;  /* 0x000000964c006986 */ /* 0x0003e2000c101904 */
[----:B------:R-:W-:Y:S01]  /*99f60*/  LOP3.LUT P2, RZ, R15, 0x200000, RZ, 0xc0, !PT ;  /* 0x002000000fff7812 */ /* 0x000fe2000784c0ff */
[----:B-1----:R-:W-:-:S05]  /*99f70*/  IMAD.WIDE R76, R148, 0x4, R8 ;  /* 0x00000004944c7825 */ /* 0x002fca00078e0208 */
[----:B------:R2:W-:Y:S01]  /*99f80*/  @P0 STG.E desc[UR4][R76.64], R147 ;  /* 0x000000934c000986 */ /* 0x0005e2000c101904 */
[C---:B------:R-:W-:Y:S02]  /*99f90*/  LOP3.LUT P3, RZ, R15.reuse, 0x400000, RZ, 0xc0, !PT ;  /* 0x004000000fff7812 */ /* 0x040fe4000786c0ff */
[C---:B------:R-:W-:Y:S02]  /*99fa0*/  LOP3.LUT P4, RZ, R15.reuse, 0x800000, RZ, 0xc0, !PT ;  /* 0x008000000fff7812 */ /* 0x040fe4000788c0ff */
[----:B------:R-:W-:Y:S01]  /*99fb0*/  LOP3.LUT P5, RZ, R15, 0x1000000, RZ, 0xc0, !PT ;  /* 0x010000000fff7812 */ /* 0x000fe200078ac0ff */
[----:B--2---:R-:W-:-:S05]  /*99fc0*/  IMAD.WIDE R76, R143, 0x4, R2 ;  /* 0x000000048f4c7825 */ /* 0x004fca00078e0202 */
[----:B------:R1:W-:Y:S02]  /*99fd0*/  @P1 STG.E desc[UR4][R76.64], R145 ;  /* 0x000000914c001986 */ /* 0x0003e4000c101904 */
[----:B-1----:R-:W-:-:S05]  /*99fe0*/  IMAD.WIDE R76, R143, 0x4, R4 ;  /* 0x000000048f4c7825 */ /* 0x002fca00078e0204 */
[----:B------:R1:W-:Y:S02]  /*99ff0*/  @P2 STG.E desc[UR4][R76.64], R146 ;  /* 0x000000924c002986 */ /* 0x0003e4000c101904 */
[----:B-1----:R-:W-:-:S05]  /*9a000*/  IMAD.WIDE R76, R143, 0x4, R6 ;  /* 0x000000048f4c7825 */ /* 0x002fca00078e0206 */
[----:B----4-:R1:W-:Y:S02]  /*9a010*/  @P3 STG.E desc[UR4][R76.64], R144 ;  /* 0x000000904c003986 */ /* 0x0103e4000c101904 */
[----:B-1----:R-:W-:Y:S02]  /*9a020*/  IMAD.WIDE R76, R143, 0x4, R8 ;  /* 0x000000048f4c7825 */ /* 0x002fe400078e0208 */
[----:B------:R-:W2:Y:S04]  /*9a030*/  LDL.LU R143, [R1+0x18d8] ;  /* 0x0018d800018f7983 */ /* 0x000ea80000300800 */
[----:B------:R1:W-:Y:S04]  /*9a040*/  @P4 STG.E desc[UR4][R76.64], R141 ;  /* 0x0000008d4c004986 */ /* 0x0003e8000c101904 */
[----:B-1----:R-:W4:Y:S04]  /*9a050*/  LDL.LU R141, [R1+0x14d8] ;  /* 0x0014d800018d7983 */ /* 0x002f280000300800 */
[----:B------:R-:W4:Y:S04]  /*9a060*/  LDL.LU R246, [R1+0x10d8] ;  /* 0x0010d80001f67983 */ /* 0x000f280000300800 */
[----:B------:R-:W4:Y:S01]  /*9a070*/  LDL.LU R241, [R1+0xcd8] ;  /* 0x000cd80001f17983 */ /* 0x000f220000300800 */
[----:B---3--:R-:W-:-:S03]  /*9a080*/  IMAD.WIDE R76, R142, 0x4, R2 ;  /* 0x000000048e4c7825 */ /* 0x008fc600078e0202 */
[----:B------:R-:W3:Y:S04]  /*9a090*/  LDL.LU R245, [R1+0x8e8] ;  /* 0x0008e80001f57983 */ /* 0x000ee80000300800 */
[----:B------:R1:W-:Y:S04]  /*9a0a0*/  @P5 STG.E desc[UR4][R76.64], R140 ;  /* 0x0000008c4c005986 */ /* 0x0003e8000c101904 */
[----:B-1----:R-:W3:Y:S04]  /*9a0b0*/  LDL.LU R140, [R1+0x223c] ;  /* 0x00223c00018c7983 */ /* 0x002ee80000300800 */
[----:B------:R-:W3:Y:S01]  /*9a0c0*/  LDL.LU R240, [R1+0x4e8] ;  /* 0x0004e80001f07983 */ /* 0x000ee20000300800 */
[----:B------:R-:W-:-:S02]  /*9a0d0*/  LOP3.LUT P6, RZ, R16, 0x20, RZ, 0xc0, !PT ;  /* 0x0000002010ff7812 */ /* 0x000fc400078cc0ff */
[----:B------:R-:W-:Y:S01]  /*9a0e0*/  LOP3.LUT R0, R0, 0xfffdffff, RZ, 0xc0, !PT ;  /* 0xfffdffff00007812 */ /* 0x000fe200078ec0ff */
[----:B------:R-:W3:Y:S04]  /*9a0f0*/  LDL.LU R244, [R1+0xe8] ;  /* 0x0000e80001f47983 */ /* 0x000ee80000300800 */
[----:B------:R-:W3:Y:S04]  /*9a100*/  LDL.LU R82, [R1+0x1cdc] ;  /* 0x001cdc0001527983 */ /* 0x000ee80000300800 */
[----:B------:R-:W3:Y:S02]  /*9a110*/  LDL.LU R83, [R1+0x18dc] ;  /* 0x0018dc0001537983 */ /* 0x000ee40000300800 */
[----:B------:R-:W-:-:S02]  /*9a120*/  @P6 LOP3.LUT R0, R0, 0x20000, RZ, 0xfc, !PT ;  /* 0x0002000000006812 */ /* 0x000fc400078efcff */
        /* <DEDUP_REMOVED lines=9> */
[----:B------:R-:W3:Y:S01]  /*9a1c0*/  LDL.LU R147, [R1+0x4ec] ;  /* 0x0004ec0001937983 */ /* 0x000ee20000300800 */
[----:B------:R-:W-:-:S03]  /*9a1d0*/  LOP3.LUT P2, RZ, R15, 0x2000000, RZ, 0xc0, !PT ;  /* 0x020000000fff7812 */ /* 0x000fc6000784c0ff */
[----:B------:R-:W3:Y:S01]  /*9a1e0*/  LDL.LU R145, [R1+0x2244] ;  /* 0x0022440001917983 */ /* 0x000ee20000300800 */
[C---:B------:R-:W-:Y:S01]  /*9a1f0*/  LOP3.LUT P3, RZ, R15.reuse, 0x4000000, RZ, 0xc0, !PT ;  /* 0x040000000fff7812 */ /* 0x040fe2000786c0ff */
[----:B------:R-:W-:Y:S01]  /*9a200*/  IMAD.WIDE R76, R142, 0x4, R4 ;  /* 0x000000048e4c7825 */ /* 0x000fe200078e0204 */
[----:B------:R-:W-:Y:S01]  /*9a210*/  LOP3.LUT P4, RZ, R15, 0x8000000, RZ, 0xc0, !PT ;  /* 0x080000000fff7812 */ /* 0x000fe2000788c0ff */
[----:B------:R-:W3:Y:S02]  /*9a220*/  LDL.LU R146, [R1+0xec] ;  /* 0x0000ec0001927983 */ /* 0x000ee40000300800 */
[----:B------:R-:W-:Y:S02]  /*9a230*/  @P6 LOP3.LUT R0, R0, 0x80000, RZ, 0xfc, !PT ;  /* 0x0008000000006812 */ /* 0x000fe400078efcff */
[----:B------:R-:W-:Y:S01]  /*9a240*/  LOP3.LUT P6, RZ, R16, 0x4, RZ, 0xc0, !PT ;  /* 0x0000000410ff7812 */ /* 0x000fe200078cc0ff */
[----:B------:R-:W3:Y:S01]  /*9a250*/  LDL.LU R144, [R1+0x1ce0] ;  /* 0x001ce00001907983 */ /* 0x000ee20000300800 */
        /* <DEDUP_REMOVED lines=12> */
[----:B------:R-:W-:Y:S02]  /*9a320*/  LOP3.LUT P6, RZ, R15, 0x40000000, RZ, 0xc0, !PT ;  /* 0x400000000fff7812 */ /* 0x000fe400078cc0ff */
[----:B------:R-:W-:-:S11]  /*9a330*/  LOP3.LUT R0, R0, 0xfeffffff, RZ, 0xc0, !PT ;  /* 0xfeffffff00007812 */ /* 0x000fd600078ec0ff */
[----:B------:R-:W-:Y:S02]  /*9a340*/  @P6 LOP3.LUT R0, R0, 0x1000000, RZ, 0xfc, !PT ;  /* 0x0100000000006812 */ /* 0x000fe400078efcff */
[----:B------:R-:W-:Y:S01]  /*9a350*/  LOP3.LUT P6, RZ, R15, 0x20000000, RZ, 0xc0, !PT ;  /* 0x200000000fff7812 */ /* 0x000fe200078cc0ff */
[----:B--2---:R1:W-:Y:S02]  /*9a360*/  @P2 STG.E desc[UR4][R76.64], R143 ;  /* 0x0000008f4c002986 */ /* 0x0043e4000c101904 */
[C---:B-1----:R-:W-:Y:S02]  /*9a370*/  IMAD.WIDE R76, R142.reuse, 0x4, R6 ;  /* 0x000000048e4c7825 */ /* 0x042fe400078e0206 */
[----:B------:R-:W2:Y:S04]  /*9a380*/  LDL.LU R143, [R1+0x18e0] ;  /* 0x0018e000018f7983 */ /* 0x000ea80000300800 */
[----:B----4-:R1:W-:Y:S02]  /*9a390*/  @P3 STG.E desc[UR4][R76.64], R141 ;  /* 0x0000008d4c003986 */ /* 0x0103e4000c101904 */
[----:B-1----:R-:W-:-:S02]  /*9a3a0*/  IMAD.WIDE R76, R142, 0x4, R8 ;  /* 0x000000048e4c7825 */ /* 0x002fc400078e0208 */
[----:B------:R-:W4:Y:S04]  /*9a3b0*/  LDL.LU R141, [R1+0x14e0] ;  /* 0x0014e000018d7983 */ /* 0x000f280000300800 */
[----:B------:R3:W-:Y:S04]  /*9a3c0*/  @P4 STG.E desc[UR4][R76.64], R246 ;  /* 0x000000f64c004986 */ /* 0x0007e8000c101904 */
[----:B------:R-:W2:Y:S01]  /*9a3d0*/  LDL.LU R142, [R1+0x2248] ;  /* 0x00224800018e7983 */ /* 0x000ea20000300800 */
[----:B---3--:R-:W-:-:S05]  /*9a3e0*/  IMAD.WIDE R76, R140, 0x4, R2 ;  /* 0x000000048c4c7825 */ /* 0x008fca00078e0202 */
[----:B------:R1:W-:Y:S02]  /*9a3f0*/  @P5 STG.E desc[UR4][R76.64], R241 ;  /* 0x000000f14c005986 */ /* 0x0003e4000c101904 */
[----:B-1----:R-:W-:-:S05]  /*9a400*/  IMAD.WIDE R76, R140, 0x4, R4 ;  /* 0x000000048c4c7825 */ /* 0x002fca00078e0204 */
[----:B------:R1:W-:Y:S01]  /*9a410*/  @P6 STG.E desc[UR4][R76.64], R245 ;  /* 0x000000f54c006986 */ /* 0x0003e2000c101904 */
[----:B------:R-:W-:Y:S01]  /*9a420*/  LOP3.LUT P6, RZ, R0, 0x1000000, RZ, 0xc0, !PT ;  /* 0x0100000000ff7812 */ /* 0x000fe200078cc0ff */
[----:B-1----:R-:W-:-:S12]  /*9a430*/  IMAD.WIDE R76, R140, 0x4, R6 ;  /* 0x000000048c4c7825 */ /* 0x002fd800078e0206 */
[----:B------:R1:W-:Y:S02]  /*9a440*/  @P6 STG.E desc[UR4][R76.64], R240 ;  /* 0x000000f04c006986 */ /* 0x0003e4000c101904 */
[----:B-1----:R-:W-:Y:S02]  /*9a450*/  IMAD.WIDE R76, R140, 0x4, R8 ;  /* 0x000000048c4c7825 */ /* 0x002fe400078e0208 */
        /* <DEDUP_REMOVED lines=27> */
[----:B------:R-:W-:Y:S01]  /*9a610*/  LOP3.LUT P3, RZ, R16, 0x200, RZ, 0xc0, !PT ;  /* 0x0000020010ff7812 */ /* 0x000fe2000786c0ff */
[----:B-1----:R-:W-:-:S05]  /*9a620*/  IMAD.WIDE R76, R145, 0x4, R8 ;  /* 0x00000004914c7825 */ /* 0x002fca00078e0208 */
[----:B------:R2:W-:Y:S01]  /*9a630*/  @P1 STG.E desc[UR4][R76.64], R146 ;  /* 0x000000924c001986 */ /* 0x0005e2000c101904 */
[C---:B------:R-:W-:Y:S02]  /*9a640*/  LOP3.LUT P4, RZ, R16.reuse, 0x400, RZ, 0xc0, !PT ;  /* 0x0000040010ff7812 */ /* 0x040fe4000788c0ff */
[----:B------:R-:W-:Y:S01]  /*9a650*/  LOP3.LUT P5, RZ, R16, 0x800, RZ, 0xc0, !PT ;  /* 0x0000080010ff7812 */ /* 0x000fe200078ac0ff */
[----:B--2---:R-:W-:-:S05]  /*9a660*/  IMAD.WIDE R76, R142, 0x4, R2 ;  /* 0x000000048e4c7825 */ /* 0x004fca00078e0202 */
[----:B------:R1:W-:Y:S02]  /*9a670*/  @P2 STG.E desc[UR4][R76.64], R144 ;  /* 0x000000904c002986 */ /* 0x0003e4000c101904 */
[----:B-1----:R-:W-:-:S05]  /*9a680*/  IMAD.WIDE R76, R142, 0x4, R4 ;  /* 0x000000048e4c7825 */ /* 0x002fca00078e0204 */
[----:B------:R1:W-:Y:S02]  /*9a690*/  @P3 STG.E desc[UR4][R76.64], R143 ;  /* 0x0000008f4c003986 */ /* 0x0003e4000c101904 */
[C---:B-1----:R-:W-:Y:S02]  /*9a6a0*/  IMAD.WIDE R76, R142.reuse, 0x4, R6 ;  /* 0x000000048e4c7825 */ /* 0x042fe400078e0206 */
[----:B------:R-:W2:Y:S04]  /*9a6b0*/  LDL.LU R143, [R1+0xce0] ;  /* 0x000ce000018f7983 */ /* 0x000ea80000300800 */
[----:B----4-:R1:W-:Y:S02]  /*9a6c0*/  @P4 STG.E desc[UR4][R76.64], R141 ;  /* 0x0000008d4c004986 */ /* 0x0103e4000c101904 */
[----:B-1----:R-:W-:-:S02]  /*9a6d0*/  IMAD.WIDE R76, R142, 0x4, R8 ;  /* 0x000000048e4c7825 */ /* 0x002fc400078e0208 */
[----:B------:R-:W4:Y:S04]  /*9a6e0*/  LDL.LU R141, [R1+0x8f0] ;  /* 0x0008f000018d7983 */ /* 0x000f280000300800 */
[----:B------:R-:W4:Y:S04]  /*9a6f0*/  LDL.LU R142, [R1+0x4f0] ;  /* 0x0004f000018e7983 */ /* 0x000f280000300800 */
[----:B---3--:R1:W-:Y:S04]  /*9a700*/  @P5 STG.E desc[UR4][R76.64], R140 ;  /* 0x0000008c4c005986 */ /* 0x0083e8000c101904 */
[----:B-1----:R-:W3:Y:S04]  /*9a710*/  LDL.LU R140, [R1+0x224c] ;  /* 0x00224c00018c7983 */ /* 0x002ee80000300800 */
        /* <DEDUP_REMOVED lines=9> */
[----:B------:R-:W4:Y:S01]  /*9a7b0*/  LDL.LU R150, [R1+0xf4] ;  /* 0x0000f40001967983 */ /* 0x000f220000300800 */
[----:B------:R-:W-:-:S03]  /*9a7c0*/  LOP3.LUT P2, RZ, R16, 0x1000, RZ, 0xc0, !PT ;  /* 0x0000100010ff7812 */ /* 0x000fc6000784c0ff */
[----:B------:R-:W4:Y:S04]  /*9a7d0*/  LDL.LU R148, [R1+0x1ce8] ;  /* 0x001ce80001947983 */ /* 0x000f280000300800 */
[----:B------:R-:W4:Y:S01]  /*9a7e0*/  LDL.LU R145, [R1+0x18e8] ;  /* 0x0018e80001917983 */ /* 0x000f220000300800 */
[----:B------:R-:W-:-:S03]  /*9a7f0*/  LOP3.LUT P3, RZ, R16, 0x2000, RZ, 0xc0, !PT ;  /* 0x0000200010ff7812 */ /* 0x000fc6000786c0ff */
[----:B------:R-:W4:Y:S04]  /*9a800*/  LDL.LU R146, [R1+0x14e8] ;  /* 0x0014e80001927983 */ /* 0x000f280000300800 */
[----:B------:R-:W4:Y:S01]  /*9a810*/  LDL.LU R144, [R1+0x225c] ;  /* 0x00225c0001907983 */ /* 0x000f220000300800 */
[C---:B------:R-:W-:Y:S02]  /*9a820*/  LOP3.LUT P4, RZ, R16.reuse, 0x4000, RZ, 0xc0, !PT ;  /* 0x0000400010ff7812 */ /* 0x040fe4000788c0ff */
        /* <DEDUP_REMOVED lines=19> */
[----:B---3--:R-:W-:-:S05]  /*9a960*/  IMAD.WIDE R76, R140, 0x4, R2 ;  /* 0x000000048c4c7825 */ /* 0x008fca00078e0202 */
[----:B--2---:R1:W-:Y:S02]  /*9a970*/  @P2 STG.E desc[UR4][R76.64], R143 ;  /* 0x0000008f4c002986 */ /* 0x0043e4000c101904 */
[C---:B-1----:R-:W-:Y:S02]  /*9a980*/  IMAD.WIDE R76, R140.reuse, 0x4, R4 ;  /* 0x000000048c4c7825 */ /* 0x042fe400078e0204 */
[----:B------:R-:W2:Y:S04]  /*9a990*/  LDL.LU R143, [R1+0x10e8] ;  /* 0x0010e800018f7983 */ /* 0x000ea80000300800 */
[----:B----4-:R1:W-:Y:S02]  /*9a9a0*/  @P3 STG.E desc[UR4][R76.64], R141 ;  /* 0x0000008d4c003986 */ /* 0x0103e4000c101904 */
[----:B-1----:R-:W-:-:S02]  /*9a9b0*/  IMAD.WIDE R76, R140, 0x4, R6 ;  /* 0x000000048c4c7825 */ /* 0x002fc400078e0206 */
[----:B------:R-:W3:Y:S04]  /*9a9c0*/  LDL.LU R141, [R1+0xce8] ;  /* 0x000ce800018d7983 */ /* 0x000ee80000300800 */
[----:B------:R1:W-:Y:S02]  /*9a9d0*/  @P4 STG.E desc[UR4][R76.64], R142 ;  /* 0x0000008e4c004986 */ /* 0x0003e4000c101904 */
[----:B-1----:R-:W-:Y:S02]  /*9a9e0*/  IMAD.WIDE R76, R140, 0x4, R8 ;  /* 0x000000048c4c7825 */ /* 0x002fe400078e0208 */
[----:B------:R-:W4:Y:S04]  /*9a9f0*/  LDL.LU R142, [R1+0x8f8] ;  /* 0x0008f800018e7983 */ /* 0x000f280000300800 */
[----:B------:R-:W4:Y:S04]  /*9aa00*/  LDL.LU R140, [R1+0x4f8] ;  /* 0x0004f800018c7983 */ /* 0x000f280000300800 */
[----:B------:R-:W3:Y:S01]  /*9aa10*/  LDL.LU R147, [R1+0x2260] ;  /* 0x0022600001937983 */ /* 0x000ee20000300800 */
[----:B------:R-:W-:-:S04]  /*9aa20*/  LOP3.LUT R0, R0, 0xffff7fff, RZ, 0xc0, !PT ;  /* 0xffff7fff00007812 */ /* 0x000fc800078ec0ff */
[----:B------:R-:W-:Y:S02]  /*9aa30*/  @P6 LOP3.LUT R0, R0, 0x8000, RZ, 0xfc, !PT ;  /* 0x0000800000006812 */ /* 0x000fe400078efcff */
[C---:B------:R-:W-:Y:S02]  /*9aa40*/  LOP3.LUT P6, RZ, R16.reuse, 0x20000, RZ, 0xc0, !PT ;  /* 0x0002000010ff7812 */ /* 0x040fe400078cc0ff */
[----:B------:R-:W-:Y:S02]  /*9aa50*/  LOP3.LUT P5, RZ, R16, 0x8000, RZ, 0xc0, !PT ;  /* 0x0000800010ff7812 */ /* 0x000fe400078ac0ff */
[----:B------:R-:W-:-:S09]  /*9aa60*/  LOP3.LUT R0, R0, 0xfffeffff, RZ, 0xc0, !PT ;  /* 0xfffeffff00007812 */ /* 0x000fd200078ec0ff */
[----:B------:R-:W-:Y:S02]  /*9aa70*/  @P6 LOP3.LUT R0, R0, 0x10000, RZ, 0xfc, !PT ;  /* 0x0001000000006812 */ /* 0x000fe400078efcff */
[----:B------:R-:W-:Y:S01]  /*9aa80*/  LOP3.LUT P6, RZ, R16, 0x10000, RZ, 0xc0, !PT ;  /* 0x0001000010ff7812 */ /* 0x000fe200078cc0ff */
[----:B------:R1:W-:Y:S02]  /*9aa90*/  @P5 STG.E desc[UR4][R76.64], R246 ;  /* 0x000000f64c005986 */ /* 0x0003e4000c101904 */
[----:B-1----:R-:W-:-:S10]  /*9aaa0*/  IMAD.WIDE R76, R244, 0x4, R2 ;  /* 0x00000004f44c7825 */ /* 0x002fd400078e0202 */
        /* <DEDUP_REMOVED lines=11> */
[C---:B-1----:R-:W-:Y:S01]  /*9ab60*/  IMAD.WIDE R76, R149.reuse, 0x4, R2 ;  /* 0x00000004954c7825 */ /* 0x042fe200078e0202 */
[----:B------:R-:W-:Y:S01]  /*9ab70*/  LOP3.LUT P0, RZ, R16, 0x2000000, RZ, 0xc0, !PT ;  /* 0x0200000010ff7812 */ /* 0x000fe2000780c0ff */
[----:B------:R-:W4:Y:S10]  /*9ab80*/  LDL.LU R82, [R1+0x2268] ;  /* 0x0022680001527983 */ /* 0x000f340000300800 */
        /* <DEDUP_REMOVED lines=22> */
[----:B------:R-:W-:-:S04]  /*9acf0*/  LOP3.LUT P5, RZ, R16, 0x40000000, RZ, 0xc0, !PT ;  /* 0x4000000010ff7812 */ /* 0x000fc800078ac0ff */
[----:B--2---:R3:W-:Y:S02]  /*9ad00*/  @P2 STG.E desc[UR4][R76.64], R143 ;  /* 0x0000008f4c002986 */ /* 0x0047e4000c101904 */
[----:B---3--:R-:W-:-:S05]  /*9ad10*/  IMAD.WIDE R76, R147, 0x4, R2 ;  /* 0x00000004934c7825 */ /* 0x008fca00078e0202 */
[----:B------:R1:W-:Y:S02]  /*9ad20*/  @P3 STG.E desc[UR4][R76.64], R141 ;  /* 0x0000008d4c003986 */ /* 0x0003e4000c101904 */
[----:B-1----:R-:W-:-:S05]  /*9ad30*/  IMAD.WIDE R76, R147, 0x4, R4 ;  /* 0x00000004934c7825 */ /* 0x002fca00078e0204 */
[----:B----4-:R1:W-:Y:S02]  /*9ad40*/  @P4 STG.E desc[UR4][R76.64], R142 ;  /* 0x0000008e4c004986 */ /* 0x0103e4000c101904 */
[----:B-1----:R-:W-:-:S05]  /*9ad50*/  IMAD.WIDE R76, R147, 0x4, R6 ;  /* 0x00000004934c7825 */ /* 0x002fca00078e0206 */
[----:B------:R1:W-:Y:S04]  /*9ad60*/  @P5 STG.E desc[UR4][R76.64], R140 ;  /* 0x0000008c4c005986 */ /* 0x0003e8000c101904 */
[----:B-1----:R-:W2:Y:S04]  /*9ad70*/  LDL.LU R140, [R1+0xf8] ;  /* 0x0000f800018c7983 */ /* 0x002ea80000300800 */
[----:B------:R-:W3:Y:S04]  /*9ad80*/  LDL.LU R145, [R1+0x1cec] ;  /* 0x001cec0001917983 */ /* 0x000ee80000300800 */
[----:B------:R-:W4:Y:S04]  /*9ad90*/  LDL.LU R146, [R1+0x18ec] ;  /* 0x0018ec0001927983 */ /* 0x000f280000300800 */
[----:B------:R-:W4:Y:S04]  /*9ada0*/  LDL.LU R144, [R1+0x14ec] ;  /* 0x0014ec0001907983 */ /* 0x000f280000300800 */
[----:B------:R-:W3:Y:S04]  /*9adb0*/  LDL.LU R143, [R1+0x2264] ;  /* 0x00226400018f7983 */ /* 0x000ee80000300800 */
[----:B------:R-:W4:Y:S01]  /*9adc0*/  LDL.LU R141, [R1+0x10ec] ;  /* 0x0010ec00018d7983 */ /* 0x000f220000300800 */
[----:B------:R-:W-:-:S03]  /*9add0*/  LOP3.LUT P2, RZ, R16, 0x80000000, RZ, 0xc0, !PT ;  /* 0x8000000010ff7812 */ /* 0x000fc6000784c0ff */
[----:B------:R-:W4:Y:S01]  /*9ade0*/  LDL.LU R142, [R1+0xcec] ;  /* 0x000cec00018e7983 */ /* 0x000f220000300800 */
[----:B------:R-:W-:Y:S01]  /*9adf0*/  IMAD.WIDE R76, R147, 0x4, R8 ;  /* 0x00000004934c7825 */ /* 0x000fe200078e0208 */
        /* <DEDUP_REMOVED lines=14> */
[----:B------:R-:W-:Y:S01]  /*9aee0*/  LOP3.LUT P4, RZ, R17, 0x2, RZ, 0xc0, !PT ;  /* 0x0000000211ff7812 */ /* 0x000fe2000788c0ff */
[----:B--2---:R1:W-:Y:S04]  /*9aef0*/  @P2 STG.E desc[UR4][R76.64], R140 ;  /* 0x0000008c4c002986 */ /* 0x0043e8000c101904 */
[----:B-1----:R-:W2:Y:S04]  /*9af00*/  LDL.LU R140, [R1+0x8fc] ;  /* 0x0008fc00018c7983 */ /* 0x002ea80000300800 */
[----:B------:R-:W2:Y:S04]  /*9af10*/  LDL.LU R244, [R1+0x4fc] ;  /* 0x0004fc0001f47983 */ /* 0x000ea80000300800 */
[----:B------:R-:W2:Y:S04]  /*9af20*/  LDL.LU R83, [R1+0xfc] ;  /* 0x0000fc0001537983 */ /* 0x000ea80000300800 */
[----:B------:R-:W2:Y:S04]  /*9af30*/  LDL.LU R150, [R1+0x226c] ;  /* 0x00226c0001967983 */ /* 0x000ea80000300800 */
[----:B------:R-:W2:Y:S04]  /*9af40*/  LDL.LU R79, [R1+0x1cf0] ;  /* 0x001cf000014f7983 */ /* 0x000ea80000300800 */
[----:B------:R-:W2:Y:S01]  /*9af50*/  LDL.LU R151, [R1+0x18f0] ;  /* 0x0018f00001977983 */ /* 0x000ea20000300800 */
[----:B------:R-:W-:Y:S01]  /*9af60*/  LOP3.LUT R0, R0, 0xffffffdf, RZ, 0xc0, !PT ;  /* 0xffffffdf00007812 */ /* 0x000fe200078ec0ff */
[----:B---3--:R-:W-:Y:S01]  /*9af70*/  IMAD.WIDE R76, R143, 0x4, R2 ;  /* 0x000000048f4c7825 */ /* 0x008fe200078e0202 */
[----:B------:R-:W-:Y:S01]  /*9af80*/  LOP3.LUT P5, RZ, R17, 0x4, RZ, 0xc0, !PT ;  /* 0x0000000411ff7812 */ /* 0x000fe200078ac0ff */
[----:B------:R-:W3:Y:S01]  /*9af90*/  LDL.LU R149, [R1+0x14f0] ;  /* 0x0014f00001957983 */ /* 0x000ee20000300800 */
[----:B------:R-:W-:-:S02]  /*9afa0*/  @P6 LOP3.LUT R0, R0, 0x20, RZ, 0xfc, !PT ;  /* 0x0000002000006812 */ /* 0x000fc400078efcff */
[----:B------:R-:W-:Y:S01]  /*9afb0*/  LOP3.LUT P6, RZ, R17, 0x40, RZ, 0xc0, !PT ;  /* 0x0000004011ff7812 */ /* 0x000fe200078cc0ff */
[----:B------:R1:W-:Y:S01]  /*9afc0*/  @P3 STG.E desc[UR4][R76.64], R145 ;  /* 0x000000914c003986 */ /* 0x0003e2000c101904 */
[----:B------:R-:W-:Y:S01]  /*9afd0*/  LOP3.LUT R0, R0, 0xffffffbf, RZ, 0xc0, !PT ;  /* 0xffffffbf00007812 */ /* 0x000fe200078ec0ff */
[----:B-1----:R-:W-:-:S05]  /*9afe0*/  IMAD.WIDE R76, R143, 0x4, R4 ;  /* 0x000000048f4c7825 */ /* 0x002fca00078e0204 */
[----:B----4-:R1:W-:Y:S05]  /*9aff0*/  @P4 STG.E desc[UR4][R76.64], R146 ;  /* 0x000000924c004986 */ /* 0x0103ea000c101904 */
[----:B------:R-:W-:Y:S02]  /*9b000*/  @P6 LOP3.LUT R0, R0, 0x40, RZ, 0xfc, !PT ;  /* 0x0000004000006812 */ /* 0x000fe400078efcff */
[----:B------:R-:W-:Y:S01]  /*9b010*/  LOP3.LUT P6, RZ, R17, 0x20, RZ, 0xc0, !PT ;  /* 0x0000002011ff7812 */ /* 0x000fe200078cc0ff */
[----:B-1----:R-:W-:-:S05]  /*9b020*/  IMAD.WIDE R76, R143, 0x4, R6 ;  /* 0x000000048f4c7825 */ /* 0x002fca00078e0206 */
[----:B------:R1:W-:Y:S01]  /*9b030*/  @P5 STG.E desc[UR4][R76.64], R144 ;  /* 0x000000904c005986 */ /* 0x0003e2000c101904 */
[----:B------:R-:W-:-:S03]  /*9b040*/  LOP3.LUT R0, R0, 0xffffff7f, RZ, 0xc0, !PT ;  /* 0xffffff7f00007812 */ /* 0x000fc600078ec0ff */
[----:B-1----:R-:W4:Y:S04]  /*9b050*/  LDL.LU R144, [R1+0x2270] ;  /* 0x0022700001907983 */ /* 0x002f280000300800 */
[----:B------:R-:W4:Y:S04]  /*9b060*/  LDL.LU R148, [R1+0x10f0] ;  /* 0x0010f00001947983 */ /* 0x000f280000300800 */
[----:B------:R-:W4:Y:S01]  /*9b070*/  LDL.LU R147, [R1+0xcf0] ;  /* 0x000cf00001937983 */ /* 0x000f220000300800 */
[----:B------:R-:W-:Y:S02]  /*9b080*/  @P6 LOP3.LUT R0, R0, 0x80, RZ, 0xfc, !PT ;  /* 0x0000008000006812 */ /* 0x000fe400078efcff */
[----:B------:R-:W-:Y:S01]  /*9b090*/  LOP3.LUT P6, RZ, R17, 0x10, RZ, 0xc0, !PT ;  /* 0x0000001011ff7812 */ /* 0x000fe200078cc0ff */
[----:B------:R-:W4:Y:S01]  /*9b0a0*/  LDL.LU R145, [R1+0x900] ;  /* 0x0009000001917983 */ /* 0x000f220000300800 */
[----:B------:R-:W-:Y:S01]  /*9b0b0*/  LOP3.LUT R0, R0, 0xfffffeff, RZ, 0xc0, !PT ;  /* 0xfffffeff00007812 */ /* 0x000fe200078ec0ff */
[----:B------:R-:W-:-:S02]  /*9b0c0*/  IMAD.WIDE R76, R143, 0x4, R8 ;  /* 0x000000048f4c7825 */ /* 0x000fc400078e0208 */
[----:B------:R-:W4:Y:S08]  /*9b0d0*/  LDL.LU R146, [R1+0x500] ;  /* 0x0005000001927983 */ /* 0x000f300000300800 */
[----:B------:R-:W-:Y:S02]  /*9b0e0*/  @P6 LOP3.LUT R0, R0, 0x100, RZ, 0xfc, !PT ;  /* 0x0000010000006812 */ /* 0x000fe400078efcff */
[----:B------:R-:W-:-:S13]  /*9b0f0*/  LOP3.LUT P6, RZ, R17, 0x8, RZ, 0xc0, !PT ;  /* 0x0000000811ff7812 */ /* 0x000fda00078cc0ff */
[----:B------:R1:W-:Y:S01]  /*9b100*/  @P6 STG.E desc[UR4][R76.64], R141 ;  /* 0x0000008d4c006986 */ /* 0x0003e2000c101904 */
[----:B------:R-:W-:Y:S01]  /*9b110*/  LOP3.LUT P6, RZ, R0, 0x100, RZ, 0xc0, !PT ;  /* 0x0000010000ff7812 */ /* 0x000fe200078cc0ff */
[----:B-1----:R-:W-:Y:S02]  /*9b120*/  IMAD.WIDE R76, R82, 0x4, R2 ;  /* 0x00000004524c7825 */ /* 0x002fe400078e0202 */
[----:B------:R-:W4:Y:S10]  /*9b130*/  LDL.LU R141, [R1+0x100] ;  /* 0x00010000018d7983 */ /* 0x000f340000300800 */
[----:B------:R1:W-:Y:S01]  /*9b140*/  @P6 STG.E desc[UR4][R76.64], R142 ;  /* 0x0000008e4c006986 */ /* 0x0003e2000c101904 */
[----:B------:R-:W-:-:S03]  /*9b150*/  LOP3.LUT P6, RZ, R0, 0x80, RZ, 0xc0, !PT ;  /* 0x0000008000ff7812 */ /* 0x000fc600078cc0ff */
[----:B-1----:R-:W4:Y:S04]  /*9b160*/  LDL.LU R142, [R1+0x1cf4] ;  /* 0x001cf400018e7983 */ /* 0x002f280000300800 */
[----:B------:R-:W4:Y:S01]  /*9b170*/  LDL.LU R143, [R1+0x2274] ;  /* 0x00227400018f7983 */ /* 0x000f220000300800 */
[----:B------:R-:W-:-:S05]  /*9b180*/  IMAD.WIDE R76, R82, 0x4, R4 ;  /* 0x00000004524c7825 */ /* 0x000fca00078e0204 */
        /* <DEDUP_REMOVED lines=9> */
[----:B-1----:R-:W-:Y:S01]  /*9b220*/  IMAD.WIDE R76, R150, 0x4, R2 ;  /* 0x00000004964c7825 */ /* 0x002fe200078e0202 */
[----:B------:R-:W-:Y:S01]  /*9b230*/  LOP3.LUT P0, RZ, R17, 0x1000, RZ, 0xc0, !PT ;  /* 0x0000100011ff7812 */ /* 0x000fe2000780c0ff */
[----:B------:R-:W2:Y:S10]  /*9b240*/  LDL.LU R83, [R1+0x227c] ;  /* 0x00227c0001537983 */ /* 0x000eb40000300800 */
[----:B------:R1:W-:Y:S01]  /*9b250*/  @P6 STG.E desc[UR4][R76.64], R79 ;  /* 0x0000004f4c006986 */ /* 0x0003e2000c101904 */
[----:B------:R-:W-:Y:S01]  /*9b260*/  LOP3.LUT P6, RZ, R0, 0x8, RZ, 0xc0, !PT ;  /* 0x0000000800ff7812 */ /* 0x000fe200078cc0ff */
[----:B-1----:R-:W-:-:S12]  /*9b270*/  IMAD.WIDE R76, R150, 0x4, R4 ;  /* 0x00000004964c7825 */ /* 0x002fd800078e0204 */
[----:B------:R1:W-:Y:S01]  /*9b280*/  @P6 STG.E desc[UR4][R76.64], R151 ;  /* 0x000000974c006986 */ /* 0x0003e2000c101904 */
[----:B------:R-:W-:Y:S01]  /*9b290*/  LOP3.LUT P6, RZ, R0, 0x4, RZ, 0xc0, !PT ;  /* 0x0000000400ff7812 */ /* 0x000fe200078cc0ff */
[----:B-1----:R-:W-:-:S12]  /*9b2a0*/  IMAD.WIDE R76, R150, 0x4, R6 ;  /* 0x00000004964c7825 */ /* 0x002fd800078e0206 */
[----:B---3--:R1:W-:Y:S01]  /*9b2b0*/  @P6 STG.E desc[UR4][R76.64], R149 ;  /* 0x000000954c006986 */ /* 0x0083e2000c101904 */
[----:B------:R-:W-:Y:S02]  /*9b2c0*/  LOP3.LUT P6, RZ, R0, 0x2, RZ, 0xc0, !PT ;  /* 0x0000000200ff7812 */ /* 0x000fe400078cc0ff */
[----:B------:R-:W-:Y:S01]  /*9b2d0*/  LOP3.LUT P1, RZ, R17, 0x2000, RZ, 0xc0, !PT ;  /* 0x0000200011ff7812 */ /* 0x000fe2000782c0ff */
[----:B-1----:R-:W-:-:S10]  /*9b2e0*/  IMAD.WIDE R76, R150, 0x4, R8 ;  /* 0x00000004964c7825 */ /* 0x002fd400078e0208 */
[----:B----4-:R1:W-:Y:S02]  /*9b2f0*/  @P6 STG.E desc[UR4][R76.64], R148 ;  /* 0x000000944c006986 */ /* 0x0103e4000c101904 */
[----:B-1----:R-:W-:-:S05]  /*9b300*/  IMAD.WIDE R76, R144, 0x4, R2 ;  /* 0x00000004904c7825 */ /* 0x002fca00078e0202 */
[----:B------:R1:W-:Y:S02]  /*9b310*/  @P0 STG.E desc[UR4][R76.64], R147 ;  /* 0x000000934c000986 */ /* 0x0003e4000c101904 */
[----:B-1----:R-:W-:-:S05]  /*9b320*/  IMAD.WIDE R76, R144, 0x4, R4 ;  /* 0x00000004904c7825 */ /* 0x002fca00078e0204 */
[----:B------:R1:W-:Y:S04]  /*9b330*/  @P1 STG.E desc[UR4][R76.64], R145 ;  /* 0x000000914c001986 */ /* 0x0003e8000c101904 */
[----:B-1----:R-:W3:Y:S01]  /*9b340*/  LDL.LU R145, [R1+0x14f4] ;  /* 0x0014f40001917983 */ /* 0x002ee20000300800 */
[C---:B------:R-:W-:Y:S02]  /*9b350*/  LOP3.LUT P2, RZ, R17.reuse, 0x4000, RZ, 0xc0, !PT ;  /* 0x0000400011ff7812 */ /* 0x040fe4000784c0ff */
[C---:B------:R-:W-:Y:S01]  /*9b360*/  LOP3.LUT P3, RZ, R17.reuse, 0x8000, RZ, 0xc0, !PT ;  /* 0x0000800011ff7812 */ /* 0x040fe2000786c0ff */
[----:B------:R-:W-:Y:S01]  /*9b370*/  IMAD.WIDE R76, R144, 0x4, R6 ;  /* 0x00000004904c7825 */ /* 0x000fe200078e0206 */
[C---:B------:R-:W-:Y:S02]  /*9b380*/  LOP3.LUT P4, RZ, R17.reuse, 0x10000, RZ, 0xc0, !PT ;  /* 0x0001000011ff7812 */ /* 0x040fe4000788c0ff */
[----:B------:R-:W-:-:S07]  /*9b390*/  LOP3.LUT P5, RZ, R17, 0x20000, RZ, 0xc0, !PT ;  /* 0x0002000011ff7812 */ /* 0x000fce00078ac0ff */
[----:B------:R1:W-:Y:S02]  /*9b3a0*/  @P2 STG.E desc[UR4][R76.64], R146 ;  /* 0x000000924c002986 */ /* 0x0003e4000c101904 */
[----:B-1----:R-:W-:Y:S02]  /*9b3b0*/  IMAD.WIDE R76, R144, 0x4, R8 ;  /* 0x00000004904c7825 */ /* 0x002fe400078e0208 */
[----:B------:R-:W4:Y:S04]  /*9b3c0*/  LDL.LU R146, [R1+0x10f4] ;  /* 0x0010f40001927983 */ /* 0x000f280000300800 */
[----:B------:R1:W-:Y:S04]  /*9b3d0*/  @P3 STG.E desc[UR4][R76.64], R141 ;  /* 0x0000008d4c003986 */ /* 0x0003e8000c101904 */
[----:B------:R-:W4:Y:S01]  /*9b3e0*/  LDL.LU R144, [R1+0xcf4] ;  /* 0x000cf40001907983 */ /* 0x000f220000300800 */
[----:B-1----:R-:W-:-:S03]  /*9b3f0*/  IMAD.WIDE R76, R143, 0x4, R2 ;  /* 0x000000048f4c7825 */ /* 0x002fc600078e0202 */
[----:B------:R-:W4:Y:S04]  /*9b400*/  LDL.LU R141, [R1+0x904] ;  /* 0x00090400018d7983 */ /* 0x000f280000300800 */
[----:B------:R1:W-:Y:S02]  /*9b410*/  @P4 STG.E desc[UR4][R76.64], R142 ;  /* 0x0000008e4c004986 */ /* 0x0003e4000c101904 */
[----:B-1----:R-:W-:Y:S02]  /*9b420*/  IMAD.WIDE R76, R143, 0x4, R4 ;  /* 0x000000048f4c7825 */ /* 0x002fe400078e0204 */
[----:B------:R-:W4:Y:S04]  /*9b430*/  LDL.LU R142, [R1+0x504] ;  /* 0x00050400018e7983 */ /* 0x000f280000300800 */
[----:B--2---:R1:W-:Y:S04]  /*9b440*/  @P5 STG.E desc[UR4][R76.64], R140 ;  /* 0x0000008c4c005986 */ /* 0x0043e8000c101904 */
[----:B-1----:R-:W2:Y:S01]  /*9b450*/  LDL.LU R140, [R1+0x2278] ;  /* 0x00227800018c7983 */ /* 0x002ea20000300800 */
[----:B------:R-:W-:-:S03]  /*9b460*/  LOP3.LUT P6, RZ, R17, 0x40000000, RZ, 0xc0, !PT ;  /* 0x4000000011ff7812 */ /* 0x000fc600078cc0ff */
[----:B------:R-:W2:Y:S01]  /*9b470*/  LDL.LU R245, [R1+0x104] ;  /* 0x0001040001f57983 */ /* 0x000ea20000300800 */
[----:B------:R-:W-:-:S03]  /*9b480*/  LOP3.LUT R15, R15, 0xfdffffff, RZ, 0xc0, !PT ;  /* 0xfdffffff0f0f7812 */ /* 0x000fc600078ec0ff */
[----:B------:R-:W2:Y:S04]  /*9b490*/  LDL.LU R240, [R1+0x1cf8] ;  /* 0x001cf80001f07983 */ /* 0x000ea80000300800 */
[----:B------:R-:W2:Y:S02]  /*9b4a0*/  LDL.LU R244, [R1+0x18f8] ;  /* 0x0018f80001f47983 */ /* 0x000ea40000300800 */
[----:B------:R-:W-:Y:S02]  /*9b4b0*/  @P6 LOP3.LUT R15, R15, 0x2000000, RZ, 0xfc, !PT ;  /* 0x020000000f0f6812 */ /* 0x000fe400078efcff */
[----:B------:R-:W-:Y:S01]  /*9b4c0*/  LOP3.LUT P6, RZ, R17, 0x20000000, RZ, 0xc0, !PT ;  /* 0x2000000011ff7812 */ /* 0x000fe200078cc0ff */
[----:B------:R-:W2:Y:S01]  /*9b4d0*/  LDL.LU R82, [R1+0x14f8] ;  /* 0x0014f80001527983 */ /* 0x000ea20000300800 */
[----:B------:R-:W-:-:S02]  /*9b4e0*/  LOP3.LUT R15, R15, 0xfbffffff, RZ, 0xc0, !PT ;  /* 0xfbffffff0f0f7812 */ /* 0x000fc400078ec0ff */
[----:B------:R-:W-:Y:S01]  /*9b4f0*/  LOP3.LUT P2, RZ, R17, 0x40000, RZ, 0xc0, !PT ;  /* 0x0004000011ff7812 */ /* 0x000fe2000784c0ff */
[----:B------:R-:W-:Y:S01]  /*9b500*/  IMAD.WIDE R76, R143, 0x4, R6 ;  /* 0x000000048f4c7825 */ /* 0x000fe200078e0206 */
[----:B------:R-:W2:Y:S04]  /*9b510*/  LDL.LU R151, [R1+0xcf8] ;  /* 0x000cf80001977983 */ /* 0x000ea80000300800 */
[----:B------:R-:W2:Y:S03]  /*9b520*/  LDL.LU R149, [R1+0x908] ;  /* 0x0009080001957983 */ /* 0x000ea60000300800 */
[----:B------:R-:W-:Y:S01]  /*9b530*/  @P6 LOP3.LUT R15, R15, 0x4000000, RZ, 0xfc, !PT ;  /* 0x040000000f0f6812 */ /* 0x000fe200078efcff */
[----:B------:R-:W2:Y:S01]  /*9b540*/  LDL.LU R150, [R1+0x508] ;  /* 0x0005080001967983 */ /* 0x000ea20000300800 */
[----:B------:R-:W-:-:S02]  /*9b550*/  LOP3.LUT P6, RZ, R17, 0x10000000, RZ, 0xc0, !PT ;  /* 0x1000000011ff7812 */ /* 0x000fc400078cc0ff */
[----:B------:R-:W-:Y:S01]  /*9b560*/  LOP3.LUT R15, R15, 0xf7ffffff, RZ, 0xc0, !PT ;  /* 0xf7ffffff0f0f7812 */ /* 0x000fe200078ec0ff */
[----:B------:R-:W2:Y:S04]  /*9b570*/  LDL.LU R148, [R1+0x2280] ;  /* 0x0022800001947983 */ /* 0x000ea80000300800 */
[----:B------:R-:W2:Y:S06]  /*9b580*/  LDL.LU R147, [R1+0x108] ;  /* 0x0001080001937983 */ /* 0x000eac0000300800 */
        /* <DEDUP_REMOVED lines=11> */
[----:B---3--:R1:W-:Y:S02]  /*9b640*/  @P2 STG.E desc[UR4][R76.64], R145 ;  /* 0x000000914c002986 */ /* 0x0083e4000c101904 */
[----:B-1----:R-:W-:Y:S02]  /*9b650*/  IMAD.WIDE R76, R143, 0x4, R8 ;  /* 0x000000048f4c7825 */ /* 0x002fe400078e0208 */
[----:B------:R-:W3:Y:S04]  /*9b660*/  LDL.LU R143, [R1+0x2284] ;  /* 0x00228400018f7983 */ /* 0x000ee80000300800 */
[----:B------:R-:W3:Y:S01]  /*9b670*/  LDL.LU R79, [R1+0x10f8] ;  /* 0x0010f800014f7983 */ /* 0x000ee20000300800 */
[----:B------:R-:W-:-:S02]  /*9b680*/  LOP3.LUT R15, R15, 0x7fffffff, RZ, 0xc0, !PT ;  /* 0x7fffffff0f0f7812 */ /* 0x000fc400078ec0ff */
[----:B------:R-:W-:Y:S01]  /*9b690*/  LOP3.LUT P3, RZ, R17, 0x80000, RZ, 0xc0, !PT ;  /* 0x0008000011ff7812 */ /* 0x000fe2000786c0ff */
[----:B------:R-:W3:Y:S01]  /*9b6a0*/  LDL.LU R145, [R1+0x1cfc] ;  /* 0x001cfc0001917983 */ /* 0x000ee20000300800 */
[----:B------:R-:W-:Y:S02]  /*9b6b0*/  @P6 LOP3.LUT R15, R15, 0x80000000, RZ, 0xfc, !PT ;  /* 0x800000000f0f6812 */ /* 0x000fe400078efcff */
[C---:B------:R-:W-:Y:S02]  /*9b6c0*/  LOP3.LUT P6, RZ, R17.reuse, 0x800000, RZ, 0xc0, !PT ;  /* 0x0080000011ff7812 */ /* 0x040fe400078cc0ff */
[C---:B------:R-:W-:Y:S02]  /*9b6d0*/  LOP3.LUT P4, RZ, R17.reuse, 0x100000, RZ, 0xc0, !PT ;  /* 0x0010000011ff7812 */ /* 0x040fe4000788c0ff */
[----:B------:R-:W-:Y:S02]  /*9b6e0*/  LOP3.LUT P5, RZ, R17, 0x200000, RZ, 0xc0, !PT ;  /* 0x0020000011ff7812 */ /* 0x000fe400078ac0ff */
[----:B------:R-:W-:-:S03]  /*9b6f0*/  LOP3.LUT R0, R0, 0xfffffffe, RZ, 0xc0, !PT ;  /* 0xfffffffe00007812 */ /* 0x000fc600078ec0ff */
[----:B----4-:R1:W-:Y:S04]  /*9b700*/  @P3 STG.E desc[UR4][R76.64], R146 ;  /* 0x000000924c003986 */ /* 0x0103e8000c101904 */
[----:B------:R-:W-:Y:S02]  /*9b710*/  @P6 LOP3.LUT R0, R0, 0x1, RZ, 0xfc, !PT ;  /* 0x0000000100006812 */ /* 0x000fe400078efcff */
[----:B------:R-:W-:Y:S01]  /*9b720*/  LOP3.LUT P6, RZ, R17, 0x400000, RZ, 0xc0, !PT ;  /* 0x0040000011ff7812 */ /* 0x000fe200078cc0ff */
[----:B-1----:R-:W4:Y:S01]  /*9b730*/  LDL.LU R146, [R1+0x18fc] ;  /* 0x0018fc0001927983 */ /* 0x002f220000300800 */
[----:B--2---:R-:W-:-:S05]  /*9b740*/  IMAD.WIDE R76, R140, 0x4, R2 ;  /* 0x000000048c4c7825 */ /* 0x004fca00078e0202 */
[----:B------:R1:W-:Y:S02]  /*9b750*/  @P4 STG.E desc[UR4][R76.64], R144 ;  /* 0x000000904c004986 */ /* 0x0003e4000c101904 */
[C---:B-1----:R-:W-:Y:S02]  /*9b760*/  IMAD.WIDE R76, R140.reuse, 0x4, R4 ;  /* 0x000000048c4c7825 */ /* 0x042fe400078e0204 */
[----:B------:R-:W2:Y:S04]  /*9b770*/  LDL.LU R144, [R1+0x14fc] ;  /* 0x0014fc0001907983 */ /* 0x000ea80000300800 */
[----:B------:R1:W-:Y:S02]  /*9b780*/  @P5 STG.E desc[UR4][R76.64], R141 ;  /* 0x0000008d4c005986 */ /* 0x0003e4000c101904 */
[----:B-1----:R-:W-:-:S05]  /*9b790*/  IMAD.WIDE R76, R140, 0x4, R6 ;  /* 0x000000048c4c7825 */ /* 0x002fca00078e0206 */
[----:B------:R1:W-:Y:S02]  /*9b7a0*/  @P6 STG.E desc[UR4][R76.64], R142 ;  /* 0x0000008e4c006986 */ /* 0x0003e4000c101904 */
[----:B-1----:R-:W-:Y:S02]  /*9b7b0*/  IMAD.WIDE R76, R140, 0x4, R8 ;  /* 0x000000048c4c7825 */ /* 0x002fe400078e0208 */
[----:B------:R-:W2:Y:S04]  /*9b7c0*/  LDL.LU R142, [R1+0x10fc] ;  /* 0x0010fc00018e7983 */ /* 0x000ea80000300800 */
[----:B------:R-:W2:Y:S04]  /*9b7d0*/  LDL.LU R140, [R1+0xcfc] ;  /* 0x000cfc00018c7983 */ /* 0x000ea80000300800 */
[----:B------:R-:W2:Y:S01]  /*9b7e0*/  LDL.LU R141, [R1+0x2288] ;  /* 0x00228800018d7983 */ /* 0x000ea20000300800 */
        /* <DEDUP_REMOVED lines=13> */
[----:B---3--:R1:W-:Y:S01]  /*9b8c0*/  @P6 STG.E desc[UR4][R76.64], R79 ;  /* 0x0000004f4c006986 */ /* 0x0083e2000c101904 */
[----:B------:R-:W-:Y:S01]  /*9b8d0*/  LOP3.LUT P6, RZ, R15, 0x8000000, RZ, 0xc0, !PT ;  /* 0x080000000fff7812 */ /* 0x000fe200078cc0ff */
[----:B-1----:R-:W-:-:S12]  /*9b8e0*/  IMAD.WIDE R76, R148, 0x4, R2 ;  /* 0x00000004944c7825 */ /* 0x002fd800078e0202 */
[----:B------:R1:W-:Y:S01]  /*9b8f0*/  @P6 STG.E desc[UR4][R76.64], R151 ;  /* 0x000000974c006986 */ /* 0x0003e2000c101904 */
[----:B------:R-:W-:Y:S01]  /*9b900*/  LOP3.LUT P6, RZ, R15, 0x4000000, RZ, 0xc0, !PT ;  /* 0x040000000fff7812 */ /* 0x000fe200078cc0ff */
[----:B-1----:R-:W-:-:S12]  /*9b910*/  IMAD.WIDE R76, R148, 0x4, R4 ;  /* 0x00000004944c7825 */ /* 0x002fd800078e0204 */
[----:B------:R1:W-:Y:S01]  /*9b920*/  @P6 STG.E desc[UR4][R76.64], R149 ;  /* 0x000000954c006986 */ /* 0x0003e2000c101904 */
[----:B------:R-:W-:Y:S02]  /*9b930*/  LOP3.LUT P6, RZ, R15, 0x2000000, RZ, 0xc0, !PT ;  /* 0x020000000fff7812 */ /* 0x000fe400078cc0ff */
[----:B------:R-:W-:Y:S02]  /*9b940*/  LOP3.LUT P0, RZ, R17, 0x80000000, RZ, 0xc0, !PT ;  /* 0x8000000011ff7812 */ /* 0x000fe4000780c0ff */
        /* <DEDUP_REMOVED lines=10> */
[----:B-1----:R-:W-:-:S05]  /*9b9f0*/  IMAD.WIDE R76, R143, 0x4, R4 ;  /* 0x000000048f4c7825 */ /* 0x002fca00078e0204 */
[----:B----4-:R1:W-:Y:S01]  /*9ba00*/  @P2 STG.E desc[UR4][R76.64], R146 ;  /* 0x000000924c002986 */ /* 0x0103e2000c101904 */
[----:B------:R-:W-:Y:S01]  /*9ba10*/  LOP3.LUT P5, RZ, R18, 0x10, RZ, 0xc0, !PT ;  /* 0x0000001012ff7812 */ /* 0x000fe200078ac0ff */
[----:B-1----:R-:W-:-:S05]  /*9ba20*/  IMAD.WIDE R76, R143, 0x4, R6 ;  /* 0x000000048f4c7825 */ /* 0x002fca00078e0206 */
[----:B--2---:R1:W-:Y:S04]  /*9ba30*/  @P3 STG.E desc[UR4][R76.64], R144 ;  /* 0x000000904c003986 */ /* 0x0043e8000c101904 */
[----:B-1----:R-:W2:Y:S01]  /*9ba40*/  LDL.LU R144, [R1+0x90c] ;  /* 0x00090c0001907983 */ /* 0x002ea20000300800 */
[----:B------:R-:W-:-:S03]  /*9ba50*/  IMAD.WIDE R76, R143, 0x4, R8 ;  /* 0x000000048f4c7825 */ /* 0x000fc600078e0208 */
[----:B------:R-:W3:Y:S04]  /*9ba60*/  LDL.LU R143, [R1+0x50c] ;  /* 0x00050c00018f7983 */ /* 0x000ee80000300800 */
[----:B------:R1:W-:Y:S02]  /*9ba70*/  @P4 STG.E desc[UR4][R76.64], R142 ;  /* 0x0000008e4c004986 */ /* 0x0003e4000c101904 */
[----:B-1----:R-:W-:Y:S02]  /*9ba80*/  IMAD.WIDE R76, R141, 0x4, R2 ;  /* 0x000000048d4c7825 */ /* 0x002fe400078e0202 */
[----:B------:R-:W4:Y:S04]  /*9ba90*/  LDL.LU R142, [R1+0x10c] ;  /* 0x00010c00018e7983 */ /* 0x000f280000300800 */
[----:B------:R-:W4:Y:S04]  /*9baa0*/  LDL.LU R241, [R1+0x1e70] ;  /* 0x001e700001f17983 */ /* 0x000f280000300800 */
[----:B------:R1:W-:Y:S04]  /*9bab0*/  @P5 STG.E desc[UR4][R76.64], R140 ;  /* 0x0000008c4c005986 */ /* 0x0003e8000c101904 */
[----:B------:R-:W4:Y:S04]  /*9bac0*/  LDL.LU R245, [R1+0x1d00] ;  /* 0x001d000001f57983 */ /* 0x000f280000300800 */
[----:B-1----:R-:W4:Y:S04]  /*9bad0*/  LDL.LU R140, [R1+0x228c] ;  /* 0x00228c00018c7983 */ /* 0x002f280000300800 */
[----:B------:R-:W4:Y:S01]  /*9bae0*/  LDL.LU R240, [R1+0x1900] ;  /* 0x0019000001f07983 */ /* 0x000f220000300800 */
[----:B------:R-:W-:-:S02]  /*9baf0*/  LOP3.LUT P6, RZ, R18, 0x20000, RZ, 0xc0, !PT ;  /* 0x0002000012ff7812 */ /* 0x000fc400078cc0ff */
[----:B------:R-:W-:Y:S01]  /*9bb00*/  LOP3.LUT R15, R15, 0xfffdffff, RZ, 0xc0, !PT ;  /* 0xfffdffff0f0f7812 */ /* 0x000fe200078ec0ff */
[----:B------:R-:W4:Y:S04]  /*9bb10*/  LDL.LU R244, [R1+0x1500] ;  /* 0x0015000001f47983 */ /* 0x000f280000300800 */
[----:B------:R-:W4:Y:S04]  /*9bb20*/  LDL.LU R151, [R1+0x2290] ;  /* 0x0022900001977983 */ /* 0x000f280000300800 */
[----:B------:R-:W4:Y:S02]  /*9bb30*/  LDL.LU R82, [R1+0x1100] ;  /* 0x0011000001527983 */ /* 0x000f240000300800 */
[----:B------:R-:W-:-:S02]  /*9bb40*/  @P6 LOP3.LUT R15, R15, 0x20000, RZ, 0xfc, !PT ;  /* 0x000200000f0f6812 */ /* 0x000fc400078efcff */
[----:B------:R-:W-:Y:S01]  /*9bb50*/  LOP3.LUT P6, RZ, R18, 0x10000, RZ, 0xc0, !PT ;  /* 0x0001000012ff7812 */ /* 0x000fe200078cc0ff */
[----:B------:R-:W4:Y:S01]  /*9bb60*/  LDL.LU R83, [R1+0xd00] ;  /* 0x000d000001537983 */ /* 0x000f220000300800 */
[----:B------:R-:W-:-:S03]  /*9bb70*/  LOP3.LUT R15, R15, 0xfffbffff, RZ, 0xc0, !PT ;  /* 0xfffbffff0f0f7812 */ /* 0x000fc600078ec0ff */
[----:B------:R-:W4:Y:S04]  /*9bb80*/  LDL.LU R79, [R1+0x910] ;  /* 0x00091000014f7983 */ /* 0x000f280000300800 */
[----:B------:R-:W4:Y:S04]  /*9bb90*/  LDL.LU R149, [R1+0x510] ;  /* 0x0005100001957983 */ /* 0x000f280000300800 */
[----:B------:R-:W-:Y:S01]  /*9bba0*/  @P6 LOP3.LUT R15, R15, 0x40000, RZ, 0xfc, !PT ;  /* 0x000400000f0f6812 */ /* 0x000fe200078efcff */
[----:B------:R-:W4:Y:S01]  /*9bbb0*/  LDL.LU R150, [R1+0x1e74] ;  /* 0x001e740001967983 */ /* 0x000f220000300800 */
[----:B------:R-:W-:-:S02]  /*9bbc0*/  LOP3.LUT P6, RZ, R18, 0x8000, RZ, 0xc0, !PT ;  /* 0x0000800012ff7812 */ /* 0x000fc400078cc0ff */
[----:B------:R-:W-:Y:S01]  /*9bbd0*/  LOP3.LUT R15, R15, 0xfff7ffff, RZ, 0xc0, !PT ;  /* 0xfff7ffff0f0f7812 */ /* 0x000fe200078ec0ff */
[----:B------:R-:W4:Y:S01]  /*9bbe0*/  LDL.LU R148, [R1+0x1d04] ;  /* 0x001d040001947983 */ /* 0x000f220000300800 */
[----:B------:R-:W-:-:S03]  /*9bbf0*/  LOP3.LUT P2, RZ, R18, 0x20, RZ, 0xc0, !PT ;  /* 0x0000002012ff7812 */ /* 0x000fc6000784c0ff */
[----:B------:R-:W4:Y:S04]  /*9bc00*/  LDL.LU R147, [R1+0x1904] ;  /* 0x0019040001937983 */ /* 0x000f280000300800 */
[----:B------:R-:W4:Y:S02]  /*9bc10*/  LDL.LU R145, [R1+0x2294] ;  /* 0x0022940001917983 */ /* 0x000f240000300800 */
[----:B------:R-:W-:Y:S02]  /*9bc20*/  @P6 LOP3.LUT R15, R15, 0x80000, RZ, 0xfc, !PT ;  /* 0x000800000f0f6812 */ /* 0x000fe400078efcff */
[C---:B------:R-:W-:Y:S02]  /*9bc30*/  LOP3.LUT P6, RZ, R18.reuse, 0x4000, RZ, 0xc0, !PT ;  /* 0x0000400012ff7812 */ /* 0x040fe400078cc0ff */
[----:B------:R-:W-:Y:S01]  /*9bc40*/  LOP3.LUT P3, RZ, R18, 0x40, RZ, 0xc0, !PT ;  /* 0x0000004012ff7812 */ /* 0x000fe2000786c0ff */
[----:B------:R-:W-:Y:S01]  /*9bc50*/  IMAD.WIDE R76, R141, 0x4, R4 ;  /* 0x000000048d4c7825 */ /* 0x000fe200078e0204 */
[----:B------:R-:W-:Y:S01]  /*9bc60*/  LOP3.LUT R15, R15, 0xffefffff, RZ, 0xc0, !PT ;  /* 0xffefffff0f0f7812 */ /* 0x000fe200078ec0ff */
[----:B------:R-:W4:Y:S08]  /*9bc70*/  LDL.LU R146, [R1+0x1504] ;  /* 0x0015040001927983 */ /* 0x000f300000300800 */
        /* <DEDUP_REMOVED lines=16> */
[----:B--2---:R1:W-:Y:S02]  /*9bd80*/  @P2 STG.E desc[UR4][R76.64], R144 ;  /* 0x000000904c002986 */ /* 0x0043e4000c101904 */
[C---:B-1----:R-:W-:Y:S02]  /*9bd90*/  IMAD.WIDE R76, R141.reuse, 0x4, R6 ;  /* 0x000000048d4c7825 */ /* 0x042fe400078e0206 */
[----:B------:R-:W2:Y:S04]  /*9bda0*/  LDL.LU R144, [R1+0x1104] ;  /* 0x0011040001907983 */ /* 0x000ea80000300800 */
[----:B---3--:R1:W-:Y:S02]  /*9bdb0*/  @P3 STG.E desc[UR4][R76.64], R143 ;  /* 0x0000008f4c003986 */ /* 0x0083e4000c101904 */
[----:B-1----:R-:W-:-:S02]  /*9bdc0*/  IMAD.WIDE R76, R141, 0x4, R8 ;  /* 0x000000048d4c7825 */ /* 0x002fc400078e0208 */
[----:B------:R-:W3:Y:S04]  /*9bdd0*/  LDL.LU R143, [R1+0xd04] ;  /* 0x000d0400018f7983 */ /* 0x000ee80000300800 */
[----:B------:R-:W3:Y:S04]  /*9bde0*/  LDL.LU R141, [R1+0x914] ;  /* 0x00091400018d7983 */ /* 0x000ee80000300800 */
[----:B----4-:R1:W-:Y:S04]  /*9bdf0*/  @P4 STG.E desc[UR4][R76.64], R142 ;  /* 0x0000008e4c004986 */ /* 0x0103e8000c101904 */
[----:B-1----:R-:W4:Y:S01]  /*9be00*/  LDL.LU R142, [R1+0x2298] ;  /* 0x00229800018e7983 */ /* 0x002f220000300800 */
[----:B------:R-:W-:-:S05]  /*9be10*/  IMAD.WIDE R76, R140, 0x4, R2 ;  /* 0x000000048c4c7825 */ /* 0x000fca00078e0202 */
        /* <DEDUP_REMOVED lines=39> */
[----:B----4-:R-:W-:-:S05]  /*9c090*/  IMAD.WIDE R76, R142, 0x4, R2 ;  /* 0x000000048e4c7825 */ /* 0x010fca00078e0202 */
[----:B--2---:R1:W-:Y:S02]  /*9c0a0*/  @P2 STG.E desc[UR4][R76.64], R144 ;  /* 0x000000904c002986 */ /* 0x0043e4000c101904 */
[----:B-1----:R-:W-:-:S05]  /*9c0b0*/  IMAD.WIDE R76, R142, 0x4, R4 ;  /* 0x000000048e4c7825 */ /* 0x002fca00078e0204 */
[----:B---3--:R1:W-:Y:S02]  /*9c0c0*/  @P3 STG.E desc[UR4][R76.64], R143 ;  /* 0x0000008f4c003986 */ /* 0x0083e4000c101904 */
[C---:B-1----:R-:W-:Y:S02]  /*9c0d0*/  IMAD.WIDE R76, R142.reuse, 0x4, R6 ;  /* 0x000000048e4c7825 */ /* 0x042fe400078e0206 */
[----:B------:R-:W2:Y:S04]  /*9c0e0*/  LDL.LU R143, [R1+0x1e78] ;  /* 0x001e7800018f7983 */ /* 0x000ea80000300800 */
[----:B------:R1:W-:Y:S02]  /*9c0f0*/  @P4 STG.E desc[UR4][R76.64], R141 ;  /* 0x0000008d4c004986 */ /* 0x0003e4000c101904 */
[----:B-1----:R-:W-:-:S02]  /*9c100*/  IMAD.WIDE R76, R142, 0x4, R8 ;  /* 0x000000048e4c7825 */ /* 0x002fc400078e0208 */
[----:B------:R-:W3:Y:S04]  /*9c110*/  LDL.LU R141, [R1+0x1d08] ;  /* 0x001d0800018d7983 */ /* 0x000ee80000300800 */
[----:B------:R-:W4:Y:S04]  /*9c120*/  LDL.LU R142, [R1+0x1908] ;  /* 0x00190800018e7983 */ /* 0x000f280000300800 */
[----:B------:R1:W-:Y:S04]  /*9c130*/  @P5 STG.E desc[UR4][R76.64], R140 ;  /* 0x0000008c4c005986 */ /* 0x0003e8000c101904 */
[----:B-1----:R-:W2:Y:S04]  /*9c140*/  LDL.LU R140, [R1+0x229c] ;  /* 0x00229c00018c7983 */ /* 0x002ea80000300800 */
        /* <DEDUP_REMOVED lines=16> */
[----:B------:R-:W-:-:S03]  /*9c250*/  LOP3.LUT P4, RZ, R18, 0x4000000, RZ, 0xc0, !PT ;  /* 0x0400000012ff7812 */ /* 0x000fc6000788c0ff */
[----:B------:R-:W4:Y:S01]  /*9c260*/  LDL.LU R144, [R1+0x51c] ;  /* 0x00051c0001907983 */ /* 0x000f220000300800 */
        /* <DEDUP_REMOVED lines=21> */
[----:B-1----:R-:W-:-:S05]  /*9c3c0*/  IMAD.WIDE R76, R140, 0x4, R4 ;  /* 0x000000048c4c7825 */ /* 0x002fca00078e0204 */
[----:B---3--:R1:W-:Y:S02]  /*9c3d0*/  @P3 STG.E desc[UR4][R76.64], R141 ;  /* 0x0000008d4c003986 */ /* 0x0083e4000c101904 */
[C---:B-1----:R-:W-:Y:S02]  /*9c3e0*/  IMAD.WIDE R76, R140.reuse, 0x4, R6 ;  /* 0x000000048c4c7825 */ /* 0x042fe400078e0206 */
[----:B------:R-:W2:Y:S04]  /*9c3f0*/  LDL.LU R141, [R1+0x1d10] ;  /* 0x001d1000018d7983 */ /* 0x000ea80000300800 */
[----:B----4-:R1:W-:Y:S02]  /*9c400*/  @P4 STG.E desc[UR4][R76.64], R142 ;  /* 0x0000008e4c004986 */ /* 0x0103e4000c101904 */
[----:B-1----:R-:W-:-:S02]  /*9c410*/  IMAD.WIDE R76, R140, 0x4, R8 ;  /* 0x000000048c4c7825 */ /* 0x002fc400078e0208 */
[----:B------:R-:W3:Y:S04]  /*9c420*/  LDL.LU R142, [R1+0x1910] ;  /* 0x00191000018e7983 */ /* 0x000ee80000300800 */
[----:B------:R-:W4:Y:S04]  /*9c430*/  LDL.LU R140, [R1+0x1510] ;  /* 0x00151000018c7983 */ /* 0x000f280000300800 */
[----:B------:R-:W2:Y:S01]  /*9c440*/  LDL.LU R143, [R1+0x22ac] ;  /* 0x0022ac00018f7983 */ /* 0x000ea20000300800 */
        /* <DEDUP_REMOVED lines=42> */
[C---:B------:R-:W-:Y:S01]  /*9c6f0*/  LOP3.LUT P4, RZ, R19.reuse, 0x200, RZ, 0xc0, !PT ;  /* 0x0000020013ff7812 */ /* 0x040fe2000788c0ff */
[----:B-1----:R-:W-:Y:S01]  /*9c700*/  IMAD.WIDE R76, R146, 0x4, R8 ;  /* 0x00000004924c7825 */ /* 0x002fe200078e0208 */
[----:B------:R-:W-:Y:S01]  /*9c710*/  LOP3.LUT P5, RZ, R19, 0x400, RZ, 0xc0, !PT ;  /* 0x0000040013ff7812 */ /* 0x000fe200078ac0ff */
[----:B------:R-:W4:Y:S04]  /*9c720*/  LDL.LU R146, [R1+0x1110] ;  /* 0x0011100001927983 */ /* 0x000f280000300800 */
[----:B------:R1:W-:Y:S04]  /*9c730*/  @P2 STG.E desc[UR4][R76.64], R144 ;  /* 0x000000904c002986 */ /* 0x0003e8000c101904 */
[----:B-1----:R-:W4:Y:S01]  /*9c740*/  LDL.LU R144, [R1+0xd10] ;  /* 0x000d100001907983 */ /* 0x002f220000300800 */
[----:B--2---:R-:W-:-:S05]  /*9c750*/  IMAD.WIDE R76, R143, 0x4, R2 ;  /* 0x000000048f4c7825 */ /* 0x004fca00078e0202 */
[----:B------:R1:W-:Y:S02]  /*9c760*/  @P3 STG.E desc[UR4][R76.64], R141 ;  /* 0x0000008d4c003986 */ /* 0x0003e4000c101904 */
[C---:B-1----:R-:W-:Y:S02]  /*9c770*/  IMAD.WIDE R76, R143.reuse, 0x4, R4 ;  /* 0x000000048f4c7825 */ /* 0x042fe400078e0204 */
[----:B------:R-:W2:Y:S04]  /*9c780*/  LDL.LU R141, [R1+0x920] ;  /* 0x00092000018d7983 */ /* 0x000ea80000300800 */
[----:B---3--:R1:W-:Y:S02]  /*9c790*/  @P4 STG.E desc[UR4][R76.64], R142 ;  /* 0x0000008e4c004986 */ /* 0x0083e4000c101904 */
[----:B-1----:R-:W-:-:S02]  /*9c7a0*/  IMAD.WIDE R76, R143, 0x4, R6 ;  /* 0x000000048f4c7825 */ /* 0x002fc400078e0206 */
[----:B------:R-:W3:Y:S04]  /*9c7b0*/  LDL.LU R142, [R1+0x520] ;  /* 0x00052000018e7983 */ /* 0x000ee80000300800 */
[----:B----4-:R1:W-:Y:S04]  /*9c7c0*/  @P5 STG.E desc[UR4][R76.64], R140 ;  /* 0x0000008c4c005986 */ /* 0x0103e8000c101904 */
[----:B-1----:R-:W4:Y:S04]  /*9c7d0*/  LDL.LU R140, [R1+0x22b0] ;  /* 0x0022b000018c7983 */ /* 0x002f280000300800 */
        /* <DEDUP_REMOVED lines=17> */
[C---:B------:R-:W-:Y:S02]  /*9c8f0*/  LOP3.LUT P5, RZ, R19.reuse, 0x4000, RZ, 0xc0, !PT ;  /* 0x0000400013ff7812 */ /* 0x040fe400078ac0ff */
[----:B------:R-:W-:Y:S02]  /*9c900*/  LOP3.LUT P6, RZ, R19, 0x800000, RZ, 0xc0, !PT ;  /* 0x0080000013ff7812 */ /* 0x000fe400078cc0ff */
[----:B------:R-:W-:-:S11]  /*9c910*/  LOP3.LUT R15, R15, 0xfffffffd, RZ, 0xc0, !PT ;  /* 0xfffffffd0f0f7812 */ /* 0x000fd600078ec0ff */
[----:B------:R-:W-:Y:S02]  /*9c920*/  @P6 LOP3.LUT R15, R15, 0x2, RZ, 0xfc, !PT ;  /* 0x000000020f0f6812 */ /* 0x000fe400078efcff */
[----:B------:R-:W-:Y:S02]  /*9c930*/  LOP3.LUT P6, RZ, R19, 0x400000, RZ, 0xc0, !PT ;  /* 0x0040000013ff7812 */ /* 0x000fe400078cc0ff */
[----:B------:R-:W-:-:S11]  /*9c940*/  LOP3.LUT R15, R15, 0xfffffffb, RZ, 0xc0, !PT ;  /* 0xfffffffb0f0f7812 */ /* 0x000fd600078ec0ff */
[----:B------:R-:W-:Y:S02]  /*9c950*/  @P6 LOP3.LUT R15, R15, 0x4, RZ, 0xfc, !PT ;  /* 0x000000040f0f6812 */ /* 0x000fe400078efcff */
[----:B------:R-:W-:Y:S01]  /*9c960*/  LOP3.LUT P6, RZ, R19, 0x200000, RZ, 0xc0, !PT ;  /* 0x0020000013ff7812 */ /* 0x000fe200078cc0ff */
[----:B------:R1:W-:Y:S04]  /*9c970*/  @P2 STG.E desc[UR4][R76.64], R146 ;  /* 0x000000924c002986 */ /* 0x0003e8000c101904 */
[----:B-1----:R-:W3:Y:S01]  /*9c980*/  LDL.LU R146, [R1+0x1918] ;  /* 0x0019180001927983 */ /* 0x002ee20000300800 */
[----:B------:R-:W-:-:S07]  /*9c990*/  LOP3.LUT R15, R15, 0xfffffff7, RZ, 0xc0, !PT ;  /* 0xfffffff70f0f7812 */ /* 0x000fce00078ec0ff */
[----:B------:R-:W-:Y:S02]  /*9c9a0*/  @P6 LOP3.LUT R15, R15, 0x8, RZ, 0xfc, !PT ;  /* 0x000000080f0f6812 */ /* 0x000fe400078efcff */
[----:B------:R-:W-:Y:S01]  /*9c9b0*/  LOP3.LUT P6, RZ, R19, 0x100000, RZ, 0xc0, !PT ;  /* 0x0010000013ff7812 */ /* 0x000fe200078cc0ff */
[----:B----4-:R-:W-:-:S05]  /*9c9c0*/  IMAD.WIDE R76, R140, 0x4, R2 ;  /* 0x000000048c4c7825 */ /* 0x010fca00078e0202 */
[----:B------:R1:W-:Y:S02]  /*9c9d0*/  @P3 STG.E desc[UR4][R76.64], R144 ;  /* 0x000000904c003986 */ /* 0x0003e4000c101904 */
[C---:B-1----:R-:W-:Y:S02]  /*9c9e0*/  IMAD.WIDE R76, R140.reuse, 0x4, R4 ;  /* 0x000000048c4c7825 */ /* 0x042fe400078e0204 */
[----:B------:R-:W4:Y:S04]  /*9c9f0*/  LDL.LU R144, [R1+0x1518] ;  /* 0x0015180001907983 */ /* 0x000f280000300800 */
[----:B--2---:R1:W-:Y:S02]  /*9ca00*/  @P4 STG.E desc[UR4][R76.64], R141 ;  /* 0x0000008d4c004986 */ /* 0x0043e4000c101904 */
[----:B-1----:R-:W-:-:S02]  /*9ca10*/  IMAD.WIDE R76, R140, 0x4, R6 ;  /* 0x000000048c4c7825 */ /* 0x002fc400078e0206 */
[----:B------:R-:W2:Y:S04]  /*9ca20*/  LDL.LU R141, [R1+0x1118] ;  /* 0x00111800018d7983 */ /* 0x000ea80000300800 */
        /* <DEDUP_REMOVED lines=36> */
[----:B------:R-:W3:Y:S10]  /*9cc70*/  LDL.LU R83, [R1+0x22c8] ;  /* 0x0022c80001537983 */ /* 0x000ef40000300800 */
        /* <DEDUP_REMOVED lines=22> */
[----:B--2---:R3:W-:Y:S02]  /*9cde0*/  @P3 STG.E desc[UR4][R76.64], R141 ;  /* 0x0000008d4c003986 */ /* 0x0047e4000c101904 */
[----:B---3--:R-:W-:-:S05]  /*9cdf0*/  IMAD.WIDE R76, R147, 0x4, R2 ;  /* 0x00000004934c7825 */ /* 0x008fca00078e0202 */
[----:B------:R1:W-:Y:S02]  /*9ce00*/  @P4 STG.E desc[UR4][R76.64], R142 ;  /* 0x0000008e4c004986 */ /* 0x0003e4000c101904 */
[----:B-1----:R-:W-:-:S05]  /*9ce10*/  IMAD.WIDE R76, R147, 0x4, R4 ;  /* 0x00000004934c7825 */ /* 0x002fca00078e0204 */
[----:B------:R1:W-:Y:S04]  /*9ce20*/  @P5 STG.E desc[UR4][R76.64], R140 ;  /* 0x0000008c4c005986 */ /* 0x0003e8000c101904 */
[----:B-1----:R-:W2:Y:S04]  /*9ce30*/  LDL.LU R140, [R1+0x528] ;  /* 0x00052800018c7983 */ /* 0x002ea80000300800 */
[----:B------:R-:W3:Y:S04]  /*9ce40*/  LDL.LU R145, [R1+0x128] ;  /* 0x0001280001917983 */ /* 0x000ee80000300800 */
[----:B------:R-:W4:Y:S04]  /*9ce50*/  LDL.LU R146, [R1+0x1d1c] ;  /* 0x001d1c0001927983 */ /* 0x000f280000300800 */
[----:B------:R-:W4:Y:S04]  /*9ce60*/  LDL.LU R143, [R1+0x191c] ;  /* 0x00191c00018f7983 */ /* 0x000f280000300800 */
[----:B------:R-:W4:Y:S04]  /*9ce70*/  LDL.LU R144, [R1+0x151c] ;  /* 0x00151c0001907983 */ /* 0x000f280000300800 */
        /* <DEDUP_REMOVED lines=17> */
[----:B--2---:R1:W-:Y:S04]  /*9cf90*/  @P2 STG.E desc[UR4][R76.64], R140 ;  /* 0x0000008c4c002986 */ /* 0x0043e8000c101904 */
[----:B-1----:R-:W2:Y:S04]  /*9cfa0*/  LDL.LU R140, [R1+0xd1c] ;  /* 0x000d1c00018c7983 */ /* 0x002ea80000300800 */
[----:B------:R-:W2:Y:S04]  /*9cfb0*/  LDL.LU R244, [R1+0x92c] ;  /* 0x00092c0001f47983 */ /* 0x000ea80000300800 */
[----:B------:R-:W2:Y:S01]  /*9cfc0*/  LDL.LU R82, [R1+0x52c] ;  /* 0x00052c0001527983 */ /* 0x000ea20000300800 */
[----:B------:R-:W-:-:S03]  /*9cfd0*/  LOP3.LUT R16, R16, 0xdfffffff, RZ, 0xc0, !PT ;  /* 0xdfffffff10107812 */ /* 0x000fc600078ec0ff */
[----:B------:R-:W2:Y:S01]  /*9cfe0*/  LDL.LU R79, [R1+0x12c] ;  /* 0x00012c00014f7983 */ /* 0x000ea20000300800 */
[----:B------:R-:W-:Y:S02]  /*9cff0*/  @P6 LOP3.LUT R16, R16, 0x20000000, RZ, 0xfc, !PT ;  /* 0x2000000010106812 */ /* 0x000fe400078efcff */
[----:B------:R-:W-:Y:S01]  /*9d000*/  LOP3.LUT P6, RZ, R20, 0x20, RZ, 0xc0, !PT ;  /* 0x0000002014ff7812 */ /* 0x000fe200078cc0ff */
[----:B------:R-:W2:Y:S01]  /*9d010*/  LDL.LU R148, [R1+0x22cc] ;  /* 0x0022cc0001947983 */ /* 0x000ea20000300800 */
[----:B------:R-:W-:Y:S02]  /*9d020*/  LOP3.LUT R16, R16, 0xbfffffff, RZ, 0xc0, !PT ;  /* 0xbfffffff10107812 */ /* 0x000fe400078ec0ff */
[----:B------:R-:W-:Y:S01]  /*9d030*/  LOP3.LUT P3, RZ, R19, 0x80000000, RZ, 0xc0, !PT ;  /* 0x8000000013ff7812 */ /* 0x000fe2000786c0ff */
[----:B------:R-:W2:Y:S01]  /*9d040*/  LDL.LU R151, [R1+0x1e80] ;  /* 0x001e800001977983 */ /* 0x000ea20000300800 */
[C---:B------:R-:W-:Y:S01]  /*9d050*/  LOP3.LUT P4, RZ, R20.reuse, 0x1, RZ, 0xc0, !PT ;  /* 0x0000000114ff7812 */ /* 0x040fe2000788c0ff */
[----:B------:R-:W-:Y:S01]  /*9d060*/  IMAD.WIDE R76, R147, 0x4, R8 ;  /* 0x00000004934c7825 */ /* 0x000fe200078e0208 */
[----:B------:R-:W-:Y:S01]  /*9d070*/  LOP3.LUT P5, RZ, R20, 0x2, RZ, 0xc0, !PT ;  /* 0x0000000214ff7812 */ /* 0x000fe200078ac0ff */
[----:B------:R-:W2:Y:S04]  /*9d080*/  LDL.LU R149, [R1+0x1d20] ;  /* 0x001d200001957983 */ /* 0x000ea80000300800 */
[----:B------:R-:W-:-:S02]  /*9d090*/  @P6 LOP3.LUT R16, R16, 0x40000000, RZ, 0xfc, !PT ;  /* 0x4000000010106812 */ /* 0x000fc400078efcff */
[----:B------:R-:W-:Y:S02]  /*9d0a0*/  LOP3.LUT P6, RZ, R20, 0x10, RZ, 0xc0, !PT ;  /* 0x0000001014ff7812 */ /* 0x000fe400078cc0ff */
[----:B------:R-:W-:Y:S01]  /*9d0b0*/  LOP3.LUT R16, R16, 0x7fffffff, RZ, 0xc0, !PT ;  /* 0x7fffffff10107812 */ /* 0x000fe200078ec0ff */
[----:B---3--:R4:W-:Y:S10]  /*9d0c0*/  @P3 STG.E desc[UR4][R76.64], R145 ;  /* 0x000000914c003986 */ /* 0x0089f4000c101904 */
[----:B------:R-:W-:-:S02]  /*9d0d0*/  @P6 LOP3.LUT R16, R16, 0x80000000, RZ, 0xfc, !PT ;  /* 0x8000000010106812 */ /* 0x000fc400078efcff */
[----:B------:R-:W-:Y:S01]  /*9d0e0*/  LOP3.LUT P6, RZ, R20, 0x8, RZ, 0xc0, !PT ;  /* 0x0000000814ff7812 */ /* 0x000fe200078cc0ff */
[----:B----4-:R-:W-:Y:S01]  /*9d0f0*/  IMAD.WIDE R76, R141, 0x4, R2 ;  /* 0x000000048d4c7825 */ /* 0x010fe200078e0202 */
[----:B------:R-:W-:-:S04]  /*9d100*/  LOP3.LUT R15, R15, 0xfffffffe, RZ, 0xc0, !PT ;  /* 0xfffffffe0f0f7812 */ /* 0x000fc800078ec0ff */
[----:B------:R1:W-:Y:S07]  /*9d110*/  @P4 STG.E desc[UR4][R76.64], R146 ;  /* 0x000000924c004986 */ /* 0x0003ee000c101904 */
[----:B------:R-:W-:Y:S01]  /*9d120*/  @P6 LOP3.LUT R15, R15, 0x1, RZ, 0xfc, !PT ;  /* 0x000000010f0f6812 */ /* 0x000fe200078efcff */
[----:B-1----:R-:W-:Y:S01]  /*9d130*/  IMAD.WIDE R76, R141, 0x4, R4 ;  /* 0x000000048d4c7825 */ /* 0x002fe200078e0204 */
[----:B------:R-:W-:-:S04]  /*9d140*/  LOP3.LUT P6, RZ, R20, 0x4, RZ, 0xc0, !PT ;  /* 0x0000000414ff7812 */ /* 0x000fc800078cc0ff */
[----:B------:R1:W-:Y:S04]  /*9d150*/  @P5 STG.E desc[UR4][R76.64], R143 ;  /* 0x0000008f4c005986 */ /* 0x0003e8000c101904 */
[----:B-1----:R-:W3:Y:S04]  /*9d160*/  LDL.LU R143, [R1+0x22d0] ;  /* 0x0022d000018f7983 */ /* 0x002ee80000300800 */
[----:B------:R-:W4:Y:S01]  /*9d170*/  LDL.LU R150, [R1+0x1920] ;  /* 0x0019200001967983 */ /* 0x000f220000300800 */
[----:B------:R-:W-:-:S03]  /*9d180*/  IMAD.WIDE R76, R141, 0x4, R6 ;  /* 0x000000048d4c7825 */ /* 0x000fc600078e0206 */
[----:B------:R-:W3:Y:S04]  /*9d190*/  LDL.LU R147, [R1+0x1520] ;  /* 0x0015200001937983 */ /* 0x000ee80000300800 */
[----:B------:R1:W-:Y:S01]  /*9d1a0*/  @P6 STG.E desc[UR4][R76.64], R144 ;  /* 0x000000904c006986 */ /* 0x0003e2000c101904 */
[----:B------:R-:W-:-:S03]  /*9d1b0*/  LOP3.LUT P6, RZ, R15, 0x1, RZ, 0xc0, !PT ;  /* 0x000000010fff7812 */ /* 0x000fc600078cc0ff */
[----:B------:R-:W3:Y:S04]  /*9d1c0*/  LDL.LU R145, [R1+0x1120] ;  /* 0x0011200001917983 */ /* 0x000ee80000300800 */
[----:B------:R-:W3:Y:S01]  /*9d1d0*/  LDL.LU R146, [R1+0xd20] ;  /* 0x000d200001927983 */ /* 0x000ee20000300800 */
[----:B-1----:R-:W-:-:S03]  /*9d1e0*/  IMAD.WIDE R76, R141, 0x4, R8 ;  /* 0x000000048d4c7825 */ /* 0x002fc600078e0208 */
[----:B------:R-:W3:Y:S04]  /*9d1f0*/  LDL.LU R144, [R1+0x930] ;  /* 0x0009300001907983 */ /* 0x000ee80000300800 */
[----:B------:R1:W-:Y:S01]  /*9d200*/  @P6 STG.E desc[UR4][R76.64], R142 ;  /* 0x0000008e4c006986 */ /* 0x0003e2000c101904 */
[----:B------:R-:W-:-:S03]  /*9d210*/  LOP3.LUT P6, RZ, R16, 0x80000000, RZ, 0xc0, !PT ;  /* 0x8000000010ff7812 */ /* 0x000fc600078cc0ff */
[----:B------:R-:W3:Y:S01]  /*9d220*/  LDL.LU R141, [R1+0x530] ;  /* 0x00053000018d7983 */ /* 0x000ee20000300800 */
[----:B-1----:R-:W-:-:S09]  /*9d230*/  IMAD.WIDE R76, R83, 0x4, R2 ;  /* 0x00000004534c7825 */ /* 0x002fd200078e0202 */
[----:B--2---:R1:W-:Y:S04]  /*9d240*/  @P6 STG.E desc[UR4][R76.64], R140 ;  /* 0x0000008c4c006986 */ /* 0x0043e8000c101904 */
[----:B-1----:R-:W2:Y:S04]  /*9d250*/  LDL.LU R140, [R1+0x1e84] ;  /* 0x001e8400018c7983 */ /* 0x002ea80000300800 */
[----:B------:R-:W2:Y:S01]  /*9d260*/  LDL.LU R142, [R1+0x22d4] ;  /* 0x0022d400018e7983 */ /* 0x000ea20000300800 */
        /* <DEDUP_REMOVED lines=17> */
[----:B------:R-:W-:-:S02]  /*9d380*/  LOP3.LUT P6, RZ, R16, 0x2000000, RZ, 0xc0, !PT ;  /* 0x0200000010ff7812 */ /* 0x000fc400078cc0ff */
[----:B------:R-:W-:Y:S01]  /*9d390*/  LOP3.LUT P1, RZ, R20, 0x1000, RZ, 0xc0, !PT ;  /* 0x0000100014ff7812 */ /* 0x000fe2000782c0ff */
[----:B-1----:R-:W-:-:S10]  /*9d3a0*/  IMAD.WIDE R76, R148, 0x4, R6 ;  /* 0x00000004944c7825 */ /* 0x002fd400078e0206 */
[----:B----4-:R1:W-:Y:S01]  /*9d3b0*/  @P6 STG.E desc[UR4][R76.64], R150 ;  /* 0x000000964c006986 */ /* 0x0103e2000c101904 */
[----:B------:R-:W-:Y:S01]  /*9d3c0*/  LOP3.LUT P2, RZ, R20, 0x2000, RZ, 0xc0, !PT ;  /* 0x0000200014ff7812 */ /* 0x000fe2000784c0ff */
[----:B-1----:R-:W-:-:S05]  /*9d3d0*/  IMAD.WIDE R76, R148, 0x4, R8 ;  /* 0x00000004944c7825 */ /* 0x002fca00078e0208 */
[----:B---3--:R1:W-:Y:S01]  /*9d3e0*/  @P0 STG.E desc[UR4][R76.64], R147 ;  /* 0x000000934c000986 */ /* 0x0083e2000c101904 */
[----:B------:R-:W-:Y:S01]  /*9d3f0*/  LOP3.LUT P3, RZ, R20, 0x4000, RZ, 0xc0, !PT ;  /* 0x0000400014ff7812 */ /* 0x000fe2000786c0ff */
[----:B-1----:R-:W-:-:S05]  /*9d400*/  IMAD.WIDE R76, R143, 0x4, R2 ;  /* 0x000000048f4c7825 */ /* 0x002fca00078e0202 */
[----:B------:R1:W-:Y:S01]  /*9d410*/  @P1 STG.E desc[UR4][R76.64], R145 ;  /* 0x000000914c001986 */ /* 0x0003e2000c101904 */
[----:B------:R-:W-:Y:S01]  /*9d420*/  LOP3.LUT P4, RZ, R20, 0x8000, RZ, 0xc0, !PT ;  /* 0x0000800014ff7812 */ /* 0x000fe2000788c0ff */
[----:B-1----:R-:W-:-:S05]  /*9d430*/  IMAD.WIDE R76, R143, 0x4, R4 ;  /* 0x000000048f4c7825 */ /* 0x002fca00078e0204 */
[----:B------:R1:W-:Y:S02]  /*9d440*/  @P2 STG.E desc[UR4][R76.64], R146 ;  /* 0x000000924c002986 */ /* 0x0003e4000c101904 */
[----:B-1----:R-:W-:-:S05]  /*9d450*/  IMAD.WIDE R76, R143, 0x4, R6 ;  /* 0x000000048f4c7825 */ /* 0x002fca00078e0206 */
[----:B------:R1:W-:Y:S01]  /*9d460*/  @P3 STG.E desc[UR4][R76.64], R144 ;  /* 0x000000904c003986 */ /* 0x0003e2000c101904 */
[----:B------:R-:W-:Y:S01]  /*9d470*/  LOP3.LUT P5, RZ, R20, 0x10000, RZ, 0xc0, !PT ;  /* 0x0001000014ff7812 */ /* 0x000fe200078ac0ff */
[----:B-1----:R-:W-:Y:S02]  /*9d480*/  IMAD.WIDE R76, R143, 0x4, R8 ;  /* 0x000000048f4c7825 */ /* 0x002fe400078e0208 */
[----:B------:R-:W3:Y:S04]  /*9d490*/  LDL.LU R143, [R1+0x1d24] ;  /* 0x001d2400018f7983 */ /* 0x000ee80000300800 */
[----:B------:R1:W-:Y:S04]  /*9d4a0*/  @P4 STG.E desc[UR4][R76.64], R141 ;  /* 0x0000008d4c004986 */ /* 0x0003e8000c101904 */
[----:B-1----:R-:W4:Y:S04]  /*9d4b0*/  LDL.LU R141, [R1+0x1924] ;  /* 0x00192400018d7983 */ /* 0x002f280000300800 */
[----:B------:R-:W4:Y:S04]  /*9d4c0*/  LDL.LU R246, [R1+0x1524] ;  /* 0x0015240001f67983 */ /* 0x000f280000300800 */
[----:B------:R-:W4:Y:S04]  /*9d4d0*/  LDL.LU R241, [R1+0x1124] ;  /* 0x0011240001f17983 */ /* 0x000f280000300800 */
[----:B------:R-:W4:Y:S01]  /*9d4e0*/  LDL.LU R245, [R1+0xd24] ;  /* 0x000d240001f57983 */ /* 0x000f220000300800 */
[----:B--2---:R-:W-:-:S05]  /*9d4f0*/  IMAD.WIDE R76, R142, 0x4, R2 ;  /* 0x000000048e4c7825 */ /* 0x004fca00078e0202 */
[----:B------:R1:W-:Y:S04]  /*9d500*/  @P5 STG.E desc[UR4][R76.64], R140 ;  /* 0x0000008c4c005986 */ /* 0x0003e8000c101904 */
[----:B-1----:R-:W2:Y:S04]  /*9d510*/  LDL.LU R140, [R1+0x22d8] ;  /* 0x0022d800018c7983 */ /* 0x002ea80000300800 */
[----:B------:R-:W2:Y:S01]  /*9d520*/  LDL.LU R240, [R1+0x934] ;  /* 0x0009340001f07983 */ /* 0x000ea20000300800 */
        /* <DEDUP_REMOVED lines=8> */
[----:B------:R-:W-:-:S03]  /*9d5b0*/  LOP3.LUT R16, R16, 0xfffbffff, RZ, 0xc0, !PT ;  /* 0xfffbffff10107812 */ /* 0x000fc600078ec0ff */
[----:B------:R-:W2:Y:S04]  /*9d5c0*/  LDL.LU R149, [R1+0x1528] ;  /* 0x0015280001957983 */ /* 0x000ea80000300800 */
[----:B------:R-:W2:Y:S04]  /*9d5d0*/  LDL.LU R150, [R1+0x1128] ;  /* 0x0011280001967983 */ /* 0x000ea80000300800 */
[----:B------:R-:W-:Y:S01]  /*9d5e0*/  @P6 LOP3.LUT R16, R16, 0x40000, RZ, 0xfc, !PT ;  /* 0x0004000010106812 */ /* 0x000fe200078efcff */
[----:B------:R-:W2:Y:S01]  /*9d5f0*/  LDL.LU R148, [R1+0xd28] ;  /* 0x000d280001947983 */ /* 0x000ea20000300800 */
[----:B------:R-:W-:-:S02]  /*9d600*/  LOP3.LUT P6, RZ, R20, 0x8000000, RZ, 0xc0, !PT ;  /* 0x0800000014ff7812 */ /* 0x000fc400078cc0ff */
[----:B------:R-:W-:Y:S01]  /*9d610*/  LOP3.LUT R16, R16, 0xfff7ffff, RZ, 0xc0, !PT ;  /* 0xfff7ffff10107812 */ /* 0x000fe200078ec0ff */
[----:B------:R-:W2:Y:S04]  /*9d620*/  LDL.LU R147, [R1+0x938] ;  /* 0x0009380001937983 */ /* 0x000ea80000300800 */
[----:B------:R-:W2:Y:S01]  /*9d630*/  LDL.LU R145, [R1+0x22e0] ;  /* 0x0022e00001917983 */ /* 0x000ea20000300800 */
[C---:B------:R-:W-:Y:S02]  /*9d640*/  LOP3.LUT P2, RZ, R20.reuse, 0x20000, RZ, 0xc0, !PT ;  /* 0x0002000014ff7812 */ /* 0x040fe4000784c0ff */
[----:B------:R-:W-:Y:S01]  /*9d650*/  LOP3.LUT P3, RZ, R20, 0x40000, RZ, 0xc0, !PT ;  /* 0x0004000014ff7812 */ /* 0x000fe2000786c0ff */
[----:B------:R-:W-:Y:S01]  /*9d660*/  IMAD.WIDE R76, R142, 0x4, R4 ;  /* 0x000000048e4c7825 */ /* 0x000fe200078e0204 */
[----:B------:R-:W2:Y:S01]  /*9d670*/  LDL.LU R146, [R1+0x538] ;  /* 0x0005380001927983 */ /* 0x000ea20000300800 */
[----:B------:R-:W-:-:S02]  /*9d680*/  @P6 LOP3.LUT R16, R16, 0x80000, RZ, 0xfc, !PT ;  /* 0x0008000010106812 */ /* 0x000fc400078efcff */
[----:B------:R-:W-:Y:S01]  /*9d690*/  LOP3.LUT P6, RZ, R20, 0x4000000, RZ, 0xc0, !PT ;  /* 0x0400000014ff7812 */ /* 0x000fe200078cc0ff */
[----:B------:R-:W2:Y:S01]  /*9d6a0*/  LDL.LU R144, [R1+0x1e8c] ;  /* 0x001e8c0001907983 */ /* 0x000ea20000300800 */
        /* <DEDUP_REMOVED lines=17> */
[----:B---3--:R1:W-:Y:S02]  /*9d7c0*/  @P2 STG.E desc[UR4][R76.64], R143 ;  /* 0x0000008f4c002986 */ /* 0x0083e4000c101904 */
[C---:B-1----:R-:W-:Y:S02]  /*9d7d0*/  IMAD.WIDE R76, R142.reuse, 0x4, R6 ;  /* 0x000000048e4c7825 */ /* 0x042fe400078e0206 */
[----:B------:R-:W3:Y:S04]  /*9d7e0*/  LDL.LU R143, [R1+0x1d2c] ;  /* 0x001d2c00018f7983 */ /* 0x000ee80000300800 */
[----:B----4-:R1:W-:Y:S02]  /*9d7f0*/  @P3 STG.E desc[UR4][R76.64], R141 ;  /* 0x0000008d4c003986 */ /* 0x0103e4000c101904 */
[----:B-1----:R-:W-:-:S02]  /*9d800*/  IMAD.WIDE R76, R142, 0x4, R8 ;  /* 0x000000048e4c7825 */ /* 0x002fc400078e0208 */
[----:B------:R-:W4:Y:S04]  /*9d810*/  LDL.LU R141, [R1+0x192c] ;  /* 0x00192c00018d7983 */ /* 0x000f280000300800 */
[----:B------:R-:W3:Y:S04]  /*9d820*/  LDL.LU R142, [R1+0x22e4] ;  /* 0x0022e400018e7983 */ /* 0x000ee80000300800 */
[----:B------:R2:W-:Y:S02]  /*9d830*/  @P4 STG.E desc[UR4][R76.64], R246 ;  /* 0x000000f64c004986 */ /* 0x0005e4000c101904 */
[----:B--2---:R-:W-:-:S05]  /*9d840*/  IMAD.WIDE R76, R140, 0x4, R2 ;  /* 0x000000048c4c7825 */ /* 0x004fca00078e0202 */
[----:B------:R1:W-:Y:S02]  /*9d850*/  @P5 STG.E desc[UR4][R76.64], R241 ;  /* 0x000000f14c005986 */ /* 0x0003e4000c101904 */
[----:B-1----:R-:W-:-:S05]  /*9d860*/  IMAD.WIDE R76, R140, 0x4, R4 ;  /* 0x000000048c4c7825 */ /* 0x002fca00078e0204 */
[----:B------:R1:W-:Y:S01]  /*9d870*/  @P6 STG.E desc[UR4][R76.64], R245 ;  /* 0x000000f54c006986 */ /* 0x0003e2000c101904 */
[----:B------:R-:W-:Y:S01]  /*9d880*/  LOP3.LUT P6, RZ, R16, 0x1000000, RZ, 0xc0, !PT ;  /* 0x0100000010ff7812 */ /* 0x000fe200078cc0ff */
[----:B-1----:R-:W-:-:S12]  /*9d890*/  IMAD.WIDE R76, R140, 0x4, R6 ;  /* 0x000000048c4c7825 */ /* 0x002fd800078e0206 */
[----:B------:R1:W-:Y:S02]  /*9d8a0*/  @P6 STG.E desc[UR4][R76.64], R240 ;  /* 0x000000f04c006986 */ /* 0x0003e4000c101904 */
[----:B-1----:R-:W-:Y:S02]  /*9d8b0*/  IMAD.WIDE R76, R140, 0x4, R8 ;  /* 0x000000048c4c7825 */ /* 0x002fe400078e0208 */
        /* <DEDUP_REMOVED lines=30> */
[----:B---3--:R-:W-:-:S05]  /*9daa0*/  IMAD.WIDE R76, R142, 0x4, R2 ;  /* 0x000000048e4c7825 */ /* 0x008fca00078e0202 */
[----:B------:R1:W-:Y:S02]  /*9dab0*/  @P2 STG.E desc[UR4][R76.64], R144 ;  /* 0x000000904c002986 */ /* 0x0003e4000c101904 */
[C---:B-1----:R-:W-:Y:S02]  /*9dac0*/  IMAD.WIDE R76, R142.reuse, 0x4, R4 ;  /* 0x000000048e4c7825 */ /* 0x042fe400078e0204 */
[----:B------:R-:W3:Y:S04]  /*9dad0*/  LDL.LU R144, [R1+0x112c] ;  /* 0x00112c0001907983 */ /* 0x000ee80000300800 */
[----:B------:R1:W-:Y:S02]  /*9dae0*/  @P3 STG.E desc[UR4][R76.64], R143 ;  /* 0x0000008f4c003986 */ /* 0x0003e4000c101904 */
[----:B-1----:R-:W-:-:S02]  /*9daf0*/  IMAD.WIDE R76, R142, 0x4, R6 ;  /* 0x000000048e4c7825 */ /* 0x002fc400078e0206 */
[----:B------:R-:W3:Y:S04]  /*9db00*/  LDL.LU R143, [R1+0xd2c] ;  /* 0x000d2c00018f7983 */ /* 0x000ee80000300800 */
[----:B----4-:R1:W-:Y:S01]  /*9db10*/  @P4 STG.E desc[UR4][R76.64], R141 ;  /* 0x0000008d4c004986 */ /* 0x0103e2000c101904 */
[C---:B------:R-:W-:Y:S01]  /*9db20*/  LOP3.LUT P5, RZ, R21.reuse, 0x8, RZ, 0xc0, !PT ;  /* 0x0000000815ff7812 */ /* 0x040fe200078ac0ff */
[----:B-1----:R-:W-:Y:S02]  /*9db30*/  IMAD.WIDE R76, R142, 0x4, R8 ;  /* 0x000000048e4c7825 */ /* 0x002fe400078e0208 */
[----:B------:R-:W4:Y:S04]  /*9db40*/  LDL.LU R141, [R1+0x93c] ;  /* 0x00093c00018d7983 */ /* 0x000f280000300800 */
[----:B------:R-:W3:Y:S06]  /*9db50*/  LDL.LU R142, [R1+0x22e8] ;  /* 0x0022e800018e7983 */ /* 0x000eec0000300800 */
[----:B--2---:R1:W-:Y:S04]  /*9db60*/  @P5 STG.E desc[UR4][R76.64], R140 ;  /* 0x0000008c4c005986 */ /* 0x0043e8000c101904 */
        /* <DEDUP_REMOVED lines=9> */
[----:B------:R-:W2:Y:S01]  /*9dc00*/  LDL.LU R151, [R1+0x540] ;  /* 0x0005400001977983 */ /* 0x000ea20000300800 */
[----:B------:R-:W-:-:S03]  /*9dc10*/  LOP3.LUT P2, RZ, R21, 0x10, RZ, 0xc0, !PT ;  /* 0x0000001015ff7812 */ /* 0x000fc6000784c0ff */
[----:B------:R-:W2:Y:S01]  /*9dc20*/  LDL.LU R150, [R1+0x140] ;  /* 0x0001400001967983 */ /* 0x000ea20000300800 */
[----:B------:R-:W-:-:S03]  /*9dc30*/  LOP3.LUT P3, RZ, R21, 0x20, RZ, 0xc0, !PT ;  /* 0x0000002015ff7812 */ /* 0x000fc6000786c0ff */
[----:B------:R-:W2:Y:S04]  /*9dc40*/  LDL.LU R148, [R1+0x1d34] ;  /* 0x001d340001947983 */ /* 0x000ea80000300800 */
[----:B------:R-:W2:Y:S04]  /*9dc50*/  LDL.LU R147, [R1+0x1934] ;  /* 0x0019340001937983 */ /* 0x000ea80000300800 */
[----:B------:R-:W2:Y:S01]  /*9dc60*/  LDL.LU R145, [R1+0x1534] ;  /* 0x0015340001917983 */ /* 0x000ea20000300800 */
[----:B------:R-:W-:-:S03]  /*9dc70*/  LOP3.LUT P4, RZ, R21, 0x40, RZ, 0xc0, !PT ;  /* 0x0000004015ff7812 */ /* 0x000fc6000788c0ff */
[----:B------:R-:W2:Y:S01]  /*9dc80*/  LDL.LU R146, [R1+0x22f4] ;  /* 0x0022f40001927983 */ /* 0x000ea20000300800 */
        /* <DEDUP_REMOVED lines=9> */
[----:B---3--:R-:W-:-:S05]  /*9dd20*/  IMAD.WIDE R76, R142, 0x4, R2 ;  /* 0x000000048e4c7825 */ /* 0x008fca00078e0202 */
[----:B------:R1:W-:Y:S02]  /*9dd30*/  @P2 STG.E desc[UR4][R76.64], R144 ;  /* 0x000000904c002986 */ /* 0x0003e4000c101904 */
[----:B-1----:R-:W-:-:S05]  /*9dd40*/  IMAD.WIDE R76, R142, 0x4, R4 ;  /* 0x000000048e4c7825 */ /* 0x002fca00078e0204 */
[----:B------:R1:W-:Y:S02]  /*9dd50*/  @P3 STG.E desc[UR4][R76.64], R143 ;  /* 0x0000008f4c003986 */ /* 0x0003e4000c101904 */
[C---:B-1----:R-:W-:Y:S02]  /*9dd60*/  IMAD.WIDE R76, R142.reuse, 0x4, R6 ;  /* 0x000000048e4c7825 */ /* 0x042fe400078e0206 */
[----:B------:R-:W3:Y:S04]  /*9dd70*/  LDL.LU R143, [R1+0x1134] ;  /* 0x00113400018f7983 */ /* 0x000ee80000300800 */
[----:B----4-:R1:W-:Y:S02]  /*9dd80*/  @P4 STG.E desc[UR4][R76.64], R141 ;  /* 0x0000008d4c004986 */ /* 0x0103e4000c101904 */
[----:B-1----:R-:W-:-:S02]  /*9dd90*/  IMAD.WIDE R76, R142, 0x4, R8 ;  /* 0x000000048e4c7825 */ /* 0x002fc400078e0208 */
[----:B------:R-:W4:Y:S04]  /*9dda0*/  LDL.LU R141, [R1+0xd34] ;  /* 0x000d3400018d7983 */ /* 0x000f280000300800 */
[----:B------:R-:W4:Y:S04]  /*9ddb0*/  LDL.LU R142, [R1+0x944] ;  /* 0x00094400018e7983 */ /* 0x000f280000300800 */
[----:B--2---:R1:W-:Y:S04]  /*9ddc0*/  @P5 STG.E desc[UR4][R76.64], R140 ;  /* 0x0000008c4c005986 */ /* 0x0043e8000c101904 */
[----:B-1----:R-:W2:Y:S04]  /*9ddd0*/  LDL.LU R140, [R1+0x544] ;  /* 0x00054400018c7983 */ /* 0x002ea80000300800 */
[----:B------:R-:W4:Y:S01]  /*9dde0*/  LDL.LU R144, [R1+0x22f8] ;  /* 0x0022f80001907983 */ /* 0x000f220000300800 */
        /* <DEDUP_REMOVED lines=15> */
[----:B------:R-:W-:-:S10]  /*9dee0*/  IMAD.WIDE R76, R244, 0x4, R2 ;  /* 0x00000004f44c7825 */ /* 0x000fd400078e0202 */
        /* <DEDUP_REMOVED lines=38> */
[----:B------:R-:W2:Y:S04]  /*9e150*/  LDL.LU R146, [R1+0x144] ;  /* 0x0001440001927983 */ /* 0x000ea80000300800 */
[----:B---3--:R1:W-:Y:S04]  /*9e160*/  @P2 STG.E desc[UR4][R76.64], R143 ;  /* 0x0000008f4c002986 */ /* 0x0083e8000c101904 */
[----:B-1----:R-:W3:Y:S01]  /*9e170*/  LDL.LU R143, [R1+0x1d38] ;  /* 0x001d3800018f7983 */ /* 0x002ee20000300800 */
[----:B----4-:R-:W-:-:S05]  /*9e180*/  IMAD.WIDE R76, R144, 0x4, R2 ;  /* 0x00000004904c7825 */ /* 0x010fca00078e0202 */
[----:B------:R1:W-:Y:S02]  /*9e190*/  @P3 STG.E desc[UR4][R76.64], R141 ;  /* 0x0000008d4c003986 */ /* 0x0003e4000c101904 */
[C---:B-1----:R-:W-:Y:S02]  /*9e1a0*/  IMAD.WIDE R76, R144.reuse, 0x4, R4 ;  /* 0x00000004904c7825 */ /* 0x042fe400078e0204 */
[----:B------:R-:W4:Y:S04]  /*9e1b0*/  LDL.LU R141, [R1+0x1938] ;  /* 0x00193800018d7983 */ /* 0x000f280000300800 */
[----:B------:R1:W-:Y:S02]  /*9e1c0*/  @P4 STG.E desc[UR4][R76.64], R142 ;  /* 0x0000008e4c004986 */ /* 0x0003e4000c101904 */
[----:B-1----:R-:W-:-:S02]  /*9e1d0*/  IMAD.WIDE R76, R144, 0x4, R6 ;  /* 0x00000004904c7825 */ /* 0x002fc400078e0206 */
[----:B------:R-:W4:Y:S04]  /*9e1e0*/  LDL.LU R142, [R1+0x1538] ;  /* 0x00153800018e7983 */ /* 0x000f280000300800 */
[----:B--2---:R1:W-:Y:S04]  /*9e1f0*/  @P5 STG.E desc[UR4][R76.64], R140 ;  /* 0x0000008c4c005986 */ /* 0x0043e8000c101904 */
[----:B-1----:R-:W2:Y:S04]  /*9e200*/  LDL.LU R140, [R1+0x22fc] ;  /* 0x0022fc00018c7983 */ /* 0x002ea80000300800 */
[----:B------:R-:W4:Y:S01]  /*9e210*/  LDL.LU R241, [R1+0x1138] ;  /* 0x0011380001f17983 */ /* 0x000f220000300800 */
[----:B------:R-:W-:-:S03]  /*9e220*/  IMAD.WIDE R76, R144, 0x4, R8 ;  /* 0x00000004904c7825 */ /* 0x000fc600078e0208 */
        /* <DEDUP_REMOVED lines=13> */
[----:B------:R-:W-:-:S02]  /*9e300*/  LOP3.LUT P2, RZ, R21, 0x800000, RZ, 0xc0, !PT ;  /* 0x0080000015ff7812 */ /* 0x000fc4000784c0ff */
[C---:B------:R-:W-:Y:S02]  /*9e310*/  LOP3.LUT P3, RZ, R21.reuse, 0x1000000, RZ, 0xc0, !PT ;  /* 0x0100000015ff7812 */ /* 0x040fe4000786c0ff */
[C---:B------:R-:W-:Y:S02]  /*9e320*/  LOP3.LUT P4, RZ, R21.reuse, 0x2000000, RZ, 0xc0, !PT ;  /* 0x0200000015ff7812 */ /* 0x040fe4000788c0ff */
[----:B------:R-:W-:Y:S02]  /*9e330*/  LOP3.LUT P5, RZ, R21, 0x4000000, RZ, 0xc0, !PT ;  /* 0x0400000015ff7812 */ /* 0x000fe400078ac0ff */
        /* <DEDUP_REMOVED lines=14> */
[----:B------:R1:W-:Y:S04]  /*9e420*/  @P2 STG.E desc[UR4][R76.64], R146 ;  /* 0x000000924c002986 */ /* 0x0003e8000c101904 */
[----:B-1----:R-:W4:Y:S01]  /*9e430*/  LDL.LU R146, [R1+0x54c] ;  /* 0x00054c0001927983 */ /* 0x002f220000300800 */
[----:B--2---:R-:W-:-:S05]  /*9e440*/  IMAD.WIDE R76, R140, 0x4, R2 ;  /* 0x000000048c4c7825 */ /* 0x004fca00078e0202 */
[----:B---3--:R1:W-:Y:S02]  /*9e450*/  @P3 STG.E desc[UR4][R76.64], R143 ;  /* 0x0000008f4c003986 */ /* 0x0083e4000c101904 */
[C---:B-1----:R-:W-:Y:S02]  /*9e460*/  IMAD.WIDE R76, R140.reuse, 0x4, R4 ;  /* 0x000000048c4c7825 */ /* 0x042fe400078e0204 */
[----:B------:R-:W2:Y:S04]  /*9e470*/  LDL.LU R143, [R1+0x14c] ;  /* 0x00014c00018f7983 */ /* 0x000ea80000300800 */
[----:B----4-:R1:W-:Y:S02]  /*9e480*/  @P4 STG.E desc[UR4][R76.64], R141 ;  /* 0x0000008d4c004986 */ /* 0x0103e4000c101904 */
[----:B-1----:R-:W-:-:S05]  /*9e490*/  IMAD.WIDE R76, R140, 0x4, R6 ;  /* 0x000000048c4c7825 */ /* 0x002fca00078e0206 */
[----:B------:R1:W-:Y:S02]  /*9e4a0*/  @P5 STG.E desc[UR4][R76.64], R142 ;  /* 0x0000008e4c005986 */ /* 0x0003e4000c101904 */
[----:B-1----:R-:W-:Y:S02]  /*9e4b0*/  IMAD.WIDE R76, R140, 0x4, R8 ;  /* 0x000000048c4c7825 */ /* 0x002fe400078e0208 */
[----:B------:R-:W3:Y:S04]  /*9e4c0*/  LDL.LU R142, [R1+0x1d40] ;  /* 0x001d4000018e7983 */ /* 0x000ee80000300800 */
[----:B------:R-:W4:Y:S04]  /*9e4d0*/  LDL.LU R140, [R1+0x1940] ;  /* 0x00194000018c7983 */ /* 0x000f280000300800 */
[----:B------:R-:W3:Y:S01]  /*9e4e0*/  LDL.LU R141, [R1+0x230c] ;  /* 0x00230c00018d7983 */ /* 0x000ee20000300800 */
        /* <DEDUP_REMOVED lines=38> */
[----:B------:R1:W-:Y:S02]  /*9e750*/  @P6 STG.E desc[UR4][R76.64], R148 ;  /* 0x000000944c006986 */ /* 0x0003e4000c101904 */
[----:B-1----:R-:W-:-:S05]  /*9e760*/  IMAD.WIDE R76, R144, 0x4, R2 ;  /* 0x00000004904c7825 */ /* 0x002fca00078e0202 */
[----:B------:R1:W-:Y:S02]  /*9e770*/  @P0 STG.E desc[UR4][R76.64], R147 ;  /* 0x000000934c000986 */ /* 0x0003e4000c101904 */
[----:B-1----:R-:W-:-:S05]  /*9e780*/  IMAD.WIDE R76, R144, 0x4, R4 ;  /* 0x00000004904c7825 */ /* 0x002fca00078e0204 */
[----:B------:R1:W-:Y:S04]  /*9e790*/  @P1 STG.E desc[UR4][R76.64], R145 ;  /* 0x000000914c001986 */ /* 0x0003e8000c101904 */
[----:B-1----:R-:W4:Y:S01]  /*9e7a0*/  LDL.LU R145, [R1+0x1540] ;  /* 0x0015400001917983 */ /* 0x002f220000300800 */
[C---:B------:R-:W-:Y:S02]  /*9e7b0*/  LOP3.LUT P2, RZ, R22.reuse, 0x40, RZ, 0xc0, !PT ;  /* 0x0000004016ff7812 */ /* 0x040fe4000784c0ff */
[----:B------:R-:W-:Y:S01]  /*9e7c0*/  LOP3.LUT P3, RZ, R22, 0x80, RZ, 0xc0, !PT ;  /* 0x0000008016ff7812 */ /* 0x000fe2000786c0ff */
[----:B------:R-:W-:Y:S01]  /*9e7d0*/  IMAD.WIDE R76, R144, 0x4, R6 ;  /* 0x00000004904c7825 */ /* 0x000fe200078e0206 */
[C---:B------:R-:W-:Y:S02]  /*9e7e0*/  LOP3.LUT P4, RZ, R22.reuse, 0x100, RZ, 0xc0, !PT ;  /* 0x0000010016ff7812 */ /* 0x040fe4000788c0ff */
[----:B------:R-:W-:-:S07]  /*9e7f0*/  LOP3.LUT P5, RZ, R22, 0x200, RZ, 0xc0, !PT ;  /* 0x0000020016ff7812 */ /* 0x000fce00078ac0ff */
[----:B------:R1:W-:Y:S02]  /*9e800*/  @P2 STG.E desc[UR4][R76.64], R146 ;  /* 0x000000924c002986 */ /* 0x0003e4000c101904 */
[----:B-1----:R-:W-:Y:S02]  /*9e810*/  IMAD.WIDE R76, R144, 0x4, R8 ;  /* 0x00000004904c7825 */ /* 0x002fe400078e0208 */
[----:B------:R-:W4:Y:S04]  /*9e820*/  LDL.LU R146, [R1+0x1140] ;  /* 0x0011400001927983 */ /* 0x000f280000300800 */
[----:B--2---:R1:W-:Y:S04]  /*9e830*/  @P3 STG.E desc[UR4][R76.64], R143 ;  /* 0x0000008f4c003986 */ /* 0x0043e8000c101904 */
[----:B------:R-:W2:Y:S04]  /*9e840*/  LDL.LU R144, [R1+0xd40] ;  /* 0x000d400001907983 */ /* 0x000ea80000300800 */
[----:B-1----:R-:W2:Y:S01]  /*9e850*/  LDL.LU R143, [R1+0x950] ;  /* 0x00095000018f7983 */ /* 0x002ea20000300800 */
[----:B---3--:R-:W-:-:S05]  /*9e860*/  IMAD.WIDE R76, R141, 0x4, R2 ;  /* 0x000000048d4c7825 */ /* 0x008fca00078e0202 */
[----:B------:R1:W-:Y:S02]  /*9e870*/  @P4 STG.E desc[UR4][R76.64], R142 ;  /* 0x0000008e4c004986 */ /* 0x0003e4000c101904 */
[----:B-1----:R-:W-:Y:S02]  /*9e880*/  IMAD.WIDE R76, R141, 0x4, R4 ;  /* 0x000000048d4c7825 */ /* 0x002fe400078e0204 */
[----:B------:R-:W3:Y:S04]  /*9e890*/  LDL.LU R142, [R1+0x550] ;  /* 0x00055000018e7983 */ /* 0x000ee80000300800 */
[----:B----4-:R1:W-:Y:S04]  /*9e8a0*/  @P5 STG.E desc[UR4][R76.64], R140 ;  /* 0x0000008c4c005986 */ /* 0x0103e8000c101904 */
        /* <DEDUP_REMOVED lines=9> */
[----:B------:R-:W-:-:S02]  /*9e940*/  LOP3.LUT R17, R17, 0xfbffffff, RZ, 0xc0, !PT ;  /* 0xfbffffff11117812 */ /* 0x000fc400078ec0ff */
[C---:B------:R-:W-:Y:S01]  /*9e950*/  LOP3.LUT P2, RZ, R22.reuse, 0x400, RZ, 0xc0, !PT ;  /* 0x0000040016ff7812 */ /* 0x040fe2000784c0ff */
[----:B------:R-:W-:Y:S01]  /*9e960*/  IMAD.WIDE R76, R141, 0x4, R6 ;  /* 0x000000048d4c7825 */ /* 0x000fe200078e0206 */
[----:B------:R-:W3:Y:S04]  /*9e970*/  LDL.LU R151, [R1+0xd44] ;  /* 0x000d440001977983 */ /* 0x000ee80000300800 */
[----:B------:R-:W3:Y:S03]  /*9e980*/  LDL.LU R149, [R1+0x954] ;  /* 0x0009540001957983 */ /* 0x000ee60000300800 */
[----:B------:R-:W-:Y:S01]  /*9e990*/  @P6 LOP3.LUT R17, R17, 0x4000000, RZ, 0xfc, !PT ;  /* 0x0400000011116812 */ /* 0x000fe200078efcff */
[----:B------:R-:W3:Y:S01]  /*9e9a0*/  LDL.LU R150, [R1+0x554] ;  /* 0x0005540001967983 */ /* 0x000ee20000300800 */
[----:B------:R-:W-:-:S02]  /*9e9b0*/  LOP3.LUT P6, RZ, R22, 0x100000, RZ, 0xc0, !PT ;  /* 0x0010000016ff7812 */ /* 0x000fc400078cc0ff */
[----:B------:R-:W-:Y:S01]  /*9e9c0*/  LOP3.LUT R17, R17, 0xf7ffffff, RZ, 0xc0, !PT ;  /* 0xf7ffffff11117812 */ /* 0x000fe200078ec0ff */
[----:B------:R-:W3:Y:S04]  /*9e9d0*/  LDL.LU R148, [R1+0x2318] ;  /* 0x0023180001947983 */ /* 0x000ee80000300800 */
        /* <DEDUP_REMOVED lines=13> */
[C---:B------:R-:W-:Y:S02]  /*9eab0*/  LOP3.LUT P3, RZ, R22.reuse, 0x800, RZ, 0xc0, !PT ;  /* 0x0000080016ff7812 */ /* 0x040fe4000786c0ff */
[----:B------:R-:W-:-:S07]  /*9eac0*/  LOP3.LUT P4, RZ, R22, 0x1000, RZ, 0xc0, !PT ;  /* 0x0000100016ff7812 */ /* 0x000fce000788c0ff */
[----:B------:R-:W-:Y:S02]  /*9ead0*/  @P6 LOP3.LUT R17, R17, 0x80000000, RZ, 0xfc, !PT ;  /* 0x8000000011116812 */ /* 0x000fe400078efcff */
[C---:B------:R-:W-:Y:S02]  /*9eae0*/  LOP3.LUT P6, RZ, R22.reuse, 0x8000, RZ, 0xc0, !PT ;  /* 0x0000800016ff7812 */ /* 0x040fe400078cc0ff */
[----:B------:R-:W-:Y:S02]  /*9eaf0*/  LOP3.LUT P5, RZ, R22, 0x2000, RZ, 0xc0, !PT ;  /* 0x0000200016ff7812 */ /* 0x000fe400078ac0ff */
[----:B------:R-:W-:-:S09]  /*9eb00*/  LOP3.LUT R16, R16, 0xfffffffe, RZ, 0xc0, !PT ;  /* 0xfffffffe10107812 */ /* 0x000fd200078ec0ff */
[----:B------:R-:W-:Y:S02]  /*9eb10*/  @P6 LOP3.LUT R16, R16, 0x1, RZ, 0xfc, !PT ;  /* 0x0000000110106812 */ /* 0x000fe400078efcff */
[----:B------:R-:W-:Y:S01]  /*9eb20*/  LOP3.LUT P6, RZ, R22, 0x4000, RZ, 0xc0, !PT ;  /* 0x0000400016ff7812 */ /* 0x000fe200078cc0ff */
[----:B------:R1:W-:Y:S02]  /*9eb30*/  @P2 STG.E desc[UR4][R76.64], R145 ;  /* 0x000000914c002986 */ /* 0x0003e4000c101904 */
[----:B-1----:R-:W-:Y:S02]  /*9eb40*/  IMAD.WIDE R76, R141, 0x4, R8 ;  /* 0x000000048d4c7825 */ /* 0x002fe400078e0208 */
[----:B------:R-:W3:Y:S04]  /*9eb50*/  LDL.LU R141, [R1+0x231c] ;  /* 0x00231c00018d7983 */ /* 0x000ee80000300800 */
[----:B------:R-:W3:Y:S04]  /*9eb60*/  LDL.LU R79, [R1+0x1144] ;  /* 0x00114400014f7983 */ /* 0x000ee80000300800 */
[----:B------:R-:W3:Y:S04]  /*9eb70*/  LDL.LU R145, [R1+0x1d48] ;  /* 0x001d480001917983 */ /* 0x000ee80000300800 */
[----:B------:R4:W-:Y:S02]  /*9eb80*/  @P3 STG.E desc[UR4][R76.64], R146 ;  /* 0x000000924c003986 */ /* 0x0009e4000c101904 */
[----:B----4-:R-:W-:-:S05]  /*9eb90*/  IMAD.WIDE R76, R140, 0x4, R2 ;  /* 0x000000048c4c7825 */ /* 0x010fca00078e0202 */
[----:B--2---:R1:W-:Y:S02]  /*9eba0*/  @P4 STG.E desc[UR4][R76.64], R144 ;  /* 0x000000904c004986 */ /* 0x0043e4000c101904 */
        /* <DEDUP_REMOVED lines=23> */
[C---:B------:R-:W-:Y:S02]  /*9ed20*/  LOP3.LUT P0, RZ, R22.reuse, 0x800000, RZ, 0xc0, !PT ;  /* 0x0080000016ff7812 */ /* 0x040fe4000780c0ff */
[C---:B------:R-:W-:Y:S02]  /*9ed30*/  LOP3.LUT P1, RZ, R22.reuse, 0x1000000, RZ, 0xc0, !PT ;  /* 0x0100000016ff7812 */ /* 0x040fe4000782c0ff */
[C---:B------:R-:W-:Y:S02]  /*9ed40*/  LOP3.LUT P2, RZ, R22.reuse, 0x2000000, RZ, 0xc0, !PT ;  /* 0x0200000016ff7812 */ /* 0x040fe4000784c0ff */
[C---:B------:R-:W-:Y:S02]  /*9ed50*/  LOP3.LUT P3, RZ, R22.reuse, 0x4000000, RZ, 0xc0, !PT ;  /* 0x0400000016ff7812 */ /* 0x040fe4000786c0ff */
[----:B------:R-:W-:-:S02]  /*9ed60*/  LOP3.LUT P4, RZ, R22, 0x8000000, RZ, 0xc0, !PT ;  /* 0x0800000016ff7812 */ /* 0x000fc4000788c0ff */
[----:B------:R-:W-:Y:S01]  /*9ed70*/  LOP3.LUT P5, RZ, R22, 0x10000000, RZ, 0xc0, !PT ;  /* 0x1000000016ff7812 */ /* 0x000fe200078ac0ff */
[----:B------:R1:W-:Y:S01]  /*9ed80*/  @P6 STG.E desc[UR4][R76.64], R79 ;  /* 0x0000004f4c006986 */ /* 0x0003e2000c101904 */
[----:B------:R-:W-:Y:S01]  /*9ed90*/  LOP3.LUT P6, RZ, R17, 0x8000000, RZ, 0xc0, !PT ;  /* 0x0800000011ff7812 */ /* 0x000fe200078cc0ff */
[----:B-1----:R-:W-:-:S12]  /*9eda0*/  IMAD.WIDE R76, R148, 0x4, R2 ;  /* 0x00000004944c7825 */ /* 0x002fd800078e0202 */
[----:B------:R1:W-:Y:S01]  /*9edb0*/  @P6 STG.E desc[UR4][R76.64], R151 ;  /* 0x000000974c006986 */ /* 0x0003e2000c101904 */
[C---:B------:R-:W-:Y:S01]  /*9edc0*/  LOP3.LUT P6, RZ, R17.reuse, 0x4000000, RZ, 0xc0, !PT ;  /* 0x0400000011ff7812 */ /* 0x040fe200078cc0ff */
[C---:B-1----:R-:W-:Y:S02]  /*9edd0*/  IMAD.WIDE R76, R148.reuse, 0x4, R4 ;  /* 0x00000004944c7825 */ /* 0x042fe400078e0204 */
[----:B------:R-:W3:Y:S10]  /*9ede0*/  LDL.LU R151, [R1+0x2328] ;  /* 0x0023280001977983 */ /* 0x000ef40000300800 */
[----:B------:R1:W-:Y:S01]  /*9edf0*/  @P6 STG.E desc[UR4][R76.64], R149 ;  /* 0x000000954c006986 */ /* 0x0003e2000c101904 */
[----:B------:R-:W-:Y:S01]  /*9ee00*/  LOP3.LUT P6, RZ, R17, 0x2000000, RZ, 0xc0, !PT ;  /* 0x0200000011ff7812 */ /* 0x000fe200078cc0ff */
[----:B-1----:R-:W-:-:S12]  /*9ee10*/  IMAD.WIDE R76, R148, 0x4, R6 ;  /* 0x00000004944c7825 */ /* 0x002fd800078e0206 */
[----:B------:R1:W-:Y:S02]  /*9ee20*/  @P6 STG.E desc[UR4][R76.64], R150 ;  /* 0x000000964c006986 */ /* 0x0003e4000c101904 */
[----:B-1----:R-:W-:-:S05]  /*9ee30*/  IMAD.WIDE R76, R148, 0x4, R8 ;  /* 0x00000004944c7825 */ /* 0x002fca00078e0208 */
[----:B------:R1:W-:Y:S02]  /*9ee40*/  @P0 STG.E desc[UR4][R76.64], R147 ;  /* 0x000000934c000986 */ /* 0x0003e4000c101904 */
[----:B-1----:R-:W-:-:S05]  /*9ee50*/  IMAD.WIDE R76, R141, 0x4, R2 ;  /* 0x000000048d4c7825 */ /* 0x002fca00078e0202 */
[----:B------:R1:W-:Y:S02]  /*9ee60*/  @P1 STG.E desc[UR4][R76.64], R145 ;  /* 0x000000914c001986 */ /* 0x0003e4000c101904 */
[----:B-1----:R-:W-:-:S05]  /*9ee70*/  IMAD.WIDE R76, R141, 0x4, R4 ;  /* 0x000000048d4c7825 */ /* 0x002fca00078e0204 */
[----:B--2---:R1:W-:Y:S02]  /*9ee80*/  @P2 STG.E desc[UR4][R76.64], R144 ;  /* 0x000000904c002986 */ /* 0x0043e4000c101904 */
[----:B-1----:R-:W-:-:S05]  /*9ee90*/  IMAD.WIDE R76, R141, 0x4, R6 ;  /* 0x000000048d4c7825 */ /* 0x002fca00078e0206 */
[----:B----4-:R1:W-:Y:S02]  /*9eea0*/  @P3 STG.E desc[UR4][R76.64], R143 ;  /* 0x0000008f4c003986 */ /* 0x0103e4000c101904 */
[----:B-1----:R-:W-:-:S05]  /*9eeb0*/  IMAD.WIDE R76, R141, 0x4, R8 ;  /* 0x000000048d4c7825 */ /* 0x002fca00078e0208 */
[----:B---3--:R1:W-:Y:S02]  /*9eec0*/  @P4 STG.E desc[UR4][R76.64], R142 ;  /* 0x0000008e4c004986 */ /* 0x0083e4000c101904 */
[----:B-1----:R-:W-:-:S05]  /*9eed0*/  IMAD.WIDE R76, R146, 0x4, R2 ;  /* 0x00000004924c7825 */ /* 0x002fca00078e0202 */
[----:B------:R1:W-:Y:S04]  /*9eee0*/  @P5 STG.E desc[UR4][R76.64], R140 ;  /* 0x0000008c4c005986 */ /* 0x0003e8000c101904 */
[----:B-1----:R-:W2:Y:S04]  /*9eef0*/  LDL.LU R140, [R1+0x958] ;  /* 0x00095800018c7983 */ /* 0x002ea80000300800 */
[----:B------:R-:W3:Y:S04]  /*9ef00*/  LDL.LU R145, [R1+0x558] ;  /* 0x0005580001917983 */ /* 0x000ee80000300800 */
[----:B------:R-:W4:Y:S04]  /*9ef10*/  LDL.LU R144, [R1+0x158] ;  /* 0x0001580001907983 */ /* 0x000f280000300800 */
[----:B------:R-:W4:Y:S04]  /*9ef20*/  LDL.LU R142, [R1+0x1d4c] ;  /* 0x001d4c00018e7983 */ /* 0x000f280000300800 */
[----:B------:R-:W4:Y:S04]  /*9ef30*/  LDL.LU R143, [R1+0x194c] ;  /* 0x00194c00018f7983 */ /* 0x000f280000300800 */
[----:B------:R-:W4:Y:S04]  /*9ef40*/  LDL.LU R141, [R1+0x154c] ;  /* 0x00154c00018d7983 */ /* 0x000f280000300800 */
[----:B------:R-:W4:Y:S01]  /*9ef50*/  LDL.LU R244, [R1+0x2324] ;  /* 0x0023240001f47983 */ /* 0x000f220000300800 */
[----:B------:R-:W-:Y:S01]  /*9ef60*/  LOP3.LUT P2, RZ, R22, 0x20000000, RZ, 0xc0, !PT ;  /* 0x2000000016ff7812 */ /* 0x000fe2000784c0ff */
[----:B------:R-:W-:Y:S01]  /*9ef70*/  IMAD.WIDE R76, R146, 0x4, R4 ;  /* 0x00000004924c7825 */ /* 0x000fe200078e0204 */
[----:B------:R-:W-:-:S02]  /*9ef80*/  LOP3.LUT P6, RZ, R23, 0x200, RZ, 0xc0, !PT ;  /* 0x0000020017ff7812 */ /* 0x000fc400078cc0ff */
        /* <DEDUP_REMOVED lines=12> */
[----:B------:R-:W-:Y:S01]  /*9f050*/  LOP3.LUT P6, RZ, R23, 0x20, RZ, 0xc0, !PT ;  /* 0x0000002017ff7812 */ /* 0x000fe200078cc0ff */
[----:B--2---:R1:W-:Y:S04]  /*9f060*/  @P2 STG.E desc[UR4][R76.64], R140 ;  /* 0x0000008c4c002986 */ /* 0x0043e8000c101904 */
[----:B-1----:R-:W2:Y:S04]  /*9f070*/  LDL.LU R140, [R1+0x114c] ;  /* 0x00114c00018c7983 */ /* 0x002ea80000300800 */
[----:B------:R-:W2:Y:S01]  /*9f080*/  LDL.LU R82, [R1+0xd4c] ;  /* 0x000d4c0001527983 */ /* 0x000ea20000300800 */
[----:B------:R-:W-:-:S03]  /*9f090*/  LOP3.LUT R17, R17, 0xffdfffff, RZ, 0xc0, !PT ;  /* 0xffdfffff11117812 */ /* 0x000fc600078ec0ff */
[----:B------:R-:W2:Y:S01]  /*9f0a0*/  LDL.LU R83, [R1+0x95c] ;  /* 0x00095c0001537983 */ /* 0x000ea20000300800 */
[----:B------:R-:W-:Y:S01]  /*9f0b0*/  @P6 LOP3.LUT R17, R17, 0x200000, RZ, 0xfc, !PT ;  /* 0x0020000011116812 */ /* 0x000fe200078efcff */
[----:B------:R-:W-:Y:S01]  /*9f0c0*/  IMAD.WIDE R76, R146, 0x4, R6 ;  /* 0x00000004924c7825 */ /* 0x000fe200078e0206 */
[----:B------:R-:W-:-:S04]  /*9f0d0*/  LOP3.LUT P6, RZ, R23, 0x10, RZ, 0xc0, !PT ;  /* 0x0000001017ff7812 */ /* 0x000fc800078cc0ff */
[----:B---3--:R1:W-:Y:S01]  /*9f0e0*/  @P3 STG.E desc[UR4][R76.64], R145 ;  /* 0x000000914c003986 */ /* 0x0083e2000c101904 */
[----:B------:R-:W-:-:S03]  /*9f0f0*/  LOP3.LUT R17, R17, 0xffbfffff, RZ, 0xc0, !PT ;  /* 0xffbfffff11117812 */ /* 0x000fc600078ec0ff */
[----:B-1----:R-:W3:Y:S04]  /*9f100*/  LDL.LU R145, [R1+0x232c] ;  /* 0x00232c0001917983 */ /* 0x002ee80000300800 */
[----:B------:R-:W3:Y:S01]  /*9f110*/  LDL.LU R79, [R1+0x55c] ;  /* 0x00055c00014f7983 */ /* 0x000ee20000300800 */
[----:B------:R-:W-:Y:S02]  /*9f120*/  @P6 LOP3.LUT R17, R17, 0x400000, RZ, 0xfc, !PT ;  /* 0x0040000011116812 */ /* 0x000fe400078efcff */
[----:B------:R-:W-:Y:S01]  /*9f130*/  LOP3.LUT P6, RZ, R23, 0x8, RZ, 0xc0, !PT ;  /* 0x0000000817ff7812 */ /* 0x000fe200078cc0ff */
[----:B------:R-:W3:Y:S01]  /*9f140*/  LDL.LU R149, [R1+0x15c] ;  /* 0x00015c0001957983 */ /* 0x000ee20000300800 */
[----:B------:R-:W-:Y:S02]  /*9f150*/  LOP3.LUT R17, R17, 0xff7fffff, RZ, 0xc0, !PT ;  /* 0xff7fffff11117812 */ /* 0x000fe400078ec0ff */
[----:B------:R-:W-:Y:S01]  /*9f160*/  LOP3.LUT P4, RZ, R22, 0x80000000, RZ, 0xc0, !PT ;  /* 0x8000000016ff7812 */ /* 0x000fe2000788c0ff */
[----:B------:R-:W3:Y:S01]  /*9f170*/  LDL.LU R150, [R1+0x1d50] ;  /* 0x001d500001967983 */ /* 0x000ee20000300800 */
[----:B------:R-:W-:Y:S01]  /*9f180*/  LOP3.LUT P5, RZ, R23, 0x1, RZ, 0xc0, !PT ;  /* 0x0000000117ff7812 */ /* 0x000fe200078ac0ff */
[----:B------:R-:W-:-:S02]  /*9f190*/  IMAD.WIDE R76, R146, 0x4, R8 ;  /* 0x00000004924c7825 */ /* 0x000fc400078e0208 */
[----:B------:R-:W3:Y:S04]  /*9f1a0*/  LDL.LU R148, [R1+0x1950] ;  /* 0x0019500001947983 */ /* 0x000ee80000300800 */
[----:B------:R-:W-:Y:S02]  /*9f1b0*/  @P6 LOP3.LUT R17, R17, 0x800000, RZ, 0xfc, !PT ;  /* 0x0080000011116812 */ /* 0x000fe400078efcff */
[----:B------:R-:W-:Y:S02]  /*9f1c0*/  LOP3.LUT P6, RZ, R23, 0x4, RZ, 0xc0, !PT ;  /* 0x0000000417ff7812 */ /* 0x000fe400078cc0ff */
[----:B------:R-:W-:Y:S01]  /*9f1d0*/  LOP3.LUT R17, R17, 0xfeffffff, RZ, 0xc0, !PT ;  /* 0xfeffffff11117812 */ /* 0x000fe200078ec0ff */
[----:B----4-:R1:W-:Y:S10]  /*9f1e0*/  @P4 STG.E desc[UR4][R76.64], R144 ;  /* 0x000000904c004986 */ /* 0x0103f4000c101904 */
[----:B------:R-:W-:-:S02]  /*9f1f0*/  @P6 LOP3.LUT R17, R17, 0x1000000, RZ, 0xfc, !PT ;  /* 0x0100000011116812 */ /* 0x000fc400078efcff */
[----:B------:R-:W-:Y:S01]  /*9f200*/  LOP3.LUT P6, RZ, R23, 0x2, RZ, 0xc0, !PT ;  /* 0x0000000217ff7812 */ /* 0x000fe200078cc0ff */
[----:B-1----:R-:W-:-:S05]  /*9f210*/  IMAD.WIDE R76, R244, 0x4, R2 ;  /* 0x00000004f44c7825 */ /* 0x002fca00078e0202 */
[----:B------:R1:W-:Y:S02]  /*9f220*/  @P5 STG.E desc[UR4][R76.64], R142 ;  /* 0x0000008e4c005986 */ /* 0x0003e4000c101904 */
[----:B-1----:R-:W-:Y:S02]  /*9f230*/  IMAD.WIDE R76, R244, 0x4, R4 ;  /* 0x00000004f44c7825 */ /* 0x002fe400078e0204 */
[----:B------:R-:W4:Y:S04]  /*9f240*/  LDL.LU R142, [R1+0x2330] ;  /* 0x00233000018e7983 */ /* 0x000f280000300800 */
[----:B------:R-:W4:Y:S04]  /*9f250*/  LDL.LU R147, [R1+0x1550] ;  /* 0x0015500001937983 */ /* 0x000f280000300800 */
[----:B------:R1:W-:Y:S01]  /*9f260*/  @P6 STG.E desc[UR4][R76.64], R143 ;  /* 0x0000008f4c006986 */ /* 0x0003e2000c101904 */
[----:B------:R-:W-:-:S03]  /*9f270*/  LOP3.LUT P6, RZ, R17, 0x1000000, RZ, 0xc0, !PT ;  /* 0x0100000011ff7812 */ /* 0x000fc600078cc0ff */
[----:B------:R-:W4:Y:S04]  /*9f280*/  LDL.LU R146, [R1+0x1150] ;  /* 0x0011500001927983 */ /* 0x000f280000300800 */
[----:B------:R-:W4:Y:S01]  /*9f290*/  LDL.LU R144, [R1+0xd50] ;  /* 0x000d500001907983 */ /* 0x000f220000300800 */
[----:B-1----:R-:W-:-:S03]  /*9f2a0*/  IMAD.WIDE R76, R244, 0x4, R6 ;  /* 0x00000004f44c7825 */ /* 0x002fc600078e0206 */
[----:B------:R-:W4:Y:S04]  /*9f2b0*/  LDL.LU R143, [R1+0x960] ;  /* 0x00096000018f7983 */ /* 0x000f280000300800 */
[----:B------:R1:W-:Y:S01]  /*9f2c0*/  @P6 STG.E desc[UR4][R76.64], R141 ;  /* 0x0000008d4c006986 */ /* 0x0003e2000c101904 */
[----:B------:R-:W-:-:S03]  /*9f2d0*/  LOP3.LUT P6, RZ, R17, 0x800000, RZ, 0xc0, !PT ;  /* 0x0080000011ff7812 */ /* 0x000fc600078cc0ff */
[----:B-1----:R-:W4:Y:S01]  /*9f2e0*/  LDL.LU R141, [R1+0x560] ;  /* 0x00056000018d7983 */ /* 0x002f220000300800 */
        /* <DEDUP_REMOVED lines=26> */
[----:B----4-:R1:W-:Y:S01]  /*9f490*/  @P0 STG.E desc[UR4][R76.64], R147 ;  /* 0x000000934c000986 */ /* 0x0103e2000c101904 */
        /* <DEDUP_REMOVED lines=8> */
[----:B------:R1:W-:Y:S02]  /*9f520*/  @P3 STG.E desc[UR4][R76.64], R143 ;  /* 0x0000008f4c003986 */ /* 0x0003e4000c101904 */
[C---:B-1----:R-:W-:Y:S02]  /*9f530*/  IMAD.WIDE R76, R142.reuse, 0x4, R6 ;  /* 0x000000048e4c7825 */ /* 0x042fe400078e0206 */
[----:B------:R-:W4:Y:S04]  /*9f540*/  LDL.LU R143, [R1+0x1d54] ;  /* 0x001d5400018f7983 */ /* 0x000f280000300800 */
[----:B------:R1:W-:Y:S02]  /*9f550*/  @P4 STG.E desc[UR4][R76.64], R141 ;  /* 0x0000008d4c004986 */ /* 0x0003e4000c101904 */
[----:B-1----:R-:W-:-:S02]  /*9f560*/  IMAD.WIDE R76, R142, 0x4, R8 ;  /* 0x000000048e4c7825 */ /* 0x002fc400078e0208 */
[----:B------:R-:W3:Y:S04]  /*9f570*/  LDL.LU R141, [R1+0x1954] ;  /* 0x00195400018d7983 */ /* 0x000ee80000300800 */
[----:B------:R-:W3:Y:S04]  /*9f580*/  LDL.LU R142, [R1+0x1554] ;  /* 0x00155400018e7983 */ /* 0x000ee80000300800 */
[----:B--2---:R1:W-:Y:S04]  /*9f590*/  @P5 STG.E desc[UR4][R76.64], R140 ;  /* 0x0000008c4c005986 */ /* 0x0043e8000c101904 */
[----:B-1----:R-:W2:Y:S04]  /*9f5a0*/  LDL.LU R140, [R1+0x2334] ;  /* 0x00233400018c7983 */ /* 0x002ea80000300800 */
        /* <DEDUP_REMOVED lines=10> */
[----:B------:R-:W-:-:S03]  /*9f650*/  LOP3.LUT P2, RZ, R23, 0x10000, RZ, 0xc0, !PT ;  /* 0x0001000017ff7812 */ /* 0x000fc6000784c0ff */
[----:B------:R-:W3:Y:S04]  /*9f660*/  LDL.LU R148, [R1+0xd58] ;  /* 0x000d580001947983 */ /* 0x000ee80000300800 */
[----:B------:R-:W3:Y:S01]  /*9f670*/  LDL.LU R147, [R1+0x968] ;  /* 0x0009680001937983 */ /* 0x000ee20000300800 */
[----:B------:R-:W-:-:S03]  /*9f680*/  LOP3.LUT P3, RZ, R23, 0x20000, RZ, 0xc0, !PT ;  /* 0x0002000017ff7812 */ /* 0x000fc6000786c0ff */
[----:B------:R-:W3:Y:S04]  /*9f690*/  LDL.LU R146, [R1+0x568] ;  /* 0x0005680001927983 */ /* 0x000ee80000300800 */
        /* <DEDUP_REMOVED lines=22> */
[----:B----4-:R1:W-:Y:S02]  /*9f800*/  @P2 STG.E desc[UR4][R76.64], R143 ;  /* 0x0000008f4c002986 */ /* 0x0103e4000c101904 */
[C---:B-1----:R-:W-:Y:S02]  /*9f810*/  IMAD.WIDE R76, R140.reuse, 0x4, R4 ;  /* 0x000000048c4c7825 */ /* 0x042fe400078e0204 */
[----:B------:R-:W2:Y:S04]  /*9f820*/  LDL.LU R143, [R1+0x168] ;  /* 0x00016800018f7983 */ /* 0x000ea80000300800 */
[----:B---3--:R1:W-:Y:S02]  /*9f830*/  @P3 STG.E desc[UR4][R76.64], R141 ;  /* 0x0000008d4c003986 */ /* 0x0083e4000c101904 */
        /* <DEDUP_REMOVED lines=52> */
[----:B------:R-:W4:Y:S04]  /*9fb80*/  LDL.LU R144, [R1+0xd5c] ;  /* 0x000d5c0001907983 */ /* 0x000f280000300800 */
[----:B--2---:R1:W-:Y:S04]  /*9fb90*/  @P2 STG.E desc[UR4][R76.64], R143 ;  /* 0x0000008f4c002986 */ /* 0x0043e8000c101904 */
[----:B-1----:R-:W2:Y:S01]  /*9fba0*/  LDL.LU R143, [R1+0x96c] ;  /* 0x00096c00018f7983 */ /* 0x002ea20000300800 */
[----:B---3--:R-:W-:-:S05]  /*9fbb0*/  IMAD.WIDE R76, R145, 0x4, R2 ;  /* 0x00000004914c7825 */ /* 0x008fca00078e0202 */
[----:B------:R1:W-:Y:S02]  /*9fbc0*/  @P3 STG.E desc[UR4][R76.64], R141 ;  /* 0x0000008d4c003986 */ /* 0x0003e4000c101904 */
[C---:B-1----:R-:W-:Y:S02]  /*9fbd0*/  IMAD.WIDE R76, R145.reuse, 0x4, R4 ;  /* 0x00000004914c7825 */ /* 0x042fe400078e0204 */
[----:B------:R-:W3:Y:S04]  /*9fbe0*/  LDL.LU R141, [R1+0x56c] ;  /* 0x00056c00018d7983 */ /* 0x000ee80000300800 */
[----:B----4-:R1:W-:Y:S04]  /*9fbf0*/  @P4 STG.E desc[UR4][R76.64], R142 ;  /* 0x0000008e4c004986 */ /* 0x0103e8000c101904 */
[----:B-1----:R-:W4:Y:S01]  /*9fc00*/  LDL.LU R142, [R1+0x2348] ;  /* 0x00234800018e7983 */ /* 0x002f220000300800 */
[----:B------:R-:W-:Y:S01]  /*9fc10*/  LOP3.LUT P5, RZ, R24, 0x4, RZ, 0xc0, !PT ;  /* 0x0000000418ff7812 */ /* 0x000fe200078ac0ff */
[----:B------:R-:W-:-:S12]  /*9fc20*/  IMAD.WIDE R76, R145, 0x4, R6 ;  /* 0x00000004914c7825 */ /* 0x000fd800078e0206 */
[----:B------:R1:W-:Y:S04]  /*9fc30*/  @P5 STG.E desc[UR4][R76.64], R140 ;  /* 0x0000008c4c005986 */ /* 0x0003e8000c101904 */
[----:B-1----:R-:W3:Y:S04]  /*9fc40*/  LDL.LU R140, [R1+0x16c] ;  /* 0x00016c00018c7983 */ /* 0x002ee80000300800 */
[----:B------:R-:W3:Y:S04]  /*9fc50*/  LDL.LU R82, [R1+0x234c] ;  /* 0x00234c0001527983 */ /* 0x000ee80000300800 */
[----:B------:R-:W3:Y:S04]  /*9fc60*/  LDL.LU R245, [R1+0x1e90] ;  /* 0x001e900001f57983 */ /* 0x000ee80000300800 */
[----:B------:R-:W3:Y:S01]  /*9fc70*/  LDL.LU R240, [R1+0x1d60] ;  /* 0x001d600001f07983 */ /* 0x000ee20000300800 */
        /* <DEDUP_REMOVED lines=9> */
[----:B------:R-:W3:Y:S01]  /*9fd10*/  LDL.LU R151, [R1+0xd60] ;  /* 0x000d600001977983 */ /* 0x000ee20000300800 */
[C---:B------:R-:W-:Y:S02]  /*9fd20*/  LOP3.LUT P2, RZ, R24.reuse, 0x8, RZ, 0xc0, !PT ;  /* 0x0000000818ff7812 */ /* 0x040fe4000784c0ff */
[C---:B------:R-:W-:Y:S01]  /*9fd30*/  LOP3.LUT P3, RZ, R24.reuse, 0x10, RZ, 0xc0, !PT ;  /* 0x0000001018ff7812 */ /* 0x040fe2000786c0ff */
[----:B------:R-:W3:Y:S04]  /*9fd40*/  LDL.LU R149, [R1+0x970] ;  /* 0x0009700001957983 */ /* 0x000ee80000300800 */
[----:B------:R-:W-:Y:S02]  /*9fd50*/  @P6 LOP3.LUT R17, R17, 0x4, RZ, 0xfc, !PT ;  /* 0x0000000411116812 */ /* 0x000fe400078efcff */
[----:B------:R-:W-:-:S02]  /*9fd60*/  LOP3.LUT P6, RZ, R24, 0x2000, RZ, 0xc0, !PT ;  /* 0x0000200018ff7812 */ /* 0x000fc400078cc0ff */
[----:B------:R-:W-:-:S11]  /*9fd70*/  LOP3.LUT R17, R17, 0xfffffff7, RZ, 0xc0, !PT ;  /* 0xfffffff711117812 */ /* 0x000fd600078ec0ff */
[----:B------:R-:W-:Y:S02]  /*9fd80*/  @P6 LOP3.LUT R17, R17, 0x8, RZ, 0xfc, !PT ;  /* 0x0000000811116812 */ /* 0x000fe400078efcff */
[----:B------:R-:W-:Y:S02]  /*9fd90*/  LOP3.LUT P6, RZ, R24, 0x1000, RZ, 0xc0, !PT ;  /* 0x0000100018ff7812 */ /* 0x000fe400078cc0ff */
[----:B------:R-:W-:Y:S01]  /*9fda0*/  LOP3.LUT R17, R17, 0xffffffef, RZ, 0xc0, !PT ;  /* 0xffffffef11117812 */ /* 0x000fe200078ec0ff */
[----:B------:R-:W-:-:S10]  /*9fdb0*/  IMAD.WIDE R76, R145, 0x4, R8 ;  /* 0x00000004914c7825 */ /* 0x000fd400078e0208 */
        /* <DEDUP_REMOVED lines=11> */
[C---:B------:R-:W-:Y:S01]  /*9fe70*/  LOP3.LUT P6, RZ, R24.reuse, 0x100, RZ, 0xc0, !PT ;  /* 0x0000010018ff7812 */ /* 0x040fe200078cc0ff */
[----:B------:R4:W-:Y:S01]  /*9fe80*/  @P2 STG.E desc[UR4][R76.64], R146 ;  /* 0x000000924c002986 */ /* 0x0009e2000c101904 */
[----:B------:R-:W-:Y:S02]  /*9fe90*/  LOP3.LUT P5, RZ, R24, 0x40, RZ, 0xc0, !PT ;  /* 0x0000004018ff7812 */ /* 0x000fe400078ac0ff */
[----:B------:R-:W-:-:S09]  /*9fea0*/  LOP3.LUT R17, R17, 0xfffffeff, RZ, 0xc0, !PT ;  /* 0xfffffeff11117812 */ /* 0x000fd200078ec0ff */
[----:B------:R-:W-:Y:S02]  /*9feb0*/  @P6 LOP3.LUT R17, R17, 0x100, RZ, 0xfc, !PT ;  /* 0x0000010011116812 */ /* 0x000fe400078efcff */
[----:B------:R-:W-:Y:S01]  /*9fec0*/  LOP3.LUT P6, RZ, R24, 0x80, RZ, 0xc0, !PT ;  /* 0x0000008018ff7812 */ /* 0x000fe200078cc0ff */
[----:B----4-:R-:W-:-:S05]  /*9fed0*/  IMAD.WIDE R76, R142, 0x4, R2 ;  /* 0x000000048e4c7825 */ /* 0x010fca00078e0202 */
[----:B------:R1:W-:Y:S04]  /*9fee0*/  @P3 STG.E desc[UR4][R76.64], R144 ;  /* 0x000000904c003986 */ /* 0x0003e8000c101904 */
[----:B-1----:R-:W4:Y:S04]  /*9fef0*/  LDL.LU R144, [R1+0x2354] ;  /* 0x0023540001907983 */ /* 0x002f280000300800 */
[----:B------:R-:W4:Y:S04]  /*9ff00*/  LDL.LU R148, [R1+0x570] ;  /* 0x0005700001947983 */ /* 0x000f280000300800 */
[----:B------:R-:W4:Y:S04]  /*9ff10*/  LDL.LU R147, [R1+0x1e94] ;  /* 0x001e940001937983 */ /* 0x000f280000300800 */
[----:B------:R-:W4:Y:S01]  /*9ff20*/  LDL.LU R145, [R1+0x1d64] ;  /* 0x001d640001917983 */ /* 0x000f220000300800 */
[----:B------:R-:W-:-:S03]  /*9ff30*/  IMAD.WIDE R76, R142, 0x4, R4 ;  /* 0x000000048e4c7825 */ /* 0x000fc600078e0204 */
[----:B------:R-:W4:Y:S04]  /*9ff40*/  LDL.LU R146, [R1+0x1964] ;  /* 0x0019640001927983 */ /* 0x000f280000300800 */
[----:B--2---:R1:W-:Y:S02]  /*9ff50*/  @P4 STG.E desc[UR4][R76.64], R143 ;  /* 0x0000008f4c004986 */ /* 0x0043e4000c101904 */
[----:B-1----:R-:W-:-:S05]  /*9ff60*/  IMAD.WIDE R76, R142, 0x4, R6 ;  /* 0x000000048e4c7825 */ /* 0x002fca00078e0206 */
[----:B---3--:R1:W-:Y:S02]  /*9ff70*/  @P5 STG.E desc[UR4][R76.64], R141 ;  /* 0x0000008d4c005986 */ /* 0x0083e4000c101904 */
[----:B-1----:R-:W-:Y:S02]  /*9ff80*/  IMAD.WIDE R76, R142, 0x4, R8 ;  /* 0x000000048e4c7825 */ /* 0x002fe400078e0208 */
[----:B------:R-:W2:Y:S04]  /*9ff90*/  LDL.LU R141, [R1+0x1564] ;  /* 0x00156400018d7983 */ /* 0x000ea80000300800 */
[----:B------:R1:W-:Y:S04]  /*9ffa0*/  @P6 STG.E desc[UR4][R76.64], R140 ;  /* 0x0000008c4c006986 */ /* 0x0003e8000c101904 */
[----:B------:R-:W3:Y:S04]  /*9ffb0*/  LDL.LU R142, [R1+0x1164] ;  /* 0x00116400018e7983 */ /* 0x000ee80000300800 */
[----:B-1----:R-:W3:Y:S04]  /*9ffc0*/  LDL.LU R140, [R1+0xd64] ;  /* 0x000d6400018c7983 */ /* 0x002ee80000300800 */
[----:B------:R-:W3:Y:S01]  /*9ffd0*/  LDL.LU R143, [R1+0x2358] ;  /* 0x00235800018f7983 */ /* 0x000ee20000300800 */
        /* <DEDUP_REMOVED lines=12> */
[C---:B------:R-:W-:Y:S01]  /*a00a0*/  LOP3.LUT P6, RZ, R17.reuse, 0x10, RZ, 0xc0, !PT ;  /* 0x0000001011ff7812 */ /* 0x040fe200078cc0ff */
[----:B-1----:R-:W-:Y:S01]  /*a00b0*/  IMAD.WIDE R76, R150, 0x4, R2 ;  /* 0x00000004964c7825 */ /* 0x002fe200078e0202 */
        /* <DEDUP_REMOVED lines=11> */
[----:B-1----:R-:W-:Y:S01]  /*a0170*/  IMAD.WIDE R76, R150, 0x4, R8 ;  /* 0x00000004964c7825 */ /* 0x002fe200078e0208 */
[C---:B------:R-:W-:Y:S02]  /*a0180*/  LOP3.LUT P2, RZ, R24.reuse, 0x40000, RZ, 0xc0, !PT ;  /* 0x0004000018ff7812 */ /* 0x040fe4000784c0ff */
[C---:B------:R-:W-:Y:S02]  /*a0190*/  LOP3.LUT P3, RZ, R24.reuse, 0x80000, RZ, 0xc0, !PT ;  /* 0x0008000018ff7812 */ /* 0x040fe4000786c0ff */
[C---:B------:R-:W-:Y:S02]  /*a01a0*/  LOP3.LUT P4, RZ, R24.reuse, 0x100000, RZ, 0xc0, !PT ;  /* 0x0010000018ff7812 */ /* 0x040fe4000788c0ff */
[----:B------:R-:W-:-:S03]  /*a01b0*/  LOP3.LUT P5, RZ, R24, 0x200000, RZ, 0xc0, !PT ;  /* 0x0020000018ff7812 */ /* 0x000fc600078ac0ff */
[----:B----4-:R1:W-:Y:S02]  /*a01c0*/  @P6 STG.E desc[UR4][R76.64], R148 ;  /* 0x000000944c006986 */ /* 0x0103e4000c101904 */
[----:B-1----:R-:W-:-:S05]  /*a01d0*/  IMAD.WIDE R76, R144, 0x4, R2 ;  /* 0x00000004904c7825 */ /* 0x002fca00078e0202 */
[----:B------:R1:W-:Y:S02]  /*a01e0*/  @P0 STG.E desc[UR4][R76.64], R147 ;  /* 0x000000934c000986 */ /* 0x0003e4000c101904 */
[----:B-1----:R-:W-:-:S05]  /*a01f0*/  IMAD.WIDE R76, R144, 0x4, R4 ;  /* 0x00000004904c7825 */ /* 0x002fca00078e0204 */
[----:B------:R1:W-:Y:S04]  /*a0200*/  @P1 STG.E desc[UR4][R76.64], R145 ;  /* 0x000000914c001986 */ /* 0x0003e8000c101904 */
[----:B-1----:R-:W4:Y:S01]  /*a0210*/  LDL.LU R145, [R1+0x974] ;  /* 0x0009740001917983 */ /* 0x002f220000300800 */
[----:B------:R-:W-:-:S05]  /*a0220*/  IMAD.WIDE R76, R144, 0x4, R6 ;  /* 0x00000004904c7825 */ /* 0x000fca00078e0206 */
[----:B------:R1:W-:Y:S02]  /*a0230*/  @P2 STG.E desc[UR4][R76.64], R146 ;  /* 0x000000924c002986 */ /* 0x0003e4000c101904 */
[----:B-1----:R-:W-:Y:S02]  /*a0240*/  IMAD.WIDE R76, R144, 0x4, R8 ;  /* 0x00000004904c7825 */ /* 0x002fe400078e0208 */
[----:B------:R-:W4:Y:S04]  /*a0250*/  LDL.LU R146, [R1+0x574] ;  /* 0x0005740001927983 */ /* 0x000f280000300800 */
[----:B--2---:R3:W-:Y:S04]  /*a0260*/  @P3 STG.E desc[UR4][R76.64], R141 ;  /* 0x0000008d4c003986 */ /* 0x0047e8000c101904 */
[----:B------:R-:W2:Y:S01]  /*a0270*/  LDL.LU R144, [R1+0x1e98] ;  /* 0x001e980001907983 */ /* 0x000ea20000300800 */
[----:B---3--:R-:W-:-:S03]  /*a0280*/  IMAD.WIDE R76, R143, 0x4, R2 ;  /* 0x000000048f4c7825 */ /* 0x008fc600078e0202 */
[----:B------:R-:W3:Y:S04]  /*a0290*/  LDL.LU R141, [R1+0x1d68] ;  /* 0x001d6800018d7983 */ /* 0x000ee80000300800 */
[----:B------:R1:W-:Y:S02]  /*a02a0*/  @P4 STG.E desc[UR4][R76.64], R142 ;  /* 0x0000008e4c004986 */ /* 0x0003e4000c101904 */
[----:B-1----:R-:W-:Y:S02]  /*a02b0*/  IMAD.WIDE R76, R143, 0x4, R4 ;  /* 0x000000048f4c7825 */ /* 0x002fe400078e0204 */
[----:B------:R-:W3:Y:S04]  /*a02c0*/  LDL.LU R142, [R1+0x1968] ;  /* 0x00196800018e7983 */ /* 0x000ee80000300800 */
[----:B------:R1:W-:Y:S04]  /*a02d0*/  @P5 STG.E desc[UR4][R76.64], R140 ;  /* 0x0000008c4c005986 */ /* 0x0003e8000c101904 */
[----:B-1----:R-:W2:Y:S01]  /*a02e0*/  LDL.LU R140, [R1+0x235c] ;  /* 0x00235c00018c7983 */ /* 0x002ea20000300800 */
        /* <DEDUP_REMOVED lines=9> */
[----:B------:R-:W-:Y:S01]  /*a0380*/  LOP3.LUT P2, RZ, R24, 0x400000, RZ, 0xc0, !PT ;  /* 0x0040000018ff7812 */ /* 0x000fe2000784c0ff */
        /* <DEDUP_REMOVED lines=29> */
[----:B----4-:R1:W-:Y:S02]  /*a0560*/  @P2 STG.E desc[UR4][R76.64], R145 ;  /* 0x000000914c002986 */ /* 0x0103e4000c101904 */
[----:B-1----:R-:W-:Y:S02]  /*a0570*/  IMAD.WIDE R76, R143, 0x4, R8 ;  /* 0x000000048f4c7825 */ /* 0x002fe400078e0208 */
[----:B------:R-:W4:Y:S04]  /*a0580*/  LDL.LU R143, [R1+0x2368] ;  /* 0x00236800018f7983 */ /* 0x000f280000300800 */
[----:B------:R-:W4:Y:S04]  /*a0590*/  LDL.LU R79, [R1+0x578] ;  /* 0x00057800014f7983 */ /* 0x000f280000300800 */
[----:B------:R1:W-:Y:S04]  /*a05a0*/  @P3 STG.E desc[UR4][R76.64], R146 ;  /* 0x000000924c003986 */ /* 0x0003e8000c101904 */
[----:B------:R-:W4:Y:S04]  /*a05b0*/  LDL.LU R145, [R1+0x116c] ;  /* 0x00116c0001917983 */ /* 0x000f280000300800 */
        /* <DEDUP_REMOVED lines=8> */
[----:B------:R1:W-:Y:S01]  /*a0640*/  @P6 STG.E desc[UR4][R76.64], R142 ;  /* 0x0000008e4c006986 */ /* 0x0003e2000c101904 */
[----:B------:R-:W-:Y:S01]  /*a0650*/  LOP3.LUT P6, RZ, R17, 0x1, RZ, 0xc0, !PT ;  /* 0x0000000111ff7812 */ /* 0x000fe200078cc0ff */
[----:B------:R-:W-:Y:S02]  /*a0660*/  IMAD.WIDE R16, R140, 0x4, R8 ;  /* 0x000000048c107825 */ /* 0x000fe400078e0208 */
[----:B------:R-:W3:Y:S04]  /*a0670*/  LDL.LU R140, [R1+0x1d70] ;  /* 0x001d7000018c7983 */ /* 0x000ee80000300800 */
[----:B-1----:R-:W3:Y:S06]  /*a0680*/  LDL.LU R142, [R1+0x236c] ;  /* 0x00236c00018e7983 */ /* 0x002eec0000300800 */
        /* <DEDUP_REMOVED lines=18> */
[----:B----4-:R1:W-:Y:S01]  /*a07b0*/  @P6 STG.E desc[UR4][R16.64], R79 ;  /* 0x0000004f10006986 */ /* 0x0103e2000c101904 */
[----:B------:R-:W-:Y:S01]  /*a07c0*/  LOP3.LUT P6, RZ, R18, 0x8000000, RZ, 0xc0, !PT ;  /* 0x0800000012ff7812 */ /* 0x000fe200078cc0ff */
[----:B-1----:R-:W-:-:S12]  /*a07d0*/  IMAD.WIDE R16, R148, 0x4, R2 ;  /* 0x0000000494107825 */ /* 0x002fd800078e0202 */
[----:B------:R1:W-:Y:S01]  /*a07e0*/  @P6 STG.E desc[UR4][R16.64], R151 ;  /* 0x0000009710006986 */ /* 0x0003e2000c101904 */
[----:B------:R-:W-:Y:S01]  /*a07f0*/  LOP3.LUT P6, RZ, R18, 0x4000000, RZ, 0xc0, !PT ;  /* 0x0400000012ff7812 */ /* 0x000fe200078cc0ff */
[----:B-1----:R-:W-:Y:S02]  /*a0800*/  IMAD.WIDE R16, R148, 0x4, R4 ;  /* 0x0000000494107825 */ /* 0x002fe400078e0204 */
[----:B------:R-:W4:Y:S10]  /*a0810*/  LDL.LU R151, [R1+0x2374] ;  /* 0x0023740001977983 */ /* 0x000f340000300800 */
        /* <DEDUP_REMOVED lines=9> */
[----:B------:R1:W-:Y:S02]  /*a08b0*/  @P2 STG.E desc[UR4][R16.64], R146 ;  /* 0x0000009210002986 */ /* 0x0003e4000c101904 */
[----:B-1----:R-:W-:-:S05]  /*a08c0*/  IMAD.WIDE R16, R143, 0x4, R6 ;  /* 0x000000048f107825 */ /* 0x002fca00078e0206 */
[----:B--2---:R1:W-:Y:S02]  /*a08d0*/  @P3 STG.E desc[UR4][R16.64], R144 ;  /* 0x0000009010003986 */ /* 0x0043e4000c101904 */
[----:B-1----:R-:W-:Y:S02]  /*a08e0*/  IMAD.WIDE R16, R143, 0x4, R8 ;  /* 0x000000048f107825 */ /* 0x002fe400078e0208 */
[----:B------:R-:W2:Y:S04]  /*a08f0*/  LDL.LU R143, [R1+0x1970] ;  /* 0x00197000018f7983 */ /* 0x000ea80000300800 */
[----:B---3--:R1:W-:Y:S04]  /*a0900*/  @P4 STG.E desc[UR4][R16.64], R141 ;  /* 0x0000008d10004986 */ /* 0x0083e8000c101904 */
[----:B-1----:R-:W3:Y:S01]  /*a0910*/  LDL.LU R141, [R1+0x1570] ;  /* 0x00157000018d7983 */ /* 0x002ee20000300800 */
[----:B------:R-:W-:-:S03]  /*a0920*/  IMAD.WIDE R16, R142, 0x4, R2 ;  /* 0x000000048e107825 */ /* 0x000fc600078e0202 */
        /* <DEDUP_REMOVED lines=23> */
[----:B------:R-:W4:Y:S01]  /*a0aa0*/  LDL.LU R145, [R1+0x2378] ;  /* 0x0023780001917983 */ /* 0x000f220000300800 */
[C---:B------:R-:W-:Y:S01]  /*a0ab0*/  LOP3.LUT P3, RZ, R25.reuse, 0x400, RZ, 0xc0, !PT ;  /* 0x0000040019ff7812 */ /* 0x040fe2000786c0ff */
[----:B------:R-:W-:Y:S01]  /*a0ac0*/  IMAD.WIDE R16, R142, 0x4, R4 ;  /* 0x000000048e107825 */ /* 0x000fe200078e0204 */
[C---:B------:R-:W-:Y:S01]  /*a0ad0*/  LOP3.LUT P4, RZ, R25.reuse, 0x800, RZ, 0xc0, !PT ;  /* 0x0000080019ff7812 */ /* 0x040fe2000788c0ff */
[----:B------:R-:W4:Y:S02]  /*a0ae0*/  LDL.LU R146, [R1+0x184] ;  /* 0x0001840001927983 */ /* 0x000f240000300800 */
[----:B------:R-:W-:Y:S02]  /*a0af0*/  @P6 LOP3.LUT R18, R18, 0x80000, RZ, 0xfc, !PT ;  /* 0x0008000012126812 */ /* 0x000fe400078efcff */
[----:B------:R-:W-:Y:S01]  /*a0b00*/  LOP3.LUT P6, RZ, R25, 0x40000, RZ, 0xc0, !PT ;  /* 0x0004000019ff7812 */ /* 0x000fe200078cc0ff */
[----:B------:R-:W4:Y:S01]  /*a0b10*/  LDL.LU R144, [R1+0x1d78] ;  /* 0x001d780001907983 */ /* 0x000f220000300800 */
        /* <DEDUP_REMOVED lines=22> */
[----:B----4-:R1:W-:Y:S04]  /*a0c80*/  @P4 STG.E desc[UR4][R16.64], R246 ;  /* 0x000000f610004986 */ /* 0x0103e8000c101904 */
[----:B------:R-:W4:Y:S01]  /*a0c90*/  LDL.LU R142, [R1+0x237c] ;  /* 0x00237c00018e7983 */ /* 0x000f220000300800 */
[----:B-1----:R-:W-:-:S05]  /*a0ca0*/  IMAD.WIDE R16, R140, 0x4, R2 ;  /* 0x000000048c107825 */ /* 0x002fca00078e0202 */
        /* <DEDUP_REMOVED lines=40> */
[----:B------:R1:W-:Y:S02]  /*a0f30*/  @P2 STG.E desc[UR4][R16.64], R144 ;  /* 0x0000009010002986 */ /* 0x0003e4000c101904 */
[----:B-1----:R-:W-:-:S05]  /*a0f40*/  IMAD.WIDE R16, R142, 0x4, R4 ;  /* 0x000000048e107825 */ /* 0x002fca00078e0204 */
[----:B--2---:R1:W-:Y:S02]  /*a0f50*/  @P3 STG.E desc[UR4][R16.64], R143 ;  /* 0x0000008f10003986 */ /* 0x0043e4000c101904 */
[----:B-1----:R-:W-:-:S05]  /*a0f60*/  IMAD.WIDE R16, R142, 0x4, R6 ;  /* 0x000000048e107825 */ /* 0x002fca00078e0206 */
[----:B---3--:R1:W-:Y:S02]  /*a0f70*/  @P4 STG.E desc[UR4][R16.64], R141 ;  /* 0x0000008d10004986 */ /* 0x0083e4000c101904 */
[----:B-1----:R-:W-:-:S05]  /*a0f80*/  IMAD.WIDE R16, R142, 0x4, R8 ;  /* 0x000000048e107825 */ /* 0x002fca00078e0208 */
[----:B------:R1:W-:Y:S04]  /*a0f90*/  @P5 STG.E desc[UR4][R16.64], R140 ;  /* 0x0000008c10005986 */ /* 0x0003e8000c101904 */
[----:B-1----:R-:W2:Y:S04]  /*a0fa0*/  LDL.LU R140, [R1+0xd78] ;  /* 0x000d7800018c7983 */ /* 0x002ea80000300800 */
[----:B------:R-:W3:Y:S04]  /*a0fb0*/  LDL.LU R145, [R1+0x988] ;  /* 0x0009880001917983 */ /* 0x000ee80000300800 */
[----:B------:R-:W4:Y:S04]  /*a0fc0*/  LDL.LU R146, [R1+0x588] ;  /* 0x0005880001927983 */ /* 0x000f280000300800 */
[----:B------:R-:W2:Y:S04]  /*a0fd0*/  LDL.LU R144, [R1+0x2380] ;  /* 0x0023800001907983 */ /* 0x000ea80000300800 */
[----:B------:R-:W4:Y:S04]  /*a0fe0*/  LDL.LU R143, [R1+0x188] ;  /* 0x00018800018f7983 */ /* 0x000f280000300800 */
[----:B------:R-:W4:Y:S04]  /*a0ff0*/  LDL.LU R141, [R1+0x1d7c] ;  /* 0x001d7c00018d7983 */ /* 0x000f280000300800 */
[----:B------:R-:W4:Y:S04]  /*a1000*/  LDL.LU R142, [R1+0x197c] ;  /* 0x00197c00018e7983 */ /* 0x000f280000300800 */
[----:B------:R-:W4:Y:S01]  /*a1010*/  LDL.LU R244, [R1+0x2384] ;  /* 0x0023840001f47983 */ /* 0x000f220000300800 */
[----:B------:R-:W-:-:S02]  /*a1020*/  LOP3.LUT P2, RZ, R25, 0x10000000, RZ, 0xc0, !PT ;  /* 0x1000000019ff7812 */ /* 0x000fc4000784c0ff */
        /* <DEDUP_REMOVED lines=14> */
[----:B--2---:R-:W-:-:S05]  /*a1110*/  IMAD.WIDE R16, R144, 0x4, R2 ;  /* 0x0000000490107825 */ /* 0x004fca00078e0202 */
[----:B------:R1:W-:Y:S04]  /*a1120*/  @P2 STG.E desc[UR4][R16.64], R140 ;  /* 0x0000008c10002986 */ /* 0x0003e8000c101904 */
[----:B-1----:R-:W2:Y:S04]  /*a1130*/  LDL.LU R140, [R1+0x157c] ;  /* 0x00157c00018c7983 */ /* 0x002ea80000300800 */
[----:B------:R-:W2:Y:S04]  /*a1140*/  LDL.LU R82, [R1+0x117c] ;  /* 0x00117c0001527983 */ /* 0x000ea80000300800 */
[----:B------:R-:W2:Y:S01]  /*a1150*/  LDL.LU R83, [R1+0xd7c] ;  /* 0x000d7c0001537983 */ /* 0x000ea20000300800 */
[----:B------:R-:W-:-:S02]  /*a1160*/  @P6 LOP3.LUT R18, R18, 0x2000, RZ, 0xfc, !PT ;  /* 0x0000200012126812 */ /* 0x000fc400078efcff */
[----:B------:R-:W-:Y:S01]  /*a1170*/  LOP3.LUT P6, RZ, R26, 0x8, RZ, 0xc0, !PT ;  /* 0x000000081aff7812 */ /* 0x000fe200078cc0ff */
[----:B------:R-:W2:Y:S01]  /*a1180*/  LDL.LU R79, [R1+0x98c] ;  /* 0x00098c00014f7983 */ /* 0x000ea20000300800 */
[----:B------:R-:W-:Y:S02]  /*a1190*/  LOP3.LUT R18, R18, 0xffffbfff, RZ, 0xc0, !PT ;  /* 0xffffbfff12127812 */ /* 0x000fe400078ec0ff */
[C---:B------:R-:W-:Y:S01]  /*a11a0*/  LOP3.LUT P3, RZ, R25.reuse, 0x20000000, RZ, 0xc0, !PT ;  /* 0x2000000019ff7812 */ /* 0x040fe2000786c0ff */
[----:B------:R-:W2:Y:S01]  /*a11b0*/  LDL.LU R151, [R1+0x58c] ;  /* 0x00058c0001977983 */ /* 0x000ea20000300800 */
[----:B------:R-:W-:-:S07]  /*a11c0*/  LOP3.LUT P4, RZ, R25, 0x40000000, RZ, 0xc0, !PT ;  /* 0x4000000019ff7812 */ /* 0x000fce000788c0ff */
[----:B------:R-:W-:Y:S02]  /*a11d0*/  @P6 LOP3.LUT R18, R18, 0x4000, RZ, 0xfc, !PT ;  /* 0x0000400012126812 */ /* 0x000fe400078efcff */
[----:B------:R-:W-:Y:S01]  /*a11e0*/  LOP3.LUT P6, RZ, R26, 0x4, RZ, 0xc0, !PT ;  /* 0x000000041aff7812 */ /* 0x000fe200078cc0ff */
[----:B------:R-:W-:Y:S01]  /*a11f0*/  IMAD.WIDE R16, R144, 0x4, R4 ;  /* 0x0000000490107825 */ /* 0x000fe200078e0204 */
[----:B------:R-:W-:-:S04]  /*a1200*/  LOP3.LUT R18, R18, 0xffff7fff, RZ, 0xc0, !PT ;  /* 0xffff7fff12127812 */ /* 0x000fc800078ec0ff */
[----:B---3--:R1:W-:Y:S07]  /*a1210*/  @P3 STG.E desc[UR4][R16.64], R145 ;  /* 0x0000009110003986 */ /* 0x0083ee000c101904 */
[----:B------:R-:W-:Y:S02]  /*a1220*/  @P6 LOP3.LUT R18, R18, 0x8000, RZ, 0xfc, !PT ;  /* 0x0000800012126812 */ /* 0x000fe400078efcff */
[----:B------:R-:W-:Y:S01]  /*a1230*/  LOP3.LUT P6, RZ, R26, 0x2, RZ, 0xc0, !PT ;  /* 0x000000021aff7812 */ /* 0x000fe200078cc0ff */
[----:B-1----:R-:W-:Y:S01]  /*a1240*/  IMAD.WIDE R16, R144, 0x4, R6 ;  /* 0x0000000490107825 */ /* 0x002fe200078e0206 */
[----:B------:R-:W-:-:S04]  /*a1250*/  LOP3.LUT P5, RZ, R25, 0x80000000, RZ, 0xc0, !PT ;  /* 0x8000000019ff7812 */ /* 0x000fc800078ac0ff */
[----:B----4-:R1:W-:Y:S01]  /*a1260*/  @P4 STG.E desc[UR4][R16.64], R146 ;  /* 0x0000009210004986 */ /* 0x0103e2000c101904 */
[----:B------:R-:W-:-:S03]  /*a1270*/  LOP3.LUT R18, R18, 0xfffeffff, RZ, 0xc0, !PT ;  /* 0xfffeffff12127812 */ /* 0x000fc600078ec0ff */
[----:B-1----:R-:W3:Y:S04]  /*a1280*/  LDL.LU R146, [R1+0x238c] ;  /* 0x00238c0001927983 */ /* 0x002ee80000300800 */
[----:B------:R-:W4:Y:S01]  /*a1290*/  LDL.LU R150, [R1+0x18c] ;  /* 0x00018c0001967983 */ /* 0x000f220000300800 */
[----:B------:R-:W-:Y:S02]  /*a12a0*/  @P6 LOP3.LUT R18, R18, 0x10000, RZ, 0xfc, !PT ;  /* 0x0001000012126812 */ /* 0x000fe400078efcff */
[----:B------:R-:W-:Y:S01]  /*a12b0*/  LOP3.LUT P6, RZ, R26, 0x1, RZ, 0xc0, !PT ;  /* 0x000000011aff7812 */ /* 0x000fe200078cc0ff */
[----:B------:R-:W-:Y:S01]  /*a12c0*/  IMAD.WIDE R16, R144, 0x4, R8 ;  /* 0x0000000490107825 */ /* 0x000fe200078e0208 */
[----:B------:R-:W3:Y:S04]  /*a12d0*/  LDL.LU R148, [R1+0x1d80] ;  /* 0x001d800001947983 */ /* 0x000ee80000300800 */
[----:B------:R1:W-:Y:S04]  /*a12e0*/  @P5 STG.E desc[UR4][R16.64], R143 ;  /* 0x0000008f10005986 */ /* 0x0003e8000c101904 */
[----:B------:R-:W3:Y:S04]  /*a12f0*/  LDL.LU R147, [R1+0x1980] ;  /* 0x0019800001937983 */ /* 0x000ee80000300800 */
[----:B------:R-:W3:Y:S01]  /*a1300*/  LDL.LU R145, [R1+0x1ea0] ;  /* 0x001ea00001917983 */ /* 0x000ee20000300800 */
[----:B-1----:R-:W-:-:S03]  /*a1310*/  IMAD.WIDE R16, R244, 0x4, R2 ;  /* 0x00000004f4107825 */ /* 0x002fc600078e0202 */
[----:B------:R-:W3:Y:S04]  /*a1320*/  LDL.LU R144, [R1+0x1580] ;  /* 0x0015800001907983 */ /* 0x000ee80000300800 */
[----:B------:R1:W-:Y:S01]  /*a1330*/  @P6 STG.E desc[UR4][R16.64], R141 ;  /* 0x0000008d10006986 */ /* 0x0003e2000c101904 */
[----:B------:R-:W-:-:S03]  /*a1340*/  LOP3.LUT P6, RZ, R18, 0x10000, RZ, 0xc0, !PT ;  /* 0x0001000012ff7812 */ /* 0x000fc600078cc0ff */
[----:B------:R-:W3:Y:S01]  /*a1350*/  LDL.LU R143, [R1+0x2390] ;  /* 0x00239000018f7983 */ /* 0x000ee20000300800 */
[----:B-1----:R-:W-:-:S03]  /*a1360*/  IMAD.WIDE R16, R244, 0x4, R4 ;  /* 0x00000004f4107825 */ /* 0x002fc600078e0204 */
[----:B------:R-:W3:Y:S06]  /*a1370*/  LDL.LU R141, [R1+0x1180] ;  /* 0x00118000018d7983 */ /* 0x000eec0000300800 */
[----:B------:R1:W-:Y:S01]  /*a1380*/  @P6 STG.E desc[UR4][R16.64], R142 ;  /* 0x0000008e10006986 */ /* 0x0003e2000c101904 */
        /* <DEDUP_REMOVED lines=19> */
[----:B----4-:R3:W-:Y:S01]  /*a14c0*/  @P6 STG.E desc[UR4][R16.64], R150 ;  /* 0x0000009610006986 */ /* 0x0107e2000c101904 */
[----:B------:R-:W-:Y:S02]  /*a14d0*/  LOP3.LUT P6, RZ, R18, 0x200, RZ, 0xc0, !PT ;  /* 0x0000020012ff7812 */ /* 0x000fe400078cc0ff */
[C---:B------:R-:W-:Y:S02]  /*a14e0*/  LOP3.LUT P0, RZ, R26.reuse, 0x200, RZ, 0xc0, !PT ;  /* 0x000002001aff7812 */ /* 0x040fe4000780c0ff */
[----:B------:R-:W-:Y:S01]  /*a14f0*/  LOP3.LUT P1, RZ, R26, 0x400, RZ, 0xc0, !PT ;  /* 0x000004001aff7812 */ /* 0x000fe2000782c0ff */
[----:B---3--:R-:W-:-:S08]  /*a1500*/  IMAD.WIDE R16, R146, 0x4, R2 ;  /* 0x0000000492107825 */ /* 0x008fd000078e0202 */
        /* <DEDUP_REMOVED lines=11> */
[----:B------:R1:W-:Y:S02]  /*a15c0*/  @P2 STG.E desc[UR4][R16.64], R144 ;  /* 0x0000009010002986 */ /* 0x0003e4000c101904 */
[----:B-1----:R-:W-:-:S02]  /*a15d0*/  IMAD.WIDE R16, R143, 0x4, R2 ;  /* 0x000000048f107825 */ /* 0x002fc400078e0202 */
[----:B------:R-:W4:Y:S04]  /*a15e0*/  LDL.LU R144, [R1+0x1d84] ;  /* 0x001d840001907983 */ /* 0x000f280000300800 */
        /* <DEDUP_REMOVED lines=21> */
[C---:B------:R-:W-:Y:S01]  /*a1740*/  LOP3.LUT P3, RZ, R26.reuse, 0x10000, RZ, 0xc0, !PT ;  /* 0x000100001aff7812 */ /* 0x040fe2000786c0ff */
[----:B------:R-:W4:Y:S01]  /*a1750*/  LDL.LU R148, [R1+0x1588] ;  /* 0x0015880001947983 */ /* 0x000f220000300800 */
[----:B------:R-:W-:-:S03]  /*a1760*/  LOP3.LUT P4, RZ, R26, 0x20000, RZ, 0xc0, !PT ;  /* 0x000200001aff7812 */ /* 0x000fc6000788c0ff */
[----:B------:R-:W4:Y:S01]  /*a1770*/  LDL.LU R147, [R1+0x1188] ;  /* 0x0011880001937983 */ /* 0x000f220000300800 */
[C---:B------:R-:W-:Y:S02]  /*a1780*/  LOP3.LUT P5, RZ, R26.reuse, 0x40000, RZ, 0xc0, !PT ;  /* 0x000400001aff7812 */ /* 0x040fe400078ac0ff */
[----:B------:R-:W-:Y:S02]  /*a1790*/  LOP3.LUT P6, RZ, R26, 0x8000000, RZ, 0xc0, !PT ;  /* 0x080000001aff7812 */ /* 0x000fe400078cc0ff */
[----:B------:R-:W-:Y:S01]  /*a17a0*/  LOP3.LUT R18, R18, 0xfffffffd, RZ, 0xc0, !PT ;  /* 0xfffffffd12127812 */ /* 0x000fe200078ec0ff */
[----:B---3--:R1:W-:Y:S04]  /*a17b0*/  @P2 STG.E desc[UR4][R16.64], R146 ;  /* 0x0000009210002986 */ /* 0x0083e8000c101904 */
[----:B-1----:R-:W3:Y:S06]  /*a17c0*/  LDL.LU R146, [R1+0xd88] ;  /* 0x000d880001927983 */ /* 0x002eec0000300800 */
        /* <DEDUP_REMOVED lines=10> */
[----:B----4-:R1:W-:Y:S02]  /*a1870*/  @P3 STG.E desc[UR4][R16.64], R144 ;  /* 0x0000009010003986 */ /* 0x0103e4000c101904 */
[C---:B-1----:R-:W-:Y:S02]  /*a1880*/  IMAD.WIDE R16, R140.reuse, 0x4, R4 ;  /* 0x000000048c107825 */ /* 0x042fe400078e0204 */
[----:B------:R-:W2:Y:S04]  /*a1890*/  LDL.LU R144, [R1+0x998] ;  /* 0x0009980001907983 */ /* 0x000ea80000300800 */
[----:B------:R1:W-:Y:S02]  /*a18a0*/  @P4 STG.E desc[UR4][R16.64], R141 ;  /* 0x0000008d10004986 */ /* 0x0003e4000c101904 */
[----:B-1----:R-:W-:-:S02]  /*a18b0*/  IMAD.WIDE R16, R140, 0x4, R6 ;  /* 0x000000048c107825 */ /* 0x002fc400078e0206 */
[----:B------:R-:W4:Y:S04]  /*a18c0*/  LDL.LU R141, [R1+0x598] ;  /* 0x00059800018d7983 */ /* 0x000f280000300800 */
[----:B------:R1:W-:Y:S02]  /*a18d0*/  @P5 STG.E desc[UR4][R16.64], R142 ;  /* 0x0000008e10005986 */ /* 0x0003e4000c101904 */
[----:B-1----:R-:W-:Y:S02]  /*a18e0*/  IMAD.WIDE R16, R140, 0x4, R8 ;  /* 0x000000048c107825 */ /* 0x002fe400078e0208 */
[----:B------:R-:W4:Y:S04]  /*a18f0*/  LDL.LU R142, [R1+0x1d8c] ;  /* 0x001d8c00018e7983 */ /* 0x000f280000300800 */
[----:B------:R-:W4:Y:S04]  /*a1900*/  LDL.LU R140, [R1+0x198c] ;  /* 0x00198c00018c7983 */ /* 0x000f280000300800 */
        /* <DEDUP_REMOVED lines=46> */
[----:B-1----:R-:W-:Y:S01]  /*a1bf0*/  IMAD.WIDE R16, R143, 0x4, R4 ;  /* 0x000000048f107825 */ /* 0x002fe200078e0204 */
[----:B------:R-:W-:Y:S01]  /*a1c00*/  LOP3.LUT P4, RZ, R27, 0x1, RZ, 0xc0, !PT ;  /* 0x000000011bff7812 */ /* 0x000fe2000788c0ff */
[----:B------:R-:W4:Y:S04]  /*a1c10*/  LDL.LU R147, [R1+0x1eac] ;  /* 0x001eac0001937983 */ /* 0x000f280000300800 */
[----:B---3--:R1:W-:Y:S02]  /*a1c20*/  @P1 STG.E desc[UR4][R16.64], R146 ;  /* 0x0000009210001986 */ /* 0x0083e4000c101904 */
[----:B-1----:R-:W-:-:S02]  /*a1c30*/  IMAD.WIDE R16, R143, 0x4, R6 ;  /* 0x000000048f107825 */ /* 0x002fc400078e0206 */
[----:B------:R-:W3:Y:S04]  /*a1c40*/  LDL.LU R146, [R1+0x158c] ;  /* 0x00158c0001927983 */ /* 0x000ee80000300800 */
[----:B--2---:R1:W-:Y:S02]  /*a1c50*/  @P2 STG.E desc[UR4][R16.64], R144 ;  /* 0x0000009010002986 */ /* 0x0043e4000c101904 */
[----:B-1----:R-:W-:Y:S02]  /*a1c60*/  IMAD.WIDE R16, R143, 0x4, R8 ;  /* 0x000000048f107825 */ /* 0x002fe400078e0208 */
[----:B------:R-:W2:Y:S04]  /*a1c70*/  LDL.LU R144, [R1+0x118c] ;  /* 0x00118c0001907983 */ /* 0x000ea80000300800 */
[----:B----4-:R1:W-:Y:S04]  /*a1c80*/  @P3 STG.E desc[UR4][R16.64], R141 ;  /* 0x0000008d10003986 */ /* 0x0103e8000c101904 */
[----:B------:R-:W4:Y:S04]  /*a1c90*/  LDL.LU R143, [R1+0xd8c] ;  /* 0x000d8c00018f7983 */ /* 0x000f280000300800 */
[----:B-1----:R-:W4:Y:S01]  /*a1ca0*/  LDL.LU R141, [R1+0x99c] ;  /* 0x00099c00018d7983 */ /* 0x002f220000300800 */
[----:B------:R-:W-:-:S05]  /*a1cb0*/  IMAD.WIDE R16, R145, 0x4, R2 ;  /* 0x0000000491107825 */ /* 0x000fca00078e0202 */
[----:B------:R1:W-:Y:S04]  /*a1cc0*/  @P4 STG.E desc[UR4][R16.64], R142 ;  /* 0x0000008e10004986 */ /* 0x0003e8000c101904 */
[----:B-1----:R-:W2:Y:S01]  /*a1cd0*/  LDL.LU R142, [R1+0x23a8] ;  /* 0x0023a800018e7983 */ /* 0x002ea20000300800 */
[----:B------:R-:W-:Y:S01]  /*a1ce0*/  LOP3.LUT P5, RZ, R27, 0x2, RZ, 0xc0, !PT ;  /* 0x000000021bff7812 */ /* 0x000fe200078ac0ff */
[----:B------:R-:W-:-:S12]  /*a1cf0*/  IMAD.WIDE R16, R145, 0x4, R4 ;  /* 0x0000000491107825 */ /* 0x000fd800078e0204 */
[----:B------:R1:W-:Y:S04]  /*a1d00*/  @P5 STG.E desc[UR4][R16.64], R140 ;  /* 0x0000008c10005986 */ /* 0x0003e8000c101904 */
[----:B-1----:R-:W4:Y:S01]  /*a1d10*/  LDL.LU R140, [R1+0x59c] ;  /* 0x00059c00018c7983 */ /* 0x002f220000300800 */
[----:B------:R-:W-:Y:S02]  /*a1d20*/  LOP3.LUT P6, RZ, R27, 0x4000, RZ, 0xc0, !PT ;  /* 0x000040001bff7812 */ /* 0x000fe400078cc0ff */
        /* <DEDUP_REMOVED lines=8> */
[----:B------:R-:W4:Y:S01]  /*a1db0*/  LDL.LU R79, [R1+0x1190] ;  /* 0x00119000014f7983 */ /* 0x000f220000300800 */
[----:B------:R-:W-:-:S03]  /*a1dc0*/  LOP3.LUT P2, RZ, R27, 0x4, RZ, 0xc0, !PT ;  /* 0x000000041bff7812 */ /* 0x000fc6000784c0ff */
[----:B------:R-:W4:Y:S04]  /*a1dd0*/  LDL.LU R148, [R1+0x23b0] ;  /* 0x0023b00001947983 */ /* 0x000f280000300800 */
[----:B------:R-:W-:Y:S01]  /*a1de0*/  @P6 LOP3.LUT R19, R19, 0x4000000, RZ, 0xfc, !PT ;  /* 0x0400000013136812 */ /* 0x000fe200078efcff */
[----:B------:R-:W4:Y:S01]  /*a1df0*/  LDL.LU R151, [R1+0xd90] ;  /* 0x000d900001977983 */ /* 0x000f220000300800 */
[----:B------:R-:W-:Y:S02]  /*a1e00*/  LOP3.LUT P6, RZ, R27, 0x1000, RZ, 0xc0, !PT ;  /* 0x000010001bff7812 */ /* 0x000fe400078cc0ff */
[----:B------:R-:W-:Y:S02]  /*a1e10*/  LOP3.LUT R19, R19, 0xf7ffffff, RZ, 0xc0, !PT ;  /* 0xf7ffffff13137812 */ /* 0x000fe400078ec0ff */
[----:B------:R-:W-:Y:S01]  /*a1e20*/  LOP3.LUT P3, RZ, R27, 0x8, RZ, 0xc0, !PT ;  /* 0x000000081bff7812 */ /* 0x000fe2000786c0ff */
[----:B------:R-:W-:Y:S01]  /*a1e30*/  IMAD.WIDE R16, R145, 0x4, R6 ;  /* 0x0000000491107825 */ /* 0x000fe200078e0206 */
[----:B------:R-:W-:Y:S01]  /*a1e40*/  LOP3.LUT P4, RZ, R27, 0x10, RZ, 0xc0, !PT ;  /* 0x000000101bff7812 */ /* 0x000fe2000788c0ff */
[----:B------:R-:W4:Y:S06]  /*a1e50*/  LDL.LU R149, [R1+0x9a0] ;  /* 0x0009a00001957983 */ /* 0x000f2c0000300800 */
        /* <DEDUP_REMOVED lines=11> */
[----:B------:R-:W-:Y:S02]  /*a1f10*/  LOP3.LUT P5, RZ, R27, 0x20, RZ, 0xc0, !PT ;  /* 0x000000201bff7812 */ /* 0x000fe400078ac0ff */
[----:B------:R-:W-:-:S09]  /*a1f20*/  LOP3.LUT R19, R19, 0x7fffffff, RZ, 0xc0, !PT ;  /* 0x7fffffff13137812 */ /* 0x000fd200078ec0ff */
[----:B------:R-:W-:Y:S02]  /*a1f30*/  @P6 LOP3.LUT R19, R19, 0x80000000, RZ, 0xfc, !PT ;  /* 0x8000000013136812 */ /* 0x000fe400078efcff */
[----:B------:R-:W-:Y:S02]  /*a1f40*/  LOP3.LUT P6, RZ, R27, 0x80, RZ, 0xc0, !PT ;  /* 0x000000801bff7812 */ /* 0x000fe400078cc0ff */
[----:B------:R-:W-:-:S11]  /*a1f50*/  LOP3.LUT R18, R18, 0xfffffffe, RZ, 0xc0, !PT ;  /* 0xfffffffe12127812 */ /* 0x000fd600078ec0ff */
[----:B------:R-:W-:Y:S02]  /*a1f60*/  @P6 LOP3.LUT R18, R18, 0x1, RZ, 0xfc, !PT ;  /* 0x0000000112126812 */ /* 0x000fe400078efcff */
[----:B------:R-:W-:Y:S01]  /*a1f70*/  LOP3.LUT P6, RZ, R27, 0x40, RZ, 0xc0, !PT ;  /* 0x000000401bff7812 */ /* 0x000fe200078cc0ff */
[----:B------:R1:W-:Y:S02]  /*a1f80*/  @P2 STG.E desc[UR4][R16.64], R147 ;  /* 0x0000009310002986 */ /* 0x0003e4000c101904 */
[----:B-1----:R-:W-:-:S05]  /*a1f90*/  IMAD.WIDE R16, R145, 0x4, R8 ;  /* 0x0000000491107825 */ /* 0x002fca00078e0208 */
[----:B---3--:R2:W-:Y:S02]  /*a1fa0*/  @P3 STG.E desc[UR4][R16.64], R146 ;  /* 0x0000009210003986 */ /* 0x0085e4000c101904 */
[----:B--2---:R-:W-:-:S05]  /*a1fb0*/  IMAD.WIDE R16, R142, 0x4, R2 ;  /* 0x000000048e107825 */ /* 0x004fca00078e0202 */
[----:B------:R1:W-:Y:S02]  /*a1fc0*/  @P4 STG.E desc[UR4][R16.64], R144 ;  /* 0x0000009010004986 */ /* 0x0003e4000c101904 */
[----:B-1----:R-:W-:-:S05]  /*a1fd0*/  IMAD.WIDE R16, R142, 0x4, R4 ;  /* 0x000000048e107825 */ /* 0x002fca00078e0204 */
[----:B----4-:R1:W-:Y:S04]  /*a1fe0*/  @P5 STG.E desc[UR4][R16.64], R143 ;  /* 0x0000008f10005986 */ /* 0x0103e8000c101904 */
[----:B-1----:R-:W2:Y:S04]  /*a1ff0*/  LDL.LU R143, [R1+0x23b4] ;  /* 0x0023b400018f7983 */ /* 0x002ea80000300800 */
[----:B------:R-:W3:Y:S04]  /*a2000*/  LDL.LU R150, [R1+0x5a0] ;  /* 0x0005a00001967983 */ /* 0x000ee80000300800 */
[----:B------:R-:W4:Y:S01]  /*a2010*/  LDL.LU R147, [R1+0x1a0] ;  /* 0x0001a00001937983 */ /* 0x000f220000300800 */
[----:B------:R-:W-:-:S03]  /*a2020*/  IMAD.WIDE R16, R142, 0x4, R6 ;  /* 0x000000048e107825 */ /* 0x000fc600078e0206 */
[----:B------:R-:W2:Y:S04]  /*a2030*/  LDL.LU R145, [R1+0x1d94] ;  /* 0x001d940001917983 */ /* 0x000ea80000300800 */
[----:B------:R1:W-:Y:S01]  /*a2040*/  @P6 STG.E desc[UR4][R16.64], R141 ;  /* 0x0000008d10006986 */ /* 0x0003e2000c101904 */
[----:B------:R-:W-:-:S03]  /*a2050*/  LOP3.LUT P6, RZ, R18, 0x1, RZ, 0xc0, !PT ;  /* 0x0000000112ff7812 */ /* 0x000fc600078cc0ff */
[----:B------:R-:W2:Y:S04]  /*a2060*/  LDL.LU R146, [R1+0x1994] ;  /* 0x0019940001927983 */ /* 0x000ea80000300800 */
[----:B------:R-:W2:Y:S01]  /*a2070*/  LDL.LU R144, [R1+0x1594] ;  /* 0x0015940001907983 */ /* 0x000ea20000300800 */
[----:B-1----:R-:W-:-:S03]  /*a2080*/  IMAD.WIDE R16, R142, 0x4, R8 ;  /* 0x000000048e107825 */ /* 0x002fc600078e0208 */
[----:B------:R-:W2:Y:S04]  /*a2090*/  LDL.LU R141, [R1+0x1194] ;  /* 0x00119400018d7983 */ /* 0x000ea80000300800 */
[----:B------:R1:W-:Y:S04]  /*a20a0*/  @P6 STG.E desc[UR4][R16.64], R140 ;  /* 0x0000008c10006986 */ /* 0x0003e8000c101904 */
        /* <DEDUP_REMOVED lines=23> */
[C---:B------:R-:W-:Y:S01]  /*a2220*/  LOP3.LUT P1, RZ, R27.reuse, 0x10000, RZ, 0xc0, !PT ;  /* 0x000100001bff7812 */ /* 0x040fe2000782c0ff */
[----:B-1----:R-:W-:Y:S01]  /*a2230*/  IMAD.WIDE R16, R148, 0x4, R6 ;  /* 0x0000000494107825 */ /* 0x002fe200078e0206 */
[C---:B------:R-:W-:Y:S02]  /*a2240*/  LOP3.LUT P2, RZ, R27.reuse, 0x20000, RZ, 0xc0, !PT ;  /* 0x000200001bff7812 */ /* 0x040fe4000784c0ff */
[C---:B------:R-:W-:Y:S02]  /*a2250*/  LOP3.LUT P3, RZ, R27.reuse, 0x40000, RZ, 0xc0, !PT ;  /* 0x000400001bff7812 */ /* 0x040fe4000786c0ff */
[C---:B------:R-:W-:Y:S02]  /*a2260*/  LOP3.LUT P4, RZ, R27.reuse, 0x80000, RZ, 0xc0, !PT ;  /* 0x000800001bff7812 */ /* 0x040fe4000788c0ff */
[----:B------:R-:W-:-:S03]  /*a2270*/  LOP3.LUT P5, RZ, R27, 0x100000, RZ, 0xc0, !PT ;  /* 0x001000001bff7812 */ /* 0x000fc600078ac0ff */
[----:B---3--:R1:W-:Y:S02]  /*a2280*/  @P6 STG.E desc[UR4][R16.64], R150 ;  /* 0x0000009610006986 */ /* 0x0083e4000c101904 */
[----:B-1----:R-:W-:-:S05]  /*a2290*/  IMAD.WIDE R16, R148, 0x4, R8 ;  /* 0x0000000494107825 */ /* 0x002fca00078e0208 */
[----:B----4-:R2:W-:Y:S02]  /*a22a0*/  @P0 STG.E desc[UR4][R16.64], R147 ;  /* 0x0000009310000986 */ /* 0x0105e4000c101904 */
[----:B--2---:R-:W-:-:S05]  /*a22b0*/  IMAD.WIDE R16, R143, 0x4, R2 ;  /* 0x000000048f107825 */ /* 0x004fca00078e0202 */
[----:B------:R1:W-:Y:S02]  /*a22c0*/  @P1 STG.E desc[UR4][R16.64], R145 ;  /* 0x0000009110001986 */ /* 0x0003e4000c101904 */
[----:B-1----:R-:W-:-:S05]  /*a22d0*/  IMAD.WIDE R16, R143, 0x4, R4 ;  /* 0x000000048f107825 */ /* 0x002fca00078e0204 */
[----:B------:R1:W-:Y:S02]  /*a22e0*/  @P2 STG.E desc[UR4][R16.64], R146 ;  /* 0x0000009210002986 */ /* 0x0003e4000c101904 */
[----:B-1----:R-:W-:-:S05]  /*a22f0*/  IMAD.WIDE R16, R143, 0x4, R6 ;  /* 0x000000048f107825 */ /* 0x002fca00078e0206 */
[----:B------:R1:W-:Y:S02]  /*a2300*/  @P3 STG.E desc[UR4][R16.64], R144 ;  /* 0x0000009010003986 */ /* 0x0003e4000c101904 */
[----:B-1----:R-:W-:Y:S02]  /*a2310*/  IMAD.WIDE R16, R143, 0x4, R8 ;  /* 0x000000048f107825 */ /* 0x002fe400078e0208 */
[----:B------:R-:W2:Y:S04]  /*a2320*/  LDL.LU R143, [R1+0x9a4] ;  /* 0x0009a400018f7983 */ /* 0x000ea80000300800 */
[----:B------:R1:W-:Y:S04]  /*a2330*/  @P4 STG.E desc[UR4][R16.64], R141 ;  /* 0x0000008d10004986 */ /* 0x0003e8000c101904 */
        /* <DEDUP_REMOVED lines=28> */
[----:B------:R-:W-:Y:S01]  /*a2500*/  LOP3.LUT P4, RZ, R27, 0x800000, RZ, 0xc0, !PT ;  /* 0x008000001bff7812 */ /* 0x000fe2000788c0ff */
        /* <DEDUP_REMOVED lines=71> */
[C---:B-1----:R-:W-:Y:S02]  /*a2980*/  IMAD.WIDE R16, R142.reuse, 0x4, R6 ;  /* 0x000000048e107825 */ /* 0x042fe400078e0206 */
[----:B------:R-:W2:Y:S04]  /*a2990*/  LDL.LU R143, [R1+0x1da0] ;  /* 0x001da000018f7983 */ /* 0x000ea80000300800 */
[----:B---3--:R1:W-:Y:S02]  /*a29a0*/  @P4 STG.E desc[UR4][R16.64], R141 ;  /* 0x0000008d10004986 */ /* 0x0083e4000c101904 */
        /* <DEDUP_REMOVED lines=40> */
[----:B------:R-:W-:Y:S01]  /*a2c30*/  @P6 LOP3.LUT R19, R19, 0x4000, RZ, 0xfc, !PT ;  /* 0x0000400013136812 */ /* 0x000fe200078efcff */
[----:B--2---:R-:W-:-:S05]  /*a2c40*/  IMAD.WIDE R16, R140, 0x4, R2 ;  /* 0x000000048c107825 */ /* 0x004fca00078e0202 */
[----:B------:R1:W-:Y:S02]  /*a2c50*/  @P2 STG.E desc[UR4][R16.64], R143 ;  /* 0x0000008f10002986 */ /* 0x0003e4000c101904 */
[C---:B-1----:R-:W-:Y:S02]  /*a2c60*/  IMAD.WIDE R16, R140.reuse, 0x4, R4 ;  /* 0x000000048c107825 */ /* 0x042fe400078e0204 */
[----:B------:R-:W2:Y:S04]  /*a2c70*/  LDL.LU R143, [R1+0x1b4] ;  /* 0x0001b400018f7983 */ /* 0x000ea80000300800 */
[----:B---3--:R1:W-:Y:S02]  /*a2c80*/  @P3 STG.E desc[UR4][R16.64], R141 ;  /* 0x0000008d10003986 */ /* 0x0083e4000c101904 */
[----:B-1----:R-:W-:-:S02]  /*a2c90*/  IMAD.WIDE R16, R140, 0x4, R6 ;  /* 0x000000048c107825 */ /* 0x002fc400078e0206 */
[----:B------:R-:W3:Y:S04]  /*a2ca0*/  LDL.LU R141, [R1+0x1da8] ;  /* 0x001da800018d7983 */ /* 0x000ee80000300800 */
[----:B----4-:R1:W-:Y:S02]  /*a2cb0*/  @P4 STG.E desc[UR4][R16.64], R142 ;  /* 0x0000008e10004986 */ /* 0x0103e4000c101904 */
[----:B-1----:R-:W-:Y:S02]  /*a2cc0*/  IMAD.WIDE R16, R140, 0x4, R8 ;  /* 0x000000048c107825 */ /* 0x002fe400078e0208 */
[----:B------:R-:W4:Y:S04]  /*a2cd0*/  LDL.LU R142, [R1+0x19a8] ;  /* 0x0019a800018e7983 */ /* 0x000f280000300800 */
[----:B------:R-:W4:Y:S04]  /*a2ce0*/  LDL.LU R140, [R1+0x15a8] ;  /* 0x0015a800018c7983 */ /* 0x000f280000300800 */
[----:B------:R-:W3:Y:S01]  /*a2cf0*/  LDL.LU R144, [R1+0x23dc] ;  /* 0x0023dc0001907983 */ /* 0x000ee20000300800 */
[----:B------:R-:W-:-:S02]  /*a2d00*/  LOP3.LUT P6, RZ, R28, 0x4000, RZ, 0xc0, !PT ;  /* 0x000040001cff7812 */ /* 0x000fc400078cc0ff */
[----:B------:R-:W-:Y:S02]  /*a2d10*/  LOP3.LUT R19, R19, 0xffff7fff, RZ, 0xc0, !PT ;  /* 0xffff7fff13137812 */ /* 0x000fe400078ec0ff */
[----:B------:R-:W-:-:S09]  /*a2d20*/  LOP3.LUT P5, RZ, R28, 0x800, RZ, 0xc0, !PT ;  /* 0x000008001cff7812 */ /* 0x000fd200078ac0ff */
[----:B------:R-:W-:Y:S02]  /*a2d30*/  @P6 LOP3.LUT R19, R19, 0x8000, RZ, 0xfc, !PT ;  /* 0x0000800013136812 */ /* 0x000fe400078efcff */
[----:B------:R-:W-:Y:S02]  /*a2d40*/  LOP3.LUT P6, RZ, R28, 0x2000, RZ, 0xc0, !PT ;  /* 0x000020001cff7812 */ /* 0x000fe400078cc0ff */
[----:B------:R-:W-:Y:S01]  /*a2d50*/  LOP3.LUT R19, R19, 0xfffeffff, RZ, 0xc0, !PT ;  /* 0xfffeffff13137812 */ /* 0x000fe200078ec0ff */
[----:B------:R1:W-:Y:S10]  /*a2d60*/  @P5 STG.E desc[UR4][R16.64], R246 ;  /* 0x000000f610005986 */ /* 0x0003f4000c101904 */
[----:B------:R-:W-:-:S02]  /*a2d70*/  @P6 LOP3.LUT R19, R19, 0x10000, RZ, 0xfc, !PT ;  /* 0x0001000013136812 */ /* 0x000fc400078efcff */
        /* <DEDUP_REMOVED lines=54> */
[----:B------:R-:W-:-:S03]  /*a30e0*/  IMAD.WIDE R16, R144, 0x4, R8 ;  /* 0x0000000490107825 */ /* 0x000fc600078e0208 */
[----:B------:R-:W4:Y:S04]  /*a30f0*/  LDL.LU R150, [R1+0x23e8] ;  /* 0x0023e80001967983 */ /* 0x000f280000300800 */
        /* <DEDUP_REMOVED lines=17> */
[----:B------:R-:W2:Y:S04]  /*a3210*/  LDL.LU R83, [R1+0x11ac] ;  /* 0x0011ac0001537983 */ /* 0x000ea80000300800 */
[----:B------:R-:W2:Y:S04]  /*a3220*/  LDL.LU R79, [R1+0xdac] ;  /* 0x000dac00014f7983 */ /* 0x000ea80000300800 */
[----:B------:R-:W2:Y:S01]  /*a3230*/  LDL.LU R151, [R1+0x9bc] ;  /* 0x0009bc0001977983 */ /* 0x000ea20000300800 */
[----:B------:R-:W-:-:S03]  /*a3240*/  LOP3.LUT R19, R19, 0xffffffdf, RZ, 0xc0, !PT ;  /* 0xffffffdf13137812 */ /* 0x000fc600078ec0ff */
[----:B------:R-:W2:Y:S01]  /*a3250*/  LDL.LU R149, [R1+0x5bc] ;  /* 0x0005bc0001957983 */ /* 0x000ea20000300800 */
[----:B------:R-:W-:Y:S02]  /*a3260*/  @P6 LOP3.LUT R19, R19, 0x20, RZ, 0xfc, !PT ;  /* 0x0000002013136812 */ /* 0x000fe400078efcff */
[----:B------:R-:W-:Y:S02]  /*a3270*/  LOP3.LUT P6, RZ, R29, 0x4, RZ, 0xc0, !PT ;  /* 0x000000041dff7812 */ /* 0x000fe400078cc0ff */
[C---:B------:R-:W-:Y:S02]  /*a3280*/  LOP3.LUT P3, RZ, R28.reuse, 0x10000000, RZ, 0xc0, !PT ;  /* 0x100000001cff7812 */ /* 0x040fe4000786c0ff */
[----:B------:R-:W-:Y:S01]  /*a3290*/  LOP3.LUT P4, RZ, R28, 0x20000000, RZ, 0xc0, !PT ;  /* 0x200000001cff7812 */ /* 0x000fe2000788c0ff */
[----:B---3--:R-:W-:Y:S01]  /*a32a0*/  IMAD.WIDE R16, R143, 0x4, R2 ;  /* 0x000000048f107825 */ /* 0x008fe200078e0202 */
[----:B------:R-:W-:Y:S01]  /*a32b0*/  LOP3.LUT R19, R19, 0xffffffbf, RZ, 0xc0, !PT ;  /* 0xffffffbf13137812 */ /* 0x000fe200078ec0ff */
[----:B------:R-:W3:Y:S06]  /*a32c0*/  LDL.LU R148, [R1+0x1bc] ;  /* 0x0001bc0001947983 */ /* 0x000eec0000300800 */
[----:B------:R-:W-:-:S02]  /*a32d0*/  @P6 LOP3.LUT R19, R19, 0x40, RZ, 0xfc, !PT ;  /* 0x0000004013136812 */ /* 0x000fc400078efcff */
[----:B------:R-:W-:Y:S01]  /*a32e0*/  LOP3.LUT P6, RZ, R29, 0x2, RZ, 0xc0, !PT ;  /* 0x000000021dff7812 */ /* 0x000fe200078cc0ff */
[----:B------:R1:W-:Y:S01]  /*a32f0*/  @P3 STG.E desc[UR4][R16.64], R147 ;  /* 0x0000009310003986 */ /* 0x0003e2000c101904 */
[----:B------:R-:W-:Y:S01]  /*a3300*/  LOP3.LUT R19, R19, 0xffffff7f, RZ, 0xc0, !PT ;  /* 0xffffff7f13137812 */ /* 0x000fe200078ec0ff */
[----:B-1----:R-:W-:Y:S02]  /*a3310*/  IMAD.WIDE R16, R143, 0x4, R4 ;  /* 0x000000048f107825 */ /* 0x002fe400078e0204 */
[----:B------:R-:W3:Y:S08]  /*a3320*/  LDL.LU R147, [R1+0x1eb0] ;  /* 0x001eb00001937983 */ /* 0x000ef00000300800 */
[----:B------:R-:W-:-:S02]  /*a3330*/  @P6 LOP3.LUT R19, R19, 0x80, RZ, 0xfc, !PT ;  /* 0x0000008013136812 */ /* 0x000fc400078efcff */
[----:B------:R-:W-:Y:S01]  /*a3340*/  LOP3.LUT P6, RZ, R29, 0x1, RZ, 0xc0, !PT ;  /* 0x000000011dff7812 */ /* 0x000fe200078cc0ff */
[----:B----4-:R1:W-:Y:S01]  /*a3350*/  @P4 STG.E desc[UR4][R16.64], R145 ;  /* 0x0000009110004986 */ /* 0x0103e2000c101904 */
[----:B------:R-:W-:Y:S02]  /*a3360*/  LOP3.LUT P5, RZ, R28, 0x40000000, RZ, 0xc0, !PT ;  /* 0x400000001cff7812 */ /* 0x000fe400078ac0ff */
[----:B------:R-:W-:Y:S01]  /*a3370*/  LOP3.LUT R19, R19, 0xfffffeff, RZ, 0xc0, !PT ;  /* 0xfffffeff13137812 */ /* 0x000fe200078ec0ff */
[----:B-1----:R-:W4:Y:S08]  /*a3380*/  LDL.LU R145, [R1+0x1db0] ;  /* 0x001db00001917983 */ /* 0x002f300000300800 */
[----:B------:R-:W-:-:S02]  /*a3390*/  @P6 LOP3.LUT R19, R19, 0x100, RZ, 0xfc, !PT ;  /* 0x0000010013136812 */ /* 0x000fc400078efcff */
[----:B------:R-:W-:Y:S01]  /*a33a0*/  LOP3.LUT P6, RZ, R28, 0x80000000, RZ, 0xc0, !PT ;  /* 0x800000001cff7812 */ /* 0x000fe200078cc0ff */
[----:B------:R-:W-:-:S05]  /*a33b0*/  IMAD.WIDE R16, R143, 0x4, R6 ;  /* 0x000000048f107825 */ /* 0x000fca00078e0206 */
[----:B------:R1:W-:Y:S02]  /*a33c0*/  @P5 STG.E desc[UR4][R16.64], R146 ;  /* 0x0000009210005986 */ /* 0x0003e4000c101904 */
[----:B-1----:R-:W-:Y:S02]  /*a33d0*/  IMAD.WIDE R16, R143, 0x4, R8 ;  /* 0x000000048f107825 */ /* 0x002fe400078e0208 */
[----:B------:R-:W4:Y:S04]  /*a33e0*/  LDL.LU R146, [R1+0x19b0] ;  /* 0x0019b00001927983 */ /* 0x000f280000300800 */
[----:B------:R1:W-:Y:S01]  /*a33f0*/  @P6 STG.E desc[UR4][R16.64], R141 ;  /* 0x0000008d10006986 */ /* 0x0003e2000c101904 */
[----:B------:R-:W-:-:S03]  /*a3400*/  LOP3.LUT P6, RZ, R19, 0x100, RZ, 0xc0, !PT ;  /* 0x0000010013ff7812 */ /* 0x000fc600078cc0ff */
[----:B------:R-:W4:Y:S01]  /*a3410*/  LDL.LU R143, [R1+0x15b0] ;  /* 0x0015b000018f7983 */ /* 0x000f220000300800 */
[----:B-1----:R-:W-:-:S09]  /*a3420*/  IMAD.WIDE R16, R82, 0x4, R2 ;  /* 0x0000000452107825 */ /* 0x002fd200078e0202 */
        /* <DEDUP_REMOVED lines=14> */
[C---:B-1----:R-:W-:Y:S01]  /*a3510*/  IMAD.WIDE R16, R150.reuse, 0x4, R2 ;  /* 0x0000000496107825 */ /* 0x042fe200078e0202 */
        /* <DEDUP_REMOVED lines=12> */
[----:B---3--:R1:W-:Y:S02]  /*a35e0*/  @P6 STG.E desc[UR4][R16.64], R148 ;  /* 0x0000009410006986 */ /* 0x0083e4000c101904 */
[----:B-1----:R-:W-:-:S05]  /*a35f0*/  IMAD.WIDE R16, R144, 0x4, R2 ;  /* 0x0000000490107825 */ /* 0x002fca00078e0202 */
[----:B------:R1:W-:Y:S02]  /*a3600*/  @P0 STG.E desc[UR4][R16.64], R147 ;  /* 0x0000009310000986 */ /* 0x0003e4000c101904 */
[----:B-1----:R-:W-:-:S05]  /*a3610*/  IMAD.WIDE R16, R144, 0x4, R4 ;  /* 0x0000000490107825 */ /* 0x002fca00078e0204 */
[----:B----4-:R1:W-:Y:S04]  /*a3620*/  @P1 STG.E desc[UR4][R16.64], R145 ;  /* 0x0000009110001986 */ /* 0x0103e8000c101904 */
        /* <DEDUP_REMOVED lines=49> */
[----:B---3--:R1:W-:Y:S02]  /*a3940*/  @P2 STG.E desc[UR4][R16.64], R145 ;  /* 0x0000009110002986 */ /* 0x0083e4000c101904 */
[----:B-1----:R-:W-:Y:S02]  /*a3950*/  IMAD.WIDE R16, R141, 0x4, R8 ;  /* 0x000000048d107825 */ /* 0x002fe400078e0208 */
[----:B------:R-:W3:Y:S04]  /*a3960*/  LDL.LU R141, [R1+0x2400] ;  /* 0x00240000018d7983 */ /* 0x000ee80000300800 */
[----:B------:R-:W3:Y:S01]  /*a3970*/  LDL.LU R79, [R1+0x5c4] ;  /* 0x0005c400014f7983 */ /* 0x000ee20000300800 */
[----:B------:R-:W-:-:S02]  /*a3980*/  LOP3.LUT P3, RZ, R29, 0x8000, RZ, 0xc0, !PT ;  /* 0x000080001dff7812 */ /* 0x000fc4000786c0ff */
[----:B------:R-:W-:Y:S01]  /*a3990*/  @P6 LOP3.LUT R20, R20, 0x80000000, RZ, 0xfc, !PT ;  /* 0x8000000014146812 */ /* 0x000fe200078efcff */
[----:B------:R-:W3:Y:S01]  /*a39a0*/  LDL.LU R145, [R1+0x11b8] ;  /* 0x0011b80001917983 */ /* 0x000ee20000300800 */
[C---:B------:R-:W-:Y:S02]  /*a39b0*/  LOP3.LUT P6, RZ, R29.reuse, 0x80000, RZ, 0xc0, !PT ;  /* 0x000800001dff7812 */ /* 0x040fe400078cc0ff */
[C---:B------:R-:W-:Y:S02]  /*a39c0*/  LOP3.LUT P4, RZ, R29.reuse, 0x10000, RZ, 0xc0, !PT ;  /* 0x000100001dff7812 */ /* 0x040fe4000788c0ff */
[----:B------:R-:W-:Y:S02]  /*a39d0*/  LOP3.LUT P5, RZ, R29, 0x20000, RZ, 0xc0, !PT ;  /* 0x000200001dff7812 */ /* 0x000fe400078ac0ff */
[----:B------:R-:W-:-:S03]  /*a39e0*/  LOP3.LUT R19, R19, 0xfffffffe, RZ, 0xc0, !PT ;  /* 0xfffffffe13137812 */ /* 0x000fc600078ec0ff */
[----:B----4-:R2:W-:Y:S04]  /*a39f0*/  @P3 STG.E desc[UR4][R16.64], R146 ;  /* 0x0000009210003986 */ /* 0x0105e8000c101904 */
        /* <DEDUP_REMOVED lines=49> */
[----:B-1----:R-:W-:-:S05]  /*a3d10*/  IMAD.WIDE R16, R141, 0x4, R6 ;  /* 0x000000048d107825 */ /* 0x002fca00078e0206 */
[----:B----4-:R1:W-:Y:S02]  /*a3d20*/  @P3 STG.E desc[UR4][R16.64], R143 ;  /* 0x0000008f10003986 */ /* 0x0103e4000c101904 */
[----:B-1----:R-:W-:-:S05]  /*a3d30*/  IMAD.WIDE R16, R141, 0x4, R8 ;  /* 0x000000048d107825 */ /* 0x002fca00078e0208 */
        /* <DEDUP_REMOVED lines=36> */
[----:B------:R-:W2:Y:S08]  /*a3f80*/  LDL.LU R149, [R1+0x11c0] ;  /* 0x0011c00001957983 */ /* 0x000eb00000300800 */
[----:B------:R-:W-:-:S02]  /*a3f90*/  @P6 LOP3.LUT R20, R20, 0x400000, RZ, 0xfc, !PT ;  /* 0x0040000014146812 */ /* 0x000fc400078efcff */
[----:B------:R-:W-:Y:S01]  /*a3fa0*/  LOP3.LUT P6, RZ, R30, 0x80, RZ, 0xc0, !PT ;  /* 0x000000801eff7812 */ /* 0x000fe200078cc0ff */
[----:B------:R-:W-:Y:S01]  /*a3fb0*/  IMAD.WIDE R16, R146, 0x4, R6 ;  /* 0x0000000492107825 */ /* 0x000fe200078e0206 */
[----:B------:R-:W-:Y:S02]  /*a3fc0*/  LOP3.LUT R20, R20, 0xff7fffff, RZ, 0xc0, !PT ;  /* 0xff7fffff14147812 */ /* 0x000fe400078ec0ff */
[----:B------:R-:W-:Y:S02]  /*a3fd0*/  LOP3.LUT P4, RZ, R30, 0x8, RZ, 0xc0, !PT ;  /* 0x000000081eff7812 */ /* 0x000fe4000788c0ff */
[----:B---3--:R1:W-:Y:S07]  /*a3fe0*/  @P3 STG.E desc[UR4][R16.64], R145 ;  /* 0x0000009110003986 */ /* 0x0083ee000c101904 */
[----:B------:R-:W-:-:S02]  /*a3ff0*/  @P6 LOP3.LUT R20, R20, 0x800000, RZ, 0xfc, !PT ;  /* 0x0080000014146812 */ /* 0x000fc400078efcff */
[C---:B------:R-:W-:Y:S01]  /*a4000*/  LOP3.LUT P6, RZ, R30.reuse, 0x40, RZ, 0xc0, !PT ;  /* 0x000000401eff7812 */ /* 0x040fe200078cc0ff */
[----:B-1----:R-:W3:Y:S01]  /*a4010*/  LDL.LU R145, [R1+0x2410] ;  /* 0x0024100001917983 */ /* 0x002ee20000300800 */
[----:B------:R-:W-:-:S03]  /*a4020*/  LOP3.LUT P5, RZ, R30, 0x10, RZ, 0xc0, !PT ;  /* 0x000000101eff7812 */ /* 0x000fc600078ac0ff */
[----:B------:R-:W3:Y:S01]  /*a4030*/  LDL.LU R150, [R1+0xdc0] ;  /* 0x000dc00001967983 */ /* 0x000ee20000300800 */
[----:B------:R-:W-:Y:S01]  /*a4040*/  LOP3.LUT R20, R20, 0xfeffffff, RZ, 0xc0, !PT ;  /* 0xfeffffff14147812 */ /* 0x000fe200078ec0ff */
[----:B------:R-:W-:Y:S02]  /*a4050*/  IMAD.WIDE R16, R146, 0x4, R8 ;  /* 0x0000000492107825 */ /* 0x000fe400078e0208 */
[----:B------:R-:W3:Y:S04]  /*a4060*/  LDL.LU R148, [R1+0x9d0] ;  /* 0x0009d00001947983 */ /* 0x000ee80000300800 */
[----:B------:R-:W-:Y:S02]  /*a4070*/  @P6 LOP3.LUT R20, R20, 0x1000000, RZ, 0xfc, !PT ;  /* 0x0100000014146812 */ /* 0x000fe400078efcff */
[----:B------:R-:W-:Y:S01]  /*a4080*/  LOP3.LUT P6, RZ, R30, 0x20, RZ, 0xc0, !PT ;  /* 0x000000201eff7812 */ /* 0x000fe200078cc0ff */
[----:B----4-:R1:W-:Y:S02]  /*a4090*/  @P4 STG.E desc[UR4][R16.64], R144 ;  /* 0x0000009010004986 */ /* 0x0103e4000c101904 */
        /* <DEDUP_REMOVED lines=30> */
[----:B---3--:R-:W-:Y:S01]  /*a4280*/  IMAD.WIDE R16, R145, 0x4, R2 ;  /* 0x0000000491107825 */ /* 0x008fe200078e0202 */
        /* <DEDUP_REMOVED lines=67> */
[----:B------:R-:W-:Y:S01]  /*a46c0*/  LOP3.LUT R20, R20, 0xfffeffff, RZ, 0xc0, !PT ;  /* 0xfffeffff14147812 */ /* 0x000fe200078ec0ff */
        /* <DEDUP_REMOVED lines=12> */
[----:B------:R-:W-:-:S02]  /*a4790*/  @P6 LOP3.LUT R20, R20, 0x10000, RZ, 0xfc, !PT ;  /* 0x0001000014146812 */ /* 0x000fc400078efcff */
        /* <DEDUP_REMOVED lines=29> */
[----:B------:R1:W-:Y:S02]  /*a4970*/  @P6 STG.E desc[UR4][R16.64], R148 ;  /* 0x0000009410006986 */ /* 0x0003e4000c101904 */
[----:B-1----:R-:W-:-:S05]  /*a4980*/  IMAD.WIDE R16, R144, 0x4, R4 ;  /* 0x0000000490107825 */ /* 0x002fca00078e0204 */
[----:B------:R1:W-:Y:S02]  /*a4990*/  @P0 STG.E desc[UR4][R16.64], R147 ;  /* 0x0000009310000986 */ /* 0x0003e4000c101904 */
[----:B-1----:R-:W-:-:S05]  /*a49a0*/  IMAD.WIDE R16, R144, 0x4, R6 ;  /* 0x0000000490107825 */ /* 0x002fca00078e0206 */
[----:B------:R1:W-:Y:S02]  /*a49b0*/  @P1 STG.E desc[UR4][R16.64], R145 ;  /* 0x0000009110001986 */ /* 0x0003e4000c101904 */
[----:B-1----:R-:W-:Y:S02]  /*a49c0*/  IMAD.WIDE R16, R144, 0x4, R8 ;  /* 0x0000000490107825 */ /* 0x002fe400078e0208 */
[----:B------:R-:W4:Y:S01]  /*a49d0*/  LDL.LU R144, [R1+0x1dc] ;  /* 0x0001dc0001907983 */ /* 0x000f220000300800 */
[C---:B------:R-:W-:Y:S02]  /*a49e0*/  LOP3.LUT P2, RZ, R31.reuse, 0x8, RZ, 0xc0, !PT ;  /* 0x000000081fff7812 */ /* 0x040fe4000784c0ff */
[C---:B------:R-:W-:Y:S02]  /*a49f0*/  LOP3.LUT P3, RZ, R31.reuse, 0x10, RZ, 0xc0, !PT ;  /* 0x000000101fff7812 */ /* 0x040fe4000786c0ff */
[C---:B------:R-:W-:Y:S02]  /*a4a00*/  LOP3.LUT P4, RZ, R31.reuse, 0x20, RZ, 0xc0, !PT ;  /* 0x000000201fff7812 */ /* 0x040fe4000788c0ff */
[----:B------:R-:W-:-:S07]  /*a4a10*/  LOP3.LUT P5, RZ, R31, 0x40, RZ, 0xc0, !PT ;  /* 0x000000401fff7812 */ /* 0x000fce00078ac0ff */
[----:B--2---:R1:W-:Y:S04]  /*a4a20*/  @P2 STG.E desc[UR4][R16.64], R143 ;  /* 0x0000008f10002986 */ /* 0x0043e8000c101904 */
[----:B-1----:R-:W2:Y:S01]  /*a4a30*/  LDL.LU R143, [R1+0x1dd0] ;  /* 0x001dd000018f7983 */ /* 0x002ea20000300800 */
[----:B---3--:R-:W-:-:S05]  /*a4a40*/  IMAD.WIDE R16, R146, 0x4, R2 ;  /* 0x0000000492107825 */ /* 0x008fca00078e0202 */
[----:B------:R1:W-:Y:S02]  /*a4a50*/  @P3 STG.E desc[UR4][R16.64], R141 ;  /* 0x0000008d10003986 */ /* 0x0003e4000c101904 */
[C---:B-1----:R-:W-:Y:S02]  /*a4a60*/  IMAD.WIDE R16, R146.reuse, 0x4, R4 ;  /* 0x0000000492107825 */ /* 0x042fe400078e0204 */
[----:B------:R-:W3:Y:S04]  /*a4a70*/  LDL.LU R141, [R1+0x19d0] ;  /* 0x0019d000018d7983 */ /* 0x000ee80000300800 */
[----:B----4-:R1:W-:Y:S02]  /*a4a80*/  @P4 STG.E desc[UR4][R16.64], R142 ;  /* 0x0000008e10004986 */ /* 0x0103e4000c101904 */
[----:B-1----:R-:W-:-:S02]  /*a4a90*/  IMAD.WIDE R16, R146, 0x4, R6 ;  /* 0x0000000492107825 */ /* 0x002fc400078e0206 */
[----:B------:R-:W4:Y:S04]  /*a4aa0*/  LDL.LU R142, [R1+0x15d0] ;  /* 0x0015d000018e7983 */ /* 0x000f280000300800 */
[----:B------:R1:W-:Y:S04]  /*a4ab0*/  @P5 STG.E desc[UR4][R16.64], R140 ;  /* 0x0000008c10005986 */ /* 0x0003e8000c101904 */
[----:B-1----:R-:W2:Y:S04]  /*a4ac0*/  LDL.LU R140, [R1+0x242c] ;  /* 0x00242c00018c7983 */ /* 0x002ea80000300800 */
[----:B------:R-:W4:Y:S04]  /*a4ad0*/  LDL.LU R82, [R1+0x2430] ;  /* 0x0024300001527983 */ /* 0x000f280000300800 */
[----:B------:R-:W4:Y:S04]  /*a4ae0*/  LDL.LU R241, [R1+0x11d0] ;  /* 0x0011d00001f17983 */ /* 0x000f280000300800 */
[----:B------:R-:W4:Y:S01]  /*a4af0*/  LDL.LU R245, [R1+0xdd0] ;  /* 0x000dd00001f57983 */ /* 0x000f220000300800 */
[----:B------:R-:W-:-:S03]  /*a4b00*/  LOP3.LUT P2, RZ, R31, 0x80, RZ, 0xc0, !PT ;  /* 0x000000801fff7812 */ /* 0x000fc6000784c0ff */
[----:B------:R-:W4:Y:S01]  /*a4b10*/  LDL.LU R240, [R1+0x9e0] ;  /* 0x0009e00001f07983 */ /* 0x000f220000300800 */
[----:B------:R-:W-:-:S03]  /*a4b20*/  IMAD.WIDE R16, R146, 0x4, R8 ;  /* 0x0000000492107825 */ /* 0x000fc600078e0208 */
[----:B------:R-:W4:Y:S01]  /*a4b30*/  LDL.LU R150, [R1+0x2434] ;  /* 0x0024340001967983 */ /* 0x000f220000300800 */
[C---:B------:R-:W-:Y:S02]  /*a4b40*/  LOP3.LUT P3, RZ, R31.reuse, 0x100, RZ, 0xc0, !PT ;  /* 0x000001001fff7812 */ /* 0x040fe4000786c0ff */
[C---:B------:R-:W-:Y:S02]  /*a4b50*/  LOP3.LUT P4, RZ, R31.reuse, 0x200, RZ, 0xc0, !PT ;  /* 0x000002001fff7812 */ /* 0x040fe4000788c0ff */
[C---:B------:R-:W-:Y:S01]  /*a4b60*/  LOP3.LUT P5, RZ, R31.reuse, 0x400, RZ, 0xc0, !PT ;  /* 0x000004001fff7812 */ /* 0x040fe200078ac0ff */
[----:B------:R1:W-:Y:S04]  /*a4b70*/  @P2 STG.E desc[UR4][R16.64], R144 ;  /* 0x0000009010002986 */ /* 0x0003e8000c101904 */
        /* <DEDUP_REMOVED lines=85> */
[----:B--2---:R3:W-:Y:S02]  /*a50d0*/  @P3 STG.E desc[UR4][R16.64], R141 ;  /* 0x0000008d10003986 */ /* 0x0047e4000c101904 */
[----:B---3--:R-:W-:-:S05]  /*a50e0*/  IMAD.WIDE R16, R143, 0x4, R2 ;  /* 0x000000048f107825 */ /* 0x008fca00078e0202 */
[----:B------:R1:W-:Y:S02]  /*a50f0*/  @P4 STG.E desc[UR4][R16.64], R142 ;  /* 0x0000008e10004986 */ /* 0x0003e4000c101904 */
[----:B-1----:R-:W-:-:S05]  /*a5100*/  IMAD.WIDE R16, R143, 0x4, R4 ;  /* 0x000000048f107825 */ /* 0x002fca00078e0204 */
[----:B----4-:R1:W-:Y:S04]  /*a5110*/  @P5 STG.E desc[UR4][R16.64], R140 ;  /* 0x0000008c10005986 */ /* 0x0103e8000c101904 */
        /* <DEDUP_REMOVED lines=24> */
[----:B------:R-:W2:Y:S01]  /*a52a0*/  LDL.LU R244, [R1+0x19dc] ;  /* 0x0019dc0001f47983 */ /* 0x000ea20000300800 */
[----:B------:R-:W-:-:S02]  /*a52b0*/  LOP3.LUT R21, R21, 0xdfffffff, RZ, 0xc0, !PT ;  /* 0xdfffffff15157812 */ /* 0x000fc400078ec0ff */
[----:B------:R-:W-:Y:S01]  /*a52c0*/  LOP3.LUT P3, RZ, R31, 0x8000000, RZ, 0xc0, !PT ;  /* 0x080000001fff7812 */ /* 0x000fe2000786c0ff */
[----:B------:R-:W2:Y:S01]  /*a52d0*/  LDL.LU R82, [R1+0x15dc] ;  /* 0x0015dc0001527983 */ /* 0x000ea20000300800 */
[----:B------:R-:W-:Y:S02]  /*a52e0*/  @P6 LOP3.LUT R21, R21, 0x20000000, RZ, 0xfc, !PT ;  /* 0x2000000015156812 */ /* 0x000fe400078efcff */
[----:B------:R-:W-:Y:S01]  /*a52f0*/  LOP3.LUT P6, RZ, R155, 0x2, RZ, 0xc0, !PT ;  /* 0x000000029bff7812 */ /* 0x000fe200078cc0ff */
[----:B------:R-:W-:Y:S01]  /*a5300*/  IMAD.WIDE R16, R143, 0x4, R8 ;  /* 0x000000048f107825 */ /* 0x000fe200078e0208 */
[----:B------:R-:W2:Y:S04]  /*a5310*/  LDL.LU R151, [R1+0xddc] ;  /* 0x000ddc0001977983 */ /* 0x000ea80000300800 */
[----:B------:R-:W2:Y:S01]  /*a5320*/  LDL.LU R149, [R1+0x9ec] ;  /* 0x0009ec0001957983 */ /* 0x000ea20000300800 */
[----:B------:R-:W-:-:S03]  /*a5330*/  LOP3.LUT R21, R21, 0xbfffffff, RZ, 0xc0, !PT ;  /* 0xbfffffff15157812 */ /* 0x000fc600078ec0ff */
[----:B------:R-:W2:Y:S04]  /*a5340*/  LDL.LU R150, [R1+0x5ec] ;  /* 0x0005ec0001967983 */ /* 0x000ea80000300800 */
[----:B------:R-:W2:Y:S04]  /*a5350*/  LDL.LU R148, [R1+0x2448] ;  /* 0x0024480001947983 */ /* 0x000ea80000300800 */
[----:B------:R-:W2:Y:S04]  /*a5360*/  LDL.LU R147, [R1+0x1ec] ;  /* 0x0001ec0001937983 */ /* 0x000ea80000300800 */
[----:B------:R-:W2:Y:S04]  /*a5370*/  LDL.LU R143, [R1+0x244c] ;  /* 0x00244c00018f7983 */ /* 0x000ea80000300800 */
[----:B---3--:R1:W-:Y:S01]  /*a5380*/  @P3 STG.E desc[UR4][R16.64], R79 ;  /* 0x0000004f10003986 */ /* 0x0083e2000c101904 */
[----:B------:R-:W-:-:S02]  /*a5390*/  @P6 LOP3.LUT R21, R21, 0x40000000, RZ, 0xfc, !PT ;  /* 0x4000000015156812 */ /* 0x000fc400078efcff */
[----:B------:R-:W-:Y:S01]  /*a53a0*/  LOP3.LUT P6, RZ, R155, 0x1, RZ, 0xc0, !PT ;  /* 0x000000019bff7812 */ /* 0x000fe200078cc0ff */
[----:B-1----:R-:W3:Y:S01]  /*a53b0*/  LDL.LU R79, [R1+0x11dc] ;  /* 0x0011dc00014f7983 */ /* 0x002ee20000300800 */
[----:B------:R-:W-:-:S11]  /*a53c0*/  LOP3.LUT R21, R21, 0x7fffffff, RZ, 0xc0, !PT ;  /* 0x7fffffff15157812 */ /* 0x000fd600078ec0ff */
[----:B------:R-:W-:Y:S02]  /*a53d0*/  @P6 LOP3.LUT R21, R21, 0x80000000, RZ, 0xfc, !PT ;  /* 0x8000000015156812 */ /* 0x000fe400078efcff */
[C---:B------:R-:W-:Y:S02]  /*a53e0*/  LOP3.LUT P6, RZ, R31.reuse, 0x80000000, RZ, 0xc0, !PT ;  /* 0x800000001fff7812 */ /* 0x040fe400078cc0ff */
[C---:B------:R-:W-:Y:S02]  /*a53f0*/  LOP3.LUT P4, RZ, R31.reuse, 0x10000000, RZ, 0xc0, !PT ;  /* 0x100000001fff7812 */ /* 0x040fe4000788c0ff */
[----:B------:R-:W-:Y:S01]  /*a5400*/  LOP3.LUT P5, RZ, R31, 0x20000000, RZ, 0xc0, !PT ;  /* 0x200000001fff7812 */ /* 0x000fe200078ac0ff */
[----:B----4-:R-:W-:Y:S01]  /*a5410*/  IMAD.WIDE R16, R141, 0x4, R2 ;  /* 0x000000048d107825 */ /* 0x010fe200078e0202 */
[----:B------:R-:W-:-:S07]  /*a5420*/  LOP3.LUT R20, R20, 0xfffffffe, RZ, 0xc0, !PT ;  /* 0xfffffffe14147812 */ /* 0x000fce00078ec0ff */
[----:B------:R-:W-:Y:S02]  /*a5430*/  @P6 LOP3.LUT R20, R20, 0x1, RZ, 0xfc, !PT ;  /* 0x0000000114146812 */ /* 0x000fe400078efcff */
[----:B------:R-:W-:Y:S01]  /*a5440*/  LOP3.LUT P6, RZ, R31, 0x40000000, RZ, 0xc0, !PT ;  /* 0x400000001fff7812 */ /* 0x000fe200078cc0ff */
[----:B------:R1:W-:Y:S02]  /*a5450*/  @P4 STG.E desc[UR4][R16.64], R145 ;  /* 0x0000009110004986 */ /* 0x0003e4000c101904 */
[C---:B-1----:R-:W-:Y:S02]  /*a5460*/  IMAD.WIDE R16, R141.reuse, 0x4, R4 ;  /* 0x000000048d107825 */ /* 0x042fe400078e0204 */
[----:B------:R-:W4:Y:S04]  /*a5470*/  LDL.LU R145, [R1+0x1de0] ;  /* 0x001de00001917983 */ /* 0x000f280000300800 */
[----:B------:R1:W-:Y:S02]  /*a5480*/  @P5 STG.E desc[UR4][R16.64], R146 ;  /* 0x0000009210005986 */ /* 0x0003e4000c101904 */
[----:B-1----:R-:W-:-:S02]  /*a5490*/  IMAD.WIDE R16, R141, 0x4, R6 ;  /* 0x000000048d107825 */ /* 0x002fc400078e0206 */
[----:B------:R-:W4:Y:S04]  /*a54a0*/  LDL.LU R146, [R1+0x19e0] ;  /* 0x0019e00001927983 */ /* 0x000f280000300800 */
[----:B------:R1:W-:Y:S01]  /*a54b0*/  @P6 STG.E desc[UR4][R16.64], R144 ;  /* 0x0000009010006986 */ /* 0x0003e2000c101904 */
[----:B------:R-:W-:Y:S01]  /*a54c0*/  LOP3.LUT P6, RZ, R20, 0x1, RZ, 0xc0, !PT ;  /* 0x0000000114ff7812 */ /* 0x000fe200078cc0ff */
[----:B-1----:R-:W-:Y:S02]  /*a54d0*/  IMAD.WIDE R16, R141, 0x4, R8 ;  /* 0x000000048d107825 */ /* 0x002fe400078e0208 */
[----:B------:R-:W4:Y:S10]  /*a54e0*/  LDL.LU R144, [R1+0x15e0] ;  /* 0x0015e00001907983 */ /* 0x000f340000300800 */
[----:B------:R1:W-:Y:S01]  /*a54f0*/  @P6 STG.E desc[UR4][R16.64], R142 ;  /* 0x0000008e10006986 */ /* 0x0003e2000c101904 */
[----:B------:R-:W-:-:S03]  /*a5500*/  LOP3.LUT P6, RZ, R21, 0x80000000, RZ, 0xc0, !PT ;  /* 0x8000000015ff7812 */ /* 0x000fc600078cc0ff */
[----:B------:R-:W4:Y:S01]  /*a5510*/  LDL.LU R141, [R1+0x11e0] ;  /* 0x0011e000018d7983 */ /* 0x000f220000300800 */
        /* <DEDUP_REMOVED lines=36> */
[----:B------:R1:W-:Y:S02]  /*a5760*/  @P3 STG.E desc[UR4][R16.64], R144 ;  /* 0x0000009010003986 */ /* 0x0003e4000c101904 */
[----:B-1----:R-:W-:Y:S02]  /*a5770*/  IMAD.WIDE R16, R143, 0x4, R8 ;  /* 0x000000048f107825 */ /* 0x002fe400078e0208 */
[----:B------:R-:W4:Y:S04]  /*a5780*/  LDL.LU R143, [R1+0x9f0] ;  /* 0x0009f000018f7983 */ /* 0x000f280000300800 */
[----:B------:R1:W-:Y:S04]  /*a5790*/  @P4 STG.E desc[UR4][R16.64], R141 ;  /* 0x0000008d10004986 */ /* 0x0003e8000c101904 */
[----:B-1----:R-:W3:Y:S04]  /*a57a0*/  LDL.LU R141, [R1+0x5f0] ;  /* 0x0005f000018d7983 */ /* 0x002ee80000300800 */
[----:B------:R-:W3:Y:S04]  /*a57b0*/  LDL.LU R246, [R1+0x1f0] ;  /* 0x0001f00001f67983 */ /* 0x000ee80000300800 */
[----:B------:R-:W3:Y:S04]  /*a57c0*/  LDL.LU R241, [R1+0x1de4] ;  /* 0x001de40001f17983 */ /* 0x000ee80000300800 */
[----:B------:R-:W3:Y:S01]  /*a57d0*/  LDL.LU R245, [R1+0x19e4] ;  /* 0x0019e40001f57983 */ /* 0x000ee20000300800 */
[----:B--2---:R-:W-:-:S05]  /*a57e0*/  IMAD.WIDE R16, R142, 0x4, R2 ;  /* 0x000000048e107825 */ /* 0x004fca00078e0202 */
[----:B------:R1:W-:Y:S04]  /*a57f0*/  @P5 STG.E desc[UR4][R16.64], R140 ;  /* 0x0000008c10005986 */ /* 0x0003e8000c101904 */
[----:B-1----:R-:W2:Y:S04]  /*a5800*/  LDL.LU R140, [R1+0x2454] ;  /* 0x00245400018c7983 */ /* 0x002ea80000300800 */
[----:B------:R-:W2:Y:S01]  /*a5810*/  LDL.LU R240, [R1+0x15e4] ;  /* 0x0015e40001f07983 */ /* 0x000ea20000300800 */
        /* <DEDUP_REMOVED lines=15> */
[----:B------:R-:W2:Y:S01]  /*a5910*/  LDL.LU R147, [R1+0x15e8] ;  /* 0x0015e80001937983 */ /* 0x000ea20000300800 */
[----:B------:R-:W-:-:S03]  /*a5920*/  LOP3.LUT P2, RZ, R155, 0x2000, RZ, 0xc0, !PT ;  /* 0x000020009bff7812 */ /* 0x000fc6000784c0ff */
[----:B------:R-:W2:Y:S01]  /*a5930*/  LDL.LU R145, [R1+0x245c] ;  /* 0x00245c0001917983 */ /* 0x000ea20000300800 */
[C---:B------:R-:W-:Y:S01]  /*a5940*/  LOP3.LUT P3, RZ, R155.reuse, 0x4000, RZ, 0xc0, !PT ;  /* 0x000040009bff7812 */ /* 0x040fe2000786c0ff */
[----:B------:R-:W-:Y:S01]  /*a5950*/  IMAD.WIDE R16, R142, 0x4, R4 ;  /* 0x000000048e107825 */ /* 0x000fe200078e0204 */
[----:B------:R-:W-:Y:S01]  /*a5960*/  LOP3.LUT P4, RZ, R155, 0x8000, RZ, 0xc0, !PT ;  /* 0x000080009bff7812 */ /* 0x000fe2000788c0ff */
[----:B------:R-:W2:Y:S02]  /*a5970*/  LDL.LU R146, [R1+0x11e8] ;  /* 0x0011e80001927983 */ /* 0x000ea40000300800 */
[----:B------:R-:W-:Y:S02]  /*a5980*/  @P6 LOP3.LUT R21, R21, 0x80000, RZ, 0xfc, !PT ;  /* 0x0008000015156812 */ /* 0x000fe400078efcff */
        /* <DEDUP_REMOVED lines=18> */
[----:B----4-:R1:W-:Y:S02]  /*a5ab0*/  @P2 STG.E desc[UR4][R16.64], R143 ;  /* 0x0000008f10002986 */ /* 0x0103e4000c101904 */
[C---:B-1----:R-:W-:Y:S02]  /*a5ac0*/  IMAD.WIDE R16, R142.reuse, 0x4, R6 ;  /* 0x000000048e107825 */ /* 0x042fe400078e0206 */
[----:B------:R-:W4:Y:S04]  /*a5ad0*/  LDL.LU R143, [R1+0x9f8] ;  /* 0x0009f800018f7983 */ /* 0x000f280000300800 */
[----:B---3--:R1:W-:Y:S02]  /*a5ae0*/  @P3 STG.E desc[UR4][R16.64], R141 ;  /* 0x0000008d10003986 */ /* 0x0083e4000c101904 */
[----:B-1----:R-:W-:-:S02]  /*a5af0*/  IMAD.WIDE R16, R142, 0x4, R8 ;  /* 0x000000048e107825 */ /* 0x002fc400078e0208 */
[----:B------:R-:W3:Y:S04]  /*a5b00*/  LDL.LU R141, [R1+0x5f8] ;  /* 0x0005f800018d7983 */ /* 0x000ee80000300800 */
[----:B------:R2:W-:Y:S04]  /*a5b10*/  @P4 STG.E desc[UR4][R16.64], R246 ;  /* 0x000000f610004986 */ /* 0x0005e8000c101904 */
[----:B------:R-:W4:Y:S01]  /*a5b20*/  LDL.LU R142, [R1+0x2460] ;  /* 0x00246000018e7983 */ /* 0x000f220000300800 */
        /* <DEDUP_REMOVED lines=38> */
[----:B----4-:R-:W-:-:S05]  /*a5d90*/  IMAD.WIDE R16, R142, 0x4, R2 ;  /* 0x000000048e107825 */ /* 0x010fca00078e0202 */
[----:B------:R1:W-:Y:S01]  /*a5da0*/  @P2 STG.E desc[UR4][R16.64], R144 ;  /* 0x0000009010002986 */ /* 0x0003e2000c101904 */
[----:B------:R-:W-:Y:S01]  /*a5db0*/  LOP3.LUT P5, RZ, R155, 0x80000000, RZ, 0xc0, !PT ;  /* 0x800000009bff7812 */ /* 0x000fe200078ac0ff */
[----:B-1----:R-:W-:-:S05]  /*a5dc0*/  IMAD.WIDE R16, R142, 0x4, R4 ;  /* 0x000000048e107825 */ /* 0x002fca00078e0204 */
[----:B------:R1:W-:Y:S02]  /*a5dd0*/  @P3 STG.E desc[UR4][R16.64], R143 ;  /* 0x0000008f10003986 */ /* 0x0003e4000c101904 */
[----:B-1----:R-:W-:-:S05]  /*a5de0*/  IMAD.WIDE R16, R142, 0x4, R6 ;  /* 0x000000048e107825 */ /* 0x002fca00078e0206 */
[----:B---3--:R1:W-:Y:S02]  /*a5df0*/  @P4 STG.E desc[UR4][R16.64], R141 ;  /* 0x0000008d10004986 */ /* 0x0083e4000c101904 */
[----:B-1----:R-:W-:-:S05]  /*a5e00*/  IMAD.WIDE R16, R142, 0x4, R8 ;  /* 0x000000048e107825 */ /* 0x002fca00078e0208 */
[----:B--2---:R1:W-:Y:S04]  /*a5e10*/  @P5 STG.E desc[UR4][R16.64], R140 ;  /* 0x0000008c10005986 */ /* 0x0043e8000c101904 */
        /* <DEDUP_REMOVED lines=27> */
[----:B------:R-:W2:Y:S04]  /*a5fd0*/  LDL.LU R83, [R1+0x1df0] ;  /* 0x001df00001537983 */ /* 0x000ea80000300800 */
[----:B------:R-:W2:Y:S01]  /*a5fe0*/  LDL.LU R149, [R1+0x246c] ;  /* 0x00246c0001957983 */ /* 0x000ea20000300800 */
[----:B------:R-:W-:-:S02]  /*a5ff0*/  @P6 LOP3.LUT R21, R21, 0x2000, RZ, 0xfc, !PT ;  /* 0x0000200015156812 */ /* 0x000fc400078efcff */
[----:B------:R-:W-:Y:S01]  /*a6000*/  LOP3.LUT P6, RZ, R156, 0x80, RZ, 0xc0, !PT ;  /* 0x000000809cff7812 */ /* 0x000fe200078cc0ff */
[----:B------:R-:W2:Y:S01]  /*a6010*/  LDL.LU R79, [R1+0x19f0] ;  /* 0x0019f000014f7983 */ /* 0x000ea20000300800 */
[----:B------:R-:W-:-:S03]  /*a6020*/  LOP3.LUT R21, R21, 0xffffbfff, RZ, 0xc0, !PT ;  /* 0xffffbfff15157812 */ /* 0x000fc600078ec0ff */
[----:B------:R-:W2:Y:S01]  /*a6030*/  LDL.LU R151, [R1+0x15f0] ;  /* 0x0015f00001977983 */ /* 0x000ea20000300800 */
[C---:B------:R-:W-:Y:S02]  /*a6040*/  LOP3.LUT P3, RZ, R156.reuse, 0x2, RZ, 0xc0, !PT ;  /* 0x000000029cff7812 */ /* 0x040fe4000786c0ff */
[----:B------:R-:W-:Y:S01]  /*a6050*/  LOP3.LUT P4, RZ, R156, 0x4, RZ, 0xc0, !PT ;  /* 0x000000049cff7812 */ /* 0x000fe2000788c0ff */
[----:B------:R-:W-:Y:S01]  /*a6060*/  IMAD.WIDE R16, R144, 0x4, R4 ;  /* 0x0000000490107825 */ /* 0x000fe200078e0204 */
[----:B------:R-:W2:Y:S03]  /*a6070*/  LDL.LU R150, [R1+0x11f0] ;  /* 0x0011f00001967983 */ /* 0x000ea60000300800 */
[----:B------:R-:W-:Y:S02]  /*a6080*/  @P6 LOP3.LUT R21, R21, 0x4000, RZ, 0xfc, !PT ;  /* 0x0000400015156812 */ /* 0x000fe400078efcff */
[----:B------:R-:W-:-:S02]  /*a6090*/  LOP3.LUT P6, RZ, R156, 0x40, RZ, 0xc0, !PT ;  /* 0x000000409cff7812 */ /* 0x000fc400078cc0ff */
[----:B------:R-:W-:Y:S02]  /*a60a0*/  LOP3.LUT R21, R21, 0xffff7fff, RZ, 0xc0, !PT ;  /* 0xffff7fff15157812 */ /* 0x000fe400078ec0ff */
[----:B------:R-:W-:-:S09]  /*a60b0*/  LOP3.LUT P5, RZ, R156, 0x8, RZ, 0xc0, !PT ;  /* 0x000000089cff7812 */ /* 0x000fd200078ac0ff */
[----:B------:R-:W-:Y:S02]  /*a60c0*/  @P6 LOP3.LUT R21, R21, 0x8000, RZ, 0xfc, !PT ;  /* 0x0000800015156812 */ /* 0x000fe400078efcff */
[----:B------:R-:W-:Y:S01]  /*a60d0*/  LOP3.LUT P6, RZ, R156, 0x20, RZ, 0xc0, !PT ;  /* 0x000000209cff7812 */ /* 0x000fe200078cc0ff */
[----:B---3--:R1:W-:Y:S01]  /*a60e0*/  @P3 STG.E desc[UR4][R16.64], R145 ;  /* 0x0000009110003986 */ /* 0x0083e2000c101904 */
[----:B------:R-:W-:Y:S01]  /*a60f0*/  LOP3.LUT R21, R21, 0xfffeffff, RZ, 0xc0, !PT ;  /* 0xfffeffff15157812 */ /* 0x000fe200078ec0ff */
[----:B-1----:R-:W-:-:S10]  /*a6100*/  IMAD.WIDE R16, R144, 0x4, R6 ;  /* 0x0000000490107825 */ /* 0x002fd400078e0206 */
[----:B------:R-:W-:Y:S02]  /*a6110*/  @P6 LOP3.LUT R21, R21, 0x10000, RZ, 0xfc, !PT ;  /* 0x0001000015156812 */ /* 0x000fe400078efcff */
[----:B------:R-:W-:Y:S01]  /*a6120*/  LOP3.LUT P6, RZ, R156, 0x10, RZ, 0xc0, !PT ;  /* 0x000000109cff7812 */ /* 0x000fe200078cc0ff */
[----:B----4-:R1:W-:Y:S04]  /*a6130*/  @P4 STG.E desc[UR4][R16.64], R146 ;  /* 0x0000009210004986 */ /* 0x0103e8000c101904 */
[----:B-1----:R-:W3:Y:S01]  /*a6140*/  LDL.LU R146, [R1+0x2470] ;  /* 0x0024700001927983 */ /* 0x002ee20000300800 */
        /* <DEDUP_REMOVED lines=36> */
[----:B---3--:R-:W-:-:S08]  /*a6390*/  IMAD.WIDE R16, R146, 0x4, R2 ;  /* 0x0000000492107825 */ /* 0x008fd000078e0202 */
        /* <DEDUP_REMOVED lines=39> */
[----:B------:R-:W-:-:S03]  /*a6610*/  LOP3.LUT P5, RZ, R156, 0x1000000, RZ, 0xc0, !PT ;  /* 0x010000009cff7812 */ /* 0x000fc600078ac0ff */
[----:B------:R-:W4:Y:S01]  /*a6620*/  LDL.LU R145, [R1+0x19fc] ;  /* 0x0019fc0001917983 */ /* 0x000f220000300800 */
[----:B------:R-:W-:Y:S02]  /*a6630*/  LOP3.LUT P6, RZ, R157, 0x2, RZ, 0xc0, !PT ;  /* 0x000000029dff7812 */ /* 0x000fe400078cc0ff */
[----:B------:R-:W-:Y:S01]  /*a6640*/  LOP3.LUT R21, R21, 0xfffffffd, RZ, 0xc0, !PT ;  /* 0xfffffffd15157812 */ /* 0x000fe200078ec0ff */
[----:B---3--:R2:W-:Y:S10]  /*a6650*/  @P2 STG.E desc[UR4][R16.64], R146 ;  /* 0x0000009210002986 */ /* 0x0085f4000c101904 */
        /* <DEDUP_REMOVED lines=15> */
[----:B------:R1:W-:Y:S02]  /*a6750*/  @P4 STG.E desc[UR4][R16.64], R141 ;  /* 0x0000008d10004986 */ /* 0x0003e4000c101904 */
[----:B-1----:R-:W-:-:S02]  /*a6760*/  IMAD.WIDE R16, R140, 0x4, R6 ;  /* 0x000000048c107825 */ /* 0x002fc400078e0206 */
[----:B------:R-:W3:Y:S04]  /*a6770*/  LDL.LU R141, [R1+0x11fc] ;  /* 0x0011fc00018d7983 */ /* 0x000ee80000300800 */
[----:B------:R1:W-:Y:S02]  /*a6780*/  @P5 STG.E desc[UR4][R16.64], R142 ;  /* 0x0000008e10005986 */ /* 0x0003e4000c101904 */
[----:B-1----:R-:W-:Y:S02]  /*a6790*/  IMAD.WIDE R16, R140, 0x4, R8 ;  /* 0x000000048c107825 */ /* 0x002fe400078e0208 */
[----:B------:R-:W4:Y:S04]  /*a67a0*/  LDL.LU R142, [R1+0xdfc] ;  /* 0x000dfc00018e7983 */ /* 0x000f280000300800 */
[----:B------:R-:W4:Y:S04]  /*a67b0*/  LDL.LU R140, [R1+0xa0c] ;  /* 0x000a0c00018c7983 */ /* 0x000f280000300800 */
[----:B------:R-:W4:Y:S01]  /*a67c0*/  LDL.LU R146, [R1+0x2488] ;  /* 0x0024880001927983 */ /* 0x000f220000300800 */
        /* <DEDUP_REMOVED lines=49> */
[----:B--2---:R1:W-:Y:S02]  /*a6ae0*/  @P2 STG.E desc[UR4][R16.64], R144 ;  /* 0x0000009010002986 */ /* 0x0043e4000c101904 */
[----:B-1----:R-:W-:-:S02]  /*a6af0*/  IMAD.WIDE R16, R143, 0x4, R8 ;  /* 0x000000048f107825 */ /* 0x002fc400078e0208 */
[----:B------:R-:W2:Y:S04]  /*a6b00*/  LDL.LU R143, [R1+0x20c] ;  /* 0x00020c00018f7983 */ /* 0x000ea80000300800 */
[----:B---3--:R1:W-:Y:S04]  /*a6b10*/  @P3 STG.E desc[UR4][R16.64], R141 ;  /* 0x0000008d10003986 */ /* 0x0083e8000c101904 */
[----:B------:R-:W3:Y:S04]  /*a6b20*/  LDL.LU R144, [R1+0x1ec0] ;  /* 0x001ec00001907983 */ /* 0x000ee80000300800 */
[----:B-1----:R-:W3:Y:S01]  /*a6b30*/  LDL.LU R141, [R1+0x1a00] ;  /* 0x001a0000018d7983 */ /* 0x002ee20000300800 */
[----:B----4-:R-:W-:-:S05]  /*a6b40*/  IMAD.WIDE R16, R146, 0x4, R2 ;  /* 0x0000000492107825 */ /* 0x010fca00078e0202 */
[----:B------:R1:W-:Y:S02]  /*a6b50*/  @P4 STG.E desc[UR4][R16.64], R142 ;  /* 0x0000008e10004986 */ /* 0x0003e4000c101904 */
[----:B-1----:R-:W-:Y:S02]  /*a6b60*/  IMAD.WIDE R16, R146, 0x4, R4 ;  /* 0x0000000492107825 */ /* 0x002fe400078e0204 */
[----:B------:R-:W4:Y:S04]  /*a6b70*/  LDL.LU R142, [R1+0x1600] ;  /* 0x00160000018e7983 */ /* 0x000f280000300800 */
[----:B------:R1:W-:Y:S04]  /*a6b80*/  @P5 STG.E desc[UR4][R16.64], R140 ;  /* 0x0000008c10005986 */ /* 0x0003e8000c101904 */
[----:B-1----:R-:W3:Y:S01]  /*a6b90*/  LDL.LU R140, [R1+0x248c] ;  /* 0x00248c00018c7983 */ /* 0x002ee20000300800 */
[----:B------:R-:W-:-:S03]  /*a6ba0*/  LOP3.LUT P6, RZ, R157, 0x100000, RZ, 0xc0, !PT ;  /* 0x001000009dff7812 */ /* 0x000fc600078cc0ff */
[----:B------:R-:W4:Y:S01]  /*a6bb0*/  LDL.LU R245, [R1+0x1200] ;  /* 0x0012000001f57983 */ /* 0x000f220000300800 */
[----:B------:R-:W-:-:S03]  /*a6bc0*/  LOP3.LUT R22, R22, 0xfdffffff, RZ, 0xc0, !PT ;  /* 0xfdffffff16167812 */ /* 0x000fc600078ec0ff */
[----:B------:R-:W4:Y:S04]  /*a6bd0*/  LDL.LU R83, [R1+0x2490] ;  /* 0x0024900001537983 */ /* 0x000f280000300800 */
[----:B------:R-:W4:Y:S02]  /*a6be0*/  LDL.LU R240, [R1+0xe10] ;  /* 0x000e100001f07983 */ /* 0x000f240000300800 */
[----:B------:R-:W-:Y:S02]  /*a6bf0*/  @P6 LOP3.LUT R22, R22, 0x2000000, RZ, 0xfc, !PT ;  /* 0x0200000016166812 */ /* 0x000fe400078efcff */
        /* <DEDUP_REMOVED lines=9> */
[----:B------:R-:W4:Y:S04]  /*a6c90*/  LDL.LU R149, [R1+0x1a04] ;  /* 0x001a040001957983 */ /* 0x000f280000300800 */
[----:B------:R-:W4:Y:S04]  /*a6ca0*/  LDL.LU R150, [R1+0x1604] ;  /* 0x0016040001967983 */ /* 0x000f280000300800 */
[----:B------:R-:W4:Y:S02]  /*a6cb0*/  LDL.LU R148, [R1+0x2494] ;  /* 0x0024940001947983 */ /* 0x000f240000300800 */
[----:B------:R-:W-:-:S02]  /*a6cc0*/  @P6 LOP3.LUT R22, R22, 0x8000000, RZ, 0xfc, !PT ;  /* 0x0800000016166812 */ /* 0x000fc400078efcff */
[C---:B------:R-:W-:Y:S02]  /*a6cd0*/  LOP3.LUT P6, RZ, R157.reuse, 0x20000, RZ, 0xc0, !PT ;  /* 0x000200009dff7812 */ /* 0x040fe400078cc0ff */
[C---:B------:R-:W-:Y:S02]  /*a6ce0*/  LOP3.LUT P2, RZ, R157.reuse, 0x100, RZ, 0xc0, !PT ;  /* 0x000001009dff7812 */ /* 0x040fe4000784c0ff */
[----:B------:R-:W-:Y:S01]  /*a6cf0*/  LOP3.LUT P3, RZ, R157, 0x200, RZ, 0xc0, !PT ;  /* 0x000002009dff7812 */ /* 0x000fe2000786c0ff */
[----:B------:R-:W-:Y:S01]  /*a6d00*/  IMAD.WIDE R16, R146, 0x4, R6 ;  /* 0x0000000492107825 */ /* 0x000fe200078e0206 */
[----:B------:R-:W-:Y:S01]  /*a6d10*/  LOP3.LUT R22, R22, 0xefffffff, RZ, 0xc0, !PT ;  /* 0xefffffff16167812 */ /* 0x000fe200078ec0ff */
        /* <DEDUP_REMOVED lines=23> */
[----:B---3--:R-:W-:-:S05]  /*a6e90*/  IMAD.WIDE R16, R140, 0x4, R2 ;  /* 0x000000048c107825 */ /* 0x008fca00078e0202 */
[----:B------:R1:W-:Y:S02]  /*a6ea0*/  @P4 STG.E desc[UR4][R16.64], R144 ;  /* 0x0000009010004986 */ /* 0x0003e4000c101904 */
[C---:B-1----:R-:W-:Y:S02]  /*a6eb0*/  IMAD.WIDE R16, R140.reuse, 0x4, R4 ;  /* 0x000000048c107825 */ /* 0x042fe400078e0204 */
[----:B------:R-:W3:Y:S04]  /*a6ec0*/  LDL.LU R144, [R1+0xa14] ;  /* 0x000a140001907983 */ /* 0x000ee80000300800 */
[----:B------:R1:W-:Y:S02]  /*a6ed0*/  @P5 STG.E desc[UR4][R16.64], R141 ;  /* 0x0000008d10005986 */ /* 0x0003e4000c101904 */
[----:B-1----:R-:W-:-:S02]  /*a6ee0*/  IMAD.WIDE R16, R140, 0x4, R6 ;  /* 0x000000048c107825 */ /* 0x002fc400078e0206 */
[----:B------:R-:W3:Y:S04]  /*a6ef0*/  LDL.LU R141, [R1+0x614] ;  /* 0x00061400018d7983 */ /* 0x000ee80000300800 */
[----:B----4-:R1:W-:Y:S02]  /*a6f00*/  @P6 STG.E desc[UR4][R16.64], R142 ;  /* 0x0000008e10006986 */ /* 0x0103e4000c101904 */
[----:B-1----:R-:W-:Y:S02]  /*a6f10*/  IMAD.WIDE R16, R140, 0x4, R8 ;  /* 0x000000048c107825 */ /* 0x002fe400078e0208 */
        /* <DEDUP_REMOVED lines=39> */
[----:B---3--:R1:W-:Y:S02]  /*a7190*/  @P3 STG.E desc[UR4][R16.64], R144 ;  /* 0x0000009010003986 */ /* 0x0083e4000c101904 */
[----:B-1----:R-:W-:Y:S02]  /*a71a0*/  IMAD.WIDE R16, R143, 0x4, R8 ;  /* 0x000000048f107825 */ /* 0x002fe400078e0208 */
[----:B------:R-:W2:Y:S04]  /*a71b0*/  LDL.LU R143, [R1+0x1a08] ;  /* 0x001a0800018f7983 */ /* 0x000ea80000300800 */
[----:B------:R1:W-:Y:S04]  /*a71c0*/  @P4 STG.E desc[UR4][R16.64], R141 ;  /* 0x0000008d10004986 */ /* 0x0003e8000c101904 */
[----:B-1----:R-:W3:Y:S04]  /*a71d0*/  LDL.LU R141, [R1+0x1608] ;  /* 0x00160800018d7983 */ /* 0x002ee80000300800 */
[----:B------:R-:W3:Y:S04]  /*a71e0*/  LDL.LU R246, [R1+0x1208] ;  /* 0x0012080001f67983 */ /* 0x000ee80000300800 */
[----:B------:R-:W3:Y:S01]  /*a71f0*/  LDL.LU R241, [R1+0xe18] ;  /* 0x000e180001f17983 */ /* 0x000ee20000300800 */
[----:B----4-:R-:W-:-:S03]  /*a7200*/  IMAD.WIDE R16, R142, 0x4, R2 ;  /* 0x000000048e107825 */ /* 0x010fc600078e0202 */
[----:B------:R-:W4:Y:S04]  /*a7210*/  LDL.LU R245, [R1+0xe08] ;  /* 0x000e080001f57983 */ /* 0x000f280000300800 */
[----:B------:R1:W-:Y:S04]  /*a7220*/  @P5 STG.E desc[UR4][R16.64], R140 ;  /* 0x0000008c10005986 */ /* 0x0003e8000c101904 */
        /* <DEDUP_REMOVED lines=49> */
[----:B------:R4:W-:Y:S04]  /*a7540*/  @P4 STG.E desc[UR4][R16.64], R246 ;  /* 0x000000f610004986 */ /* 0x0009e8000c101904 */
[----:B------:R-:W2:Y:S01]  /*a7550*/  LDL.LU R142, [R1+0x24ac] ;  /* 0x0024ac00018e7983 */ /* 0x000ea20000300800 */
[----:B----4-:R-:W-:-:S05]  /*a7560*/  IMAD.WIDE R16, R140, 0x4, R2 ;  /* 0x000000048c107825 */ /* 0x010fca00078e0202 */
[----:B------:R1:W-:Y:S02]  /*a7570*/  @P5 STG.E desc[UR4][R16.64], R241 ;  /* 0x000000f110005986 */ /* 0x0003e4000c101904 */
[----:B-1----:R-:W-:-:S05]  /*a7580*/  IMAD.WIDE R16, R140, 0x4, R4 ;  /* 0x000000048c107825 */ /* 0x002fca00078e0204 */
[----:B------:R1:W-:Y:S01]  /*a7590*/  @P6 STG.E desc[UR4][R16.64], R245 ;  /* 0x000000f510006986 */ /* 0x0003e2000c101904 */
[----:B------:R-:W-:Y:S01]  /*a75a0*/  LOP3.LUT P6, RZ, R22, 0x1000000, RZ, 0xc0, !PT ;  /* 0x0100000016ff7812 */ /* 0x000fe200078cc0ff */
[----:B-1----:R-:W-:-:S12]  /*a75b0*/  IMAD.WIDE R16, R140, 0x4, R6 ;  /* 0x000000048c107825 */ /* 0x002fd800078e0206 */
[----:B------:R1:W-:Y:S02]  /*a75c0*/  @P6 STG.E desc[UR4][R16.64], R240 ;  /* 0x000000f010006986 */ /* 0x0003e4000c101904 */
[----:B-1----:R-:W-:Y:S02]  /*a75d0*/  IMAD.WIDE R16, R140, 0x4, R8 ;  /* 0x000000048c107825 */ /* 0x002fe400078e0208 */
        /* <DEDUP_REMOVED lines=38> */
[----:B---3--:R1:W-:Y:S02]  /*a7840*/  @P4 STG.E desc[UR4][R16.64], R141 ;  /* 0x0000008d10004986 */ /* 0x0083e4000c101904 */
[----:B-1----:R-:W-:-:S02]  /*a7850*/  IMAD.WIDE R16, R142, 0x4, R8 ;  /* 0x000000048e107825 */ /* 0x002fc400078e0208 */
[----:B------:R-:W3:Y:S04]  /*a7860*/  LDL.LU R141, [R1+0xa20] ;  /* 0x000a2000018d7983 */ /* 0x000ee80000300800 */
[----:B------:R-:W3:Y:S04]  /*a7870*/  LDL.LU R142, [R1+0x620] ;  /* 0x00062000018e7983 */ /* 0x000ee80000300800 */
[----:B----4-:R1:W-:Y:S04]  /*a7880*/  @P5 STG.E desc[UR4][R16.64], R140 ;  /* 0x0000008c10005986 */ /* 0x0103e8000c101904 */
[----:B-1----:R-:W4:Y:S04]  /*a7890*/  LDL.LU R140, [R1+0x24b0] ;  /* 0x0024b000018c7983 */ /* 0x002f280000300800 */
        /* <DEDUP_REMOVED lines=36> */
[----:B----4-:R-:W-:-:S05]  /*a7ae0*/  IMAD.WIDE R16, R140, 0x4, R2 ;  /* 0x000000048c107825 */ /* 0x010fca00078e0202 */
[----:B--2---:R1:W-:Y:S02]  /*a7af0*/  @P2 STG.E desc[UR4][R16.64], R143 ;  /* 0x0000008f10002986 */ /* 0x0043e4000c101904 */
        /* <DEDUP_REMOVED lines=619> */
[C---:B------:R-:W-:Y:S01]  /*aa1b0*/  LOP3.LUT P3, RZ, R162.reuse, 0x2, RZ, 0xc0, !PT ;  /* 0x00000002a2ff7812 */ /* 0x040fe2000786c0ff */
        /* <DEDUP_REMOVED lines=530> */
[C---:B------:R-:W-:Y:S01]  /*ac2e0*/  LOP3.LUT P4, RZ, R165.reuse, 0x2, RZ, 0xc0, !PT ;  /* 0x00000002a5ff7812 */ /* 0x040fe2000788c0ff */
        /* <DEDUP_REMOVED lines=188> */
[----:B------:R-:W3:Y:S08]  /*aceb0*/  LDL.LU R149, [R1+0x6a0] ;  /* 0x0006a00001957983 */ /* 0x000ef00000300800 */
[----:B------:R-:W-:Y:S02]  /*acec0*/  @P6 LOP3.LUT R25, R25, 0x4, RZ, 0xfc, !PT ;  /* 0x0000000419196812 */ /* 0x000fe400078efcff */
[----:B------:R-:W-:-:S02]  /*aced0*/  LOP3.LUT P6, RZ, R166, 0x8000, RZ, 0xc0, !PT ;  /* 0x00008000a6ff7812 */ /* 0x000fc400078cc0ff */
[----:B------:R-:W-:Y:S02]  /*acee0*/  LOP3.LUT R25, R25, 0xfffffff7, RZ, 0xc0, !PT ;  /* 0xfffffff719197812 */ /* 0x000fe400078ec0ff */
[----:B------:R-:W-:-:S09]  /*acef0*/  LOP3.LUT P3, RZ, R166, 0x40, RZ, 0xc0, !PT ;  /* 0x00000040a6ff7812 */ /* 0x000fd2000786c0ff */
[----:B------:R-:W-:Y:S02]  /*acf00*/  @P6 LOP3.LUT R25, R25, 0x8, RZ, 0xfc, !PT ;  /* 0x0000000819196812 */ /* 0x000fe400078efcff */
[----:B------:R-:W-:Y:S01]  /*acf10*/  LOP3.LUT P6, RZ, R166, 0x4000, RZ, 0xc0, !PT ;  /* 0x00004000a6ff7812 */ /* 0x000fe200078cc0ff */
[----:B------:R-:W-:Y:S01]  /*acf20*/  IMAD.WIDE R16, R145, 0x4, R8 ;  /* 0x0000000491107825 */ /* 0x000fe200078e0208 */
        /* <DEDUP_REMOVED lines=11> */
[----:B------:R-:W-:Y:S01]  /*acfe0*/  @P6 LOP3.LUT R25, R25, 0x80, RZ, 0xfc, !PT ;  /* 0x0000008019196812 */ /* 0x000fe200078efcff */
[----:B------:R4:W-:Y:S01]  /*acff0*/  @P2 STG.E desc[UR4][R16.64], R146 ;  /* 0x0000009210002986 */ /* 0x0009e2000c101904 */
[C---:B------:R-:W-:Y:S02]  /*ad000*/  LOP3.LUT P6, RZ, R166.reuse, 0x400, RZ, 0xc0, !PT ;  /* 0x00000400a6ff7812 */ /* 0x040fe400078cc0ff */
        /* <DEDUP_REMOVED lines=69> */
[----:B-1----:R-:W2:Y:S04]  /*ad460*/  LDL.LU R140, [R1+0x25c0] ;  /* 0x0025c000018c7983 */ /* 0x002ea80000300800 */
[----:B------:R-:W3:Y:S01]  /*ad470*/  LDL.LU R245, [R1+0x1298] ;  /* 0x0012980001f57983 */ /* 0x000ee20000300800 */
[----:B------:R-:W-:-:S03]  /*ad480*/  LOP3.LUT P6, RZ, R167, 0x10, RZ, 0xc0, !PT ;  /* 0x00000010a7ff7812 */ /* 0x000fc600078cc0ff */
[----:B------:R-:W3:Y:S01]  /*ad490*/  LDL.LU R240, [R1+0xea8] ;  /* 0x000ea80001f07983 */ /* 0x000ee20000300800 */
[----:B------:R-:W-:-:S03]  /*ad4a0*/  LOP3.LUT R26, R26, 0xfdffffff, RZ, 0xc0, !PT ;  /* 0xfdffffff1a1a7812 */ /* 0x000fc600078ec0ff */
[----:B------:R-:W3:Y:S01]  /*ad4b0*/  LDL.LU R244, [R1+0xaa8] ;  /* 0x000aa80001f47983 */ /* 0x000ee20000300800 */
[----:B------:R-:W-:-:S03]  /*ad4c0*/  LOP3.LUT P2, RZ, R166, 0x1000000, RZ, 0xc0, !PT ;  /* 0x01000000a6ff7812 */ /* 0x000fc6000784c0ff */
[----:B------:R-:W3:Y:S02]  /*ad4d0*/  LDL.LU R82, [R1+0x6a8] ;  /* 0x0006a80001527983 */ /* 0x000ee40000300800 */
[----:B------:R-:W-:Y:S02]  /*ad4e0*/  @P6 LOP3.LUT R26, R26, 0x2000000, RZ, 0xfc, !PT ;  /* 0x020000001a1a6812 */ /* 0x000fe400078efcff */
[----:B------:R-:W-:Y:S01]  /*ad4f0*/  LOP3.LUT P6, RZ, R167, 0x8, RZ, 0xc0, !PT ;  /* 0x00000008a7ff7812 */ /* 0x000fe200078cc0ff */
[----:B------:R-:W-:Y:S01]  /*ad500*/  IMAD.WIDE R16, R143, 0x4, R6 ;  /* 0x000000048f107825 */ /* 0x000fe200078e0206 */
        /* <DEDUP_REMOVED lines=8> */
[----:B------:R-:W3:Y:S08]  /*ad590*/  LDL.LU R147, [R1+0x129c] ;  /* 0x00129c0001937983 */ /* 0x000ef00000300800 */
[----:B------:R-:W-:Y:S02]  /*ad5a0*/  @P6 LOP3.LUT R26, R26, 0x8000000, RZ, 0xfc, !PT ;  /* 0x080000001a1a6812 */ /* 0x000fe400078efcff */
[----:B------:R-:W-:-:S02]  /*ad5b0*/  LOP3.LUT P6, RZ, R167, 0x2, RZ, 0xc0, !PT ;  /* 0x00000002a7ff7812 */ /* 0x000fc400078cc0ff */
        /* <DEDUP_REMOVED lines=10> */
[----:B------:R-:W-:Y:S02]  /*ad660*/  LOP3.LUT R26, R26, 0x7fffffff, RZ, 0xc0, !PT ;  /* 0x7fffffff1a1a7812 */ /* 0x000fe400078ec0ff */
[C---:B------:R-:W-:Y:S02]  /*ad670*/  LOP3.LUT P4, RZ, R166.reuse, 0x4000000, RZ, 0xc0, !PT ;  /* 0x04000000a6ff7812 */ /* 0x040fe4000788c0ff */
[----:B------:R-:W-:-:S07]  /*ad680*/  LOP3.LUT P5, RZ, R166, 0x8000000, RZ, 0xc0, !PT ;  /* 0x08000000a6ff7812 */ /* 0x000fce00078ac0ff */
[----:B------:R-:W-:Y:S02]  /*ad690*/  @P6 LOP3.LUT R26, R26, 0x80000000, RZ, 0xfc, !PT ;  /* 0x800000001a1a6812 */ /* 0x000fe400078efcff */
[----:B------:R-:W-:Y:S02]  /*ad6a0*/  LOP3.LUT P6, RZ, R166, 0x20000000, RZ, 0xc0, !PT ;  /* 0x20000000a6ff7812 */ /* 0x000fe400078cc0ff */
[----:B------:R-:W-:-:S11]  /*ad6b0*/  LOP3.LUT R25, R25, 0xfffffffe, RZ, 0xc0, !PT ;  /* 0xfffffffe19197812 */ /* 0x000fd600078ec0ff */
[----:B------:R-:W-:Y:S02]  /*ad6c0*/  @P6 LOP3.LUT R25, R25, 0x1, RZ, 0xfc, !PT ;  /* 0x0000000119196812 */ /* 0x000fe400078efcff */
[----:B------:R-:W-:Y:S01]  /*ad6d0*/  LOP3.LUT P6, RZ, R166, 0x10000000, RZ, 0xc0, !PT ;  /* 0x10000000a6ff7812 */ /* 0x000fe200078cc0ff */
[----:B----4-:R1:W-:Y:S02]  /*ad6e0*/  @P2 STG.E desc[UR4][R16.64], R145 ;  /* 0x0000009110002986 */ /* 0x0103e4000c101904 */
[----:B-1----:R-:W-:Y:S02]  /*ad6f0*/  IMAD.WIDE R16, R143, 0x4, R8 ;  /* 0x000000048f107825 */ /* 0x002fe400078e0208 */
[----:B------:R-:W4:Y:S04]  /*ad700*/  LDL.LU R143, [R1+0x25cc] ;  /* 0x0025cc00018f7983 */ /* 0x000f280000300800 */
[----:B------:R-:W4:Y:S04]  /*ad710*/  LDL.LU R79, [R1+0x2a8] ;  /* 0x0002a800014f7983 */ /* 0x000f280000300800 */
[----:B------:R-:W4:Y:S04]  /*ad720*/  LDL.LU R145, [R1+0xeac] ;  /* 0x000eac0001917983 */ /* 0x000f280000300800 */
[----:B------:R1:W-:Y:S04]  /*ad730*/  @P3 STG.E desc[UR4][R16.64], R146 ;  /* 0x0000009210003986 */ /* 0x0003e8000c101904 */
[----:B-1----:R-:W4:Y:S01]  /*ad740*/  LDL.LU R146, [R1+0xaac] ;  /* 0x000aac0001927983 */ /* 0x002f220000300800 */
[----:B--2---:R-:W-:-:S05]  /*ad750*/  IMAD.WIDE R16, R140, 0x4, R2 ;  /* 0x000000048c107825 */ /* 0x004fca00078e0202 */
[----:B------:R1:W-:Y:S04]  /*ad760*/  @P4 STG.E desc[UR4][R16.64], R144 ;  /* 0x0000009010004986 */ /* 0x0003e8000c101904 */
[----:B-1----:R-:W2:Y:S01]  /*ad770*/  LDL.LU R144, [R1+0x6ac] ;  /* 0x0006ac0001907983 */ /* 0x002ea20000300800 */
[----:B------:R-:W-:-:S05]  /*ad780*/  IMAD.WIDE R16, R140, 0x4, R4 ;  /* 0x000000048c107825 */ /* 0x000fca00078e0204 */
[----:B---3--:R1:W-:Y:S04]  /*ad790*/  @P5 STG.E desc[UR4][R16.64], R141 ;  /* 0x0000008d10005986 */ /* 0x0083e8000c101904 */
[----:B-1----:R-:W3:Y:S01]  /*ad7a0*/  LDL.LU R141, [R1+0x2ac] ;  /* 0x0002ac00018d7983 */ /* 0x002ee20000300800 */
[----:B------:R-:W-:-:S05]  /*ad7b0*/  IMAD.WIDE R16, R140, 0x4, R6 ;  /* 0x000000048c107825 */ /* 0x000fca00078e0206 */
[----:B------:R1:W-:Y:S02]  /*ad7c0*/  @P6 STG.E desc[UR4][R16.64], R142 ;  /* 0x0000008e10006986 */ /* 0x0003e4000c101904 */
        /* <DEDUP_REMOVED lines=68> */
[----:B------:R-:W4:Y:S01]  /*adc10*/  LDL.LU R145, [R1+0x25dc] ;  /* 0x0025dc0001917983 */ /* 0x000f220000300800 */
[C---:B------:R-:W-:Y:S02]  /*adc20*/  LOP3.LUT P2, RZ, R167.reuse, 0x800, RZ, 0xc0, !PT ;  /* 0x00000800a7ff7812 */ /* 0x040fe4000784c0ff */
[----:B------:R-:W-:Y:S01]  /*adc30*/  LOP3.LUT P3, RZ, R167, 0x1000, RZ, 0xc0, !PT ;  /* 0x00001000a7ff7812 */ /* 0x000fe2000786c0ff */
[----:B------:R-:W-:Y:S01]  /*adc40*/  IMAD.WIDE R16, R142, 0x4, R4 ;  /* 0x000000048e107825 */ /* 0x000fe200078e0204 */
[----:B------:R-:W4:Y:S01]  /*adc50*/  LDL.LU R146, [R1+0x6b4] ;  /* 0x0006b40001927983 */ /* 0x000f220000300800 */
[----:B------:R-:W-:-:S02]  /*adc60*/  @P6 LOP3.LUT R26, R26, 0x80000, RZ, 0xfc, !PT ;  /* 0x000800001a1a6812 */ /* 0x000fc400078efcff */
        /* <DEDUP_REMOVED lines=25> */
[----:B------:R-:W2:Y:S04]  /*ade00*/  LDL.LU R142, [R1+0x25e0] ;  /* 0x0025e000018e7983 */ /* 0x000ea80000300800 */
[----:B----4-:R1:W-:Y:S02]  /*ade10*/  @P4 STG.E desc[UR4][R16.64], R246 ;  /* 0x000000f610004986 */ /* 0x0103e4000c101904 */
        /* <DEDUP_REMOVED lines=29> */
[----:B-1----:R-:W-:Y:S01]  /*adff0*/  IMAD.WIDE R16, R145, 0x4, R4 ;  /* 0x0000000491107825 */ /* 0x002fe200078e0204 */
[C---:B------:R-:W-:Y:S01]  /*ae000*/  LOP3.LUT P2, RZ, R167.reuse, 0x4000000, RZ, 0xc0, !PT ;  /* 0x04000000a7ff7812 */ /* 0x040fe2000784c0ff */
[----:B------:R-:W4:Y:S06]  /*ae010*/  LDL.LU R150, [R1+0x25ec] ;  /* 0x0025ec0001967983 */ /* 0x000f2c0000300800 */
[----:B------:R1:W-:Y:S01]  /*ae020*/  @P6 STG.E desc[UR4][R16.64], R148 ;  /* 0x0000009410006986 */ /* 0x0003e2000c101904 */
[----:B------:R-:W-:Y:S01]  /*ae030*/  LOP3.LUT P3, RZ, R167, 0x8000000, RZ, 0xc0, !PT ;  /* 0x08000000a7ff7812 */ /* 0x000fe2000786c0ff */
[----:B-1----:R-:W-:-:S05]  /*ae040*/  IMAD.WIDE R16, R145, 0x4, R6 ;  /* 0x0000000491107825 */ /* 0x002fca00078e0206 */
[----:B------:R1:W-:Y:S02]  /*ae050*/  @P0 STG.E desc[UR4][R16.64], R147 ;  /* 0x0000009310000986 */ /* 0x0003e4000c101904 */
[----:B-1----:R-:W-:Y:S02]  /*ae060*/  IMAD.WIDE R16, R145, 0x4, R8 ;  /* 0x0000000491107825 */ /* 0x002fe400078e0208 */
[----:B------:R-:W4:Y:S04]  /*ae070*/  LDL.LU R145, [R1+0x12a8] ;  /* 0x0012a80001917983 */ /* 0x000f280000300800 */
[----:B------:R1:W-:Y:S04]  /*ae080*/  @P1 STG.E desc[UR4][R16.64], R146 ;  /* 0x0000009210001986 */ /* 0x0003e8000c101904 */
[----:B-1----:R-:W4:Y:S01]  /*ae090*/  LDL.LU R146, [R1+0xeb8] ;  /* 0x000eb80001927983 */ /* 0x002f220000300800 */
[----:B------:R-:W-:-:S02]  /*ae0a0*/  LOP3.LUT P4, RZ, R167, 0x10000000, RZ, 0xc0, !PT ;  /* 0x10000000a7ff7812 */ /* 0x000fc4000788c0ff */
[----:B------:R-:W-:Y:S01]  /*ae0b0*/  LOP3.LUT P5, RZ, R167, 0x20000000, RZ, 0xc0, !PT ;  /* 0x20000000a7ff7812 */ /* 0x000fe200078ac0ff */
[----:B--2---:R-:W-:-:S05]  /*ae0c0*/  IMAD.WIDE R16, R142, 0x4, R2 ;  /* 0x000000048e107825 */ /* 0x004fca00078e0202 */
[----:B------:R1:W-:Y:S02]  /*ae0d0*/  @P2 STG.E desc[UR4][R16.64], R144 ;  /* 0x0000009010002986 */ /* 0x0003e4000c101904 */
[C---:B-1----:R-:W-:Y:S02]  /*ae0e0*/  IMAD.WIDE R16, R142.reuse, 0x4, R4 ;  /* 0x000000048e107825 */ /* 0x042fe400078e0204 */
[----:B------:R-:W2:Y:S04]  /*ae0f0*/  LDL.LU R144, [R1+0xab8] ;  /* 0x000ab80001907983 */ /* 0x000ea80000300800 */
[----:B------:R1:W-:Y:S04]  /*ae100*/  @P3 STG.E desc[UR4][R16.64], R143 ;  /* 0x0000008f10003986 */ /* 0x0003e8000c101904 */
[----:B-1----:R-:W2:Y:S01]  /*ae110*/  LDL.LU R143, [R1+0x25e4] ;  /* 0x0025e400018f7983 */ /* 0x002ea20000300800 */
[----:B------:R-:W-:-:S05]  /*ae120*/  IMAD.WIDE R16, R142, 0x4, R6 ;  /* 0x000000048e107825 */ /* 0x000fca00078e0206 */
[----:B---3--:R1:W-:Y:S02]  /*ae130*/  @P4 STG.E desc[UR4][R16.64], R141 ;  /* 0x0000008d10004986 */ /* 0x0083e4000c101904 */
[----:B-1----:R-:W-:Y:S02]  /*ae140*/  IMAD.WIDE R16, R142, 0x4, R8 ;  /* 0x000000048e107825 */ /* 0x002fe400078e0208 */
[----:B------:R-:W3:Y:S04]  /*ae150*/  LDL.LU R141, [R1+0x6b8] ;  /* 0x0006b800018d7983 */ /* 0x000ee80000300800 */
[----:B------:R-:W3:Y:S04]  /*ae160*/  LDL.LU R142, [R1+0x1f9c] ;  /* 0x001f9c00018e7983 */ /* 0x000ee80000300800 */
[----:B----4-:R1:W-:Y:S04]  /*ae170*/  @P5 STG.E desc[UR4][R16.64], R140 ;  /* 0x0000008c10005986 */ /* 0x0103e8000c101904 */
        /* <DEDUP_REMOVED lines=10> */
[----:B------:R-:W-:Y:S02]  /*ae220*/  LOP3.LUT R26, R26, 0xfffffbff, RZ, 0xc0, !PT ;  /* 0xfffffbff1a1a7812 */ /* 0x000fe400078ec0ff */
[C---:B------:R-:W-:Y:S01]  /*ae230*/  LOP3.LUT P2, RZ, R167.reuse, 0x40000000, RZ, 0xc0, !PT ;  /* 0x40000000a7ff7812 */ /* 0x040fe2000784c0ff */
[----:B------:R-:W4:Y:S01]  /*ae240*/  LDL.LU R149, [R1+0xabc] ;  /* 0x000abc0001957983 */ /* 0x000f220000300800 */
[----:B------:R-:W-:Y:S02]  /*ae250*/  LOP3.LUT P3, RZ, R167, 0x80000000, RZ, 0xc0, !PT ;  /* 0x80000000a7ff7812 */ /* 0x000fe4000786c0ff */
[----:B------:R-:W-:Y:S01]  /*ae260*/  LOP3.LUT P4, RZ, R168, 0x1, RZ, 0xc0, !PT ;  /* 0x00000001a8ff7812 */ /* 0x000fe2000788c0ff */
[----:B------:R-:W4:Y:S04]  /*ae270*/  LDL.LU R148, [R1+0x6bc] ;  /* 0x0006bc0001947983 */ /* 0x000f280000300800 */
[----:B------:R-:W-:Y:S01]  /*ae280*/  @P6 LOP3.LUT R26, R26, 0x400, RZ, 0xfc, !PT ;  /* 0x000004001a1a6812 */ /* 0x000fe200078efcff */
[----:B------:R-:W4:Y:S01]  /*ae290*/  LDL.LU R147, [R1+0x1ab0] ;  /* 0x001ab00001937983 */ /* 0x000f220000300800 */
        /* <DEDUP_REMOVED lines=23> */
[----:B------:R1:W-:Y:S02]  /*ae410*/  @P3 STG.E desc[UR4][R16.64], R146 ;  /* 0x0000009210003986 */ /* 0x0003e4000c101904 */
[----:B-1----:R-:W-:-:S05]  /*ae420*/  IMAD.WIDE R16, R143, 0x4, R6 ;  /* 0x000000048f107825 */ /* 0x002fca00078e0206 */
[----:B------:R1:W-:Y:S04]  /*ae430*/  @P4 STG.E desc[UR4][R16.64], R144 ;  /* 0x0000009010004986 */ /* 0x0003e8000c101904 */
[----:B-1----:R-:W2:Y:S01]  /*ae440*/  LDL.LU R144, [R1+0x25f0] ;  /* 0x0025f00001907983 */ /* 0x002ea20000300800 */
[----:B------:R-:W-:-:S03]  /*ae450*/  IMAD.WIDE R16, R143, 0x4, R8 ;  /* 0x000000048f107825 */ /* 0x000fc600078e0208 */
[----:B------:R-:W2:Y:S04]  /*ae460*/  LDL.LU R145, [R1+0x16b0] ;  /* 0x0016b00001917983 */ /* 0x000ea80000300800 */
[----:B---3--:R4:W-:Y:S04]  /*ae470*/  @P5 STG.E desc[UR4][R16.64], R141 ;  /* 0x0000008d10005986 */ /* 0x0089e8000c101904 */
[----:B------:R-:W3:Y:S01]  /*ae480*/  LDL.LU R146, [R1+0x1fa0] ;  /* 0x001fa00001927983 */ /* 0x000ee20000300800 */
[----:B----4-:R-:W-:-:S03]  /*ae490*/  IMAD.WIDE R16, R82, 0x4, R2 ;  /* 0x0000000452107825 */ /* 0x010fc600078e0202 */
[----:B------:R-:W4:Y:S04]  /*ae4a0*/  LDL.LU R141, [R1+0x12b0] ;  /* 0x0012b000018d7983 */ /* 0x000f280000300800 */
[----:B------:R1:W-:Y:S01]  /*ae4b0*/  @P6 STG.E desc[UR4][R16.64], R142 ;  /* 0x0000008e10006986 */ /* 0x0003e2000c101904 */
[----:B------:R-:W-:-:S03]  /*ae4c0*/  LOP3.LUT P6, RZ, R26, 0x10000, RZ, 0xc0, !PT ;  /* 0x000100001aff7812 */ /* 0x000fc600078cc0ff */
[----:B-1----:R-:W4:Y:S04]  /*ae4d0*/  LDL.LU R142, [R1+0xec0] ;  /* 0x000ec000018e7983 */ /* 0x002f280000300800 */
[----:B------:R-:W4:Y:S01]  /*ae4e0*/  LDL.LU R143, [R1+0x25f4] ;  /* 0x0025f400018f7983 */ /* 0x000f220000300800 */
[----:B------:R-:W-:-:S05]  /*ae4f0*/  IMAD.WIDE R16, R82, 0x4, R4 ;  /* 0x0000000452107825 */ /* 0x000fca00078e0204 */
[----:B------:R1:W-:Y:S04]  /*ae500*/  @P6 STG.E desc[UR4][R16.64], R140 ;  /* 0x0000008c10006986 */ /* 0x0003e8000c101904 */
[----:B-1----:R-:W4:Y:S01]  /*ae510*/  LDL.LU R140, [R1+0xac0] ;  /* 0x000ac000018c7983 */ /* 0x002f220000300800 */
        /* <DEDUP_REMOVED lines=20> */
[C---:B------:R-:W-:Y:S02]  /*ae660*/  LOP3.LUT P1, RZ, R168.reuse, 0x1000, RZ, 0xc0, !PT ;  /* 0x00001000a8ff7812 */ /* 0x040fe4000782c0ff */
[C---:B------:R-:W-:Y:S02]  /*ae670*/  LOP3.LUT P2, RZ, R168.reuse, 0x2000, RZ, 0xc0, !PT ;  /* 0x00002000a8ff7812 */ /* 0x040fe4000784c0ff */
[C---:B------:R-:W-:Y:S02]  /*ae680*/  LOP3.LUT P3, RZ, R168.reuse, 0x4000, RZ, 0xc0, !PT ;  /* 0x00004000a8ff7812 */ /* 0x040fe4000786c0ff */
[----:B------:R-:W-:-:S02]  /*ae690*/  LOP3.LUT P4, RZ, R168, 0x8000, RZ, 0xc0, !PT ;  /* 0x00008000a8ff7812 */ /* 0x000fc4000788c0ff */
[----:B------:R-:W-:Y:S01]  /*ae6a0*/  LOP3.LUT P5, RZ, R168, 0x10000, RZ, 0xc0, !PT ;  /* 0x00010000a8ff7812 */ /* 0x000fe200078ac0ff */
[----:B--2---:R-:W-:-:S05]  /*ae6b0*/  IMAD.WIDE R16, R144, 0x4, R2 ;  /* 0x0000000490107825 */ /* 0x004fca00078e0202 */
[----:B------:R1:W-:Y:S02]  /*ae6c0*/  @P6 STG.E desc[UR4][R16.64], R147 ;  /* 0x0000009310006986 */ /* 0x0003e4000c101904 */
[----:B-1----:R-:W-:-:S05]  /*ae6d0*/  IMAD.WIDE R16, R144, 0x4, R4 ;  /* 0x0000000490107825 */ /* 0x002fca00078e0204 */
[----:B------:R1:W-:Y:S02]  /*ae6e0*/  @P0 STG.E desc[UR4][R16.64], R145 ;  /* 0x0000009110000986 */ /* 0x0003e4000c101904 */
[----:B-1----:R-:W-:-:S05]  /*ae6f0*/  IMAD.WIDE R16, R144, 0x4, R6 ;  /* 0x0000000490107825 */ /* 0x002fca00078e0206 */
[----:B---3--:R1:W-:Y:S02]  /*ae700*/  @P1 STG.E desc[UR4][R16.64], R146 ;  /* 0x0000009210001986 */ /* 0x0083e4000c101904 */
[----:B-1----:R-:W-:-:S05]  /*ae710*/  IMAD.WIDE R16, R144, 0x4, R8 ;  /* 0x0000000490107825 */ /* 0x002fca00078e0208 */
[----:B----4-:R1:W-:Y:S02]  /*ae720*/  @P2 STG.E desc[UR4][R16.64], R141 ;  /* 0x0000008d10002986 */ /* 0x0103e4000c101904 */
[----:B-1----:R-:W-:-:S05]  /*ae730*/  IMAD.WIDE R16, R143, 0x4, R2 ;  /* 0x000000048f107825 */ /* 0x002fca00078e0202 */
[----:B------:R1:W-:Y:S02]  /*ae740*/  @P3 STG.E desc[UR4][R16.64], R142 ;  /* 0x0000008e10003986 */ /* 0x0003e4000c101904 */
[----:B-1----:R-:W-:-:S05]  /*ae750*/  IMAD.WIDE R16, R143, 0x4, R4 ;  /* 0x000000048f107825 */ /* 0x002fca00078e0204 */
[----:B------:R1:W-:Y:S02]  /*ae760*/  @P4 STG.E desc[UR4][R16.64], R140 ;  /* 0x0000008c10004986 */ /* 0x0003e4000c101904 */
[----:B-1----:R-:W-:-:S05]  /*ae770*/  IMAD.WIDE R16, R143, 0x4, R6 ;  /* 0x000000048f107825 */ /* 0x002fca00078e0206 */
[----:B------:R1:W-:Y:S04]  /*ae780*/  @P5 STG.E desc[UR4][R16.64], R169 ;  /* 0x000000a910005986 */ /* 0x0003e8000c101904 */
[----:B-1----:R-:W2:Y:S04]  /*ae790*/  LDL.LU R169, [R1+0x3230] ;  /* 0x0032300001a97983 */ /* 0x002ea80000300800 */
[----:B------:R-:W3:Y:S04]  /*ae7a0*/  LDL.LU R146, [R1+0x2c0] ;  /* 0x0002c00001927983 */ /* 0x000ee80000300800 */
[----:B------:R-:W4:Y:S04]  /*ae7b0*/  LDL.LU R144, [R1+0x1ab4] ;  /* 0x001ab40001907983 */ /* 0x000f280000300800 */
[----:B------:R-:W2:Y:S04]  /*ae7c0*/  LDL.LU R141, [R1+0x16b4] ;  /* 0x0016b400018d7983 */ /* 0x000ea80000300800 */
[----:B------:R-:W2:Y:S04]  /*ae7d0*/  LDL.LU R142, [R1+0x1fa4] ;  /* 0x001fa400018e7983 */ /* 0x000ea80000300800 */
[----:B------:R-:W4:Y:S04]  /*ae7e0*/  LDL.LU R140, [R1+0x25f8] ;  /* 0x0025f800018c7983 */ /* 0x000f280000300800 */
[----:B------:R-:W2:Y:S01]  /*ae7f0*/  LDL.LU R241, [R1+0x12b4] ;  /* 0x0012b40001f17983 */ /* 0x000ea20000300800 */
[----:B------:R-:W-:-:S03]  /*ae800*/  IMAD.WIDE R16, R143, 0x4, R8 ;  /* 0x000000048f107825 */ /* 0x000fc600078e0208 */
        /* <DEDUP_REMOVED lines=41> */
[----:B---3--:R1:W-:Y:S04]  /*aeaa0*/  @P2 STG.E desc[UR4][R16.64], R146 ;  /* 0x0000009210002986 */ /* 0x0083e8000c101904 */
[----:B-1----:R-:W3:Y:S01]  /*aeab0*/  LDL.LU R146, [R1+0xac8] ;  /* 0x000ac80001927983 */ /* 0x002ee20000300800 */
[----:B----4-:R-:W-:-:S05]  /*aeac0*/  IMAD.WIDE R16, R140, 0x4, R2 ;  /* 0x000000048c107825 */ /* 0x010fca00078e0202 */
[----:B------:R1:W-:Y:S02]  /*aead0*/  @P3 STG.E desc[UR4][R16.64], R144 ;  /* 0x0000009010003986 */ /* 0x0003e4000c101904 */
[C---:B-1----:R-:W-:Y:S02]  /*aeae0*/  IMAD.WIDE R16, R140.reuse, 0x4, R4 ;  /* 0x000000048c107825 */ /* 0x042fe400078e0204 */
[----:B------:R-:W4:Y:S04]  /*aeaf0*/  LDL.LU R144, [R1+0x6c8] ;  /* 0x0006c80001907983 */ /* 0x000f280000300800 */
[----:B--2---:R1:W-:Y:S02]  /*aeb00*/  @P4 STG.E desc[UR4][R16.64], R141 ;  /* 0x0000008d10004986 */ /* 0x0043e4000c101904 */
[----:B-1----:R-:W-:-:S02]  /*aeb10*/  IMAD.WIDE R16, R140, 0x4, R6 ;  /* 0x000000048c107825 */ /* 0x002fc400078e0206 */
[----:B------:R-:W2:Y:S04]  /*aeb20*/  LDL.LU R141, [R1+0x2c8] ;  /* 0x0002c800018d7983 */ /* 0x000ea80000300800 */
[----:B------:R1:W-:Y:S02]  /*aeb30*/  @P5 STG.E desc[UR4][R16.64], R142 ;  /* 0x0000008e10005986 */ /* 0x0003e4000c101904 */
[----:B-1----:R-:W-:Y:S02]  /*aeb40*/  IMAD.WIDE R16, R140, 0x4, R8 ;  /* 0x000000048c107825 */ /* 0x002fe400078e0208 */
[----:B------:R-:W2:Y:S04]  /*aeb50*/  LDL.LU R142, [R1+0x1abc] ;  /* 0x001abc00018e7983 */ /* 0x000ea80000300800 */
[----:B------:R1:W-:Y:S01]  /*aeb60*/  @P6 STG.E desc[UR4][R16.64], R241 ;  /* 0x000000f110006986 */ /* 0x0003e2000c101904 */
[----:B------:R-:W-:-:S03]  /*aeb70*/  LOP3.LUT P6, RZ, R26, 0x100, RZ, 0xc0, !PT ;  /* 0x000001001aff7812 */ /* 0x000fc600078cc0ff */
[----:B------:R-:W2:Y:S04]  /*aeb80*/  LDL.LU R140, [R1+0x16bc] ;  /* 0x0016bc00018c7983 */ /* 0x000ea80000300800 */
[----:B------:R-:W2:Y:S01]  /*aeb90*/  LDL.LU R145, [R1+0x2608] ;  /* 0x0026080001917983 */ /* 0x000ea20000300800 */
[----:B-1----:R-:W-:-:S05]  /*aeba0*/  IMAD.WIDE R16, R82, 0x4, R2 ;  /* 0x0000000452107825 */ /* 0x002fca00078e0202 */
        /* <DEDUP_REMOVED lines=24> */
[----:B------:R1:W-:Y:S04]  /*aed30*/  @P0 STG.E desc[UR4][R16.64], R147 ;  /* 0x0000009310000986 */ /* 0x0003e8000c101904 */
[----:B-1----:R-:W2:Y:S01]  /*aed40*/  LDL.LU R147, [R1+0x1fac] ;  /* 0x001fac0001937983 */ /* 0x002ea20000300800 */
[----:B------:R-:W-:Y:S02]  /*aed50*/  LOP3.LUT P1, RZ, R168, 0x80000000, RZ, 0xc0, !PT ;  /* 0x80000000a8ff7812 */ /* 0x000fe4000782c0ff */
[----:B------:R-:W-:Y:S01]  /*aed60*/  LOP3.LUT P2, RZ, R169, 0x1, RZ, 0xc0, !PT ;  /* 0x00000001a9ff7812 */ /* 0x000fe2000784c0ff */
[----:B------:R-:W-:Y:S01]  /*aed70*/  IMAD.WIDE R16, R143, 0x4, R4 ;  /* 0x000000048f107825 */ /* 0x000fe200078e0204 */
[C---:B------:R-:W-:Y:S02]  /*aed80*/  LOP3.LUT P3, RZ, R169.reuse, 0x2, RZ, 0xc0, !PT ;  /* 0x00000002a9ff7812 */ /* 0x040fe4000786c0ff */
[----:B------:R-:W-:-:S02]  /*aed90*/  LOP3.LUT P4, RZ, R169, 0x4, RZ, 0xc0, !PT ;  /* 0x00000004a9ff7812 */ /* 0x000fc4000788c0ff */
[----:B------:R-:W-:-:S05]  /*aeda0*/  LOP3.LUT P5, RZ, R169, 0x8, RZ, 0xc0, !PT ;  /* 0x00000008a9ff7812 */ /* 0x000fca00078ac0ff */
[----:B---3--:R1:W-:Y:S02]  /*aedb0*/  @P1 STG.E desc[UR4][R16.64], R146 ;  /* 0x0000009210001986 */ /* 0x0083e4000c101904 */
[C---:B-1----:R-:W-:Y:S02]  /*aedc0*/  IMAD.WIDE R16, R143.reuse, 0x4, R6 ;  /* 0x000000048f107825 */ /* 0x042fe400078e0206 */
[----:B------:R-:W3:Y:S04]  /*aedd0*/  LDL.LU R146, [R1+0x12bc] ;  /* 0x0012bc0001927983 */ /* 0x000ee80000300800 */
[----:B----4-:R1:W-:Y:S02]  /*aede0*/  @P2 STG.E desc[UR4][R16.64], R144 ;  /* 0x0000009010002986 */ /* 0x0103e4000c101904 */
[----:B-1----:R-:W-:-:S02]  /*aedf0*/  IMAD.WIDE R16, R143, 0x4, R8 ;  /* 0x000000048f107825 */ /* 0x002fc400078e0208 */
[----:B------:R-:W4:Y:S04]  /*aee00*/  LDL.LU R144, [R1+0xecc] ;  /* 0x000ecc0001907983 */ /* 0x000f280000300800 */
[----:B--2---:R1:W-:Y:S04]  /*aee10*/  @P3 STG.E desc[UR4][R16.64], R141 ;  /* 0x0000008d10003986 */ /* 0x0043e8000c101904 */
[----:B-1----:R-:W2:Y:S04]  /*aee20*/  LDL.LU R141, [R1+0xacc] ;  /* 0x000acc00018d7983 */ /* 0x002ea80000300800 */
[----:B------:R-:W2:Y:S01]  /*aee30*/  LDL.LU R143, [R1+0x6cc] ;  /* 0x0006cc00018f7983 */ /* 0x000ea20000300800 */
[----:B------:R-:W-:-:S05]  /*aee40*/  IMAD.WIDE R16, R145, 0x4, R2 ;  /* 0x0000000491107825 */ /* 0x000fca00078e0202 */
[----:B------:R1:W-:Y:S04]  /*aee50*/  @P4 STG.E desc[UR4][R16.64], R142 ;  /* 0x0000008e10004986 */ /* 0x0003e8000c101904 */
[----:B-1----:R-:W4:Y:S01]  /*aee60*/  LDL.LU R142, [R1+0x260c] ;  /* 0x00260c00018e7983 */ /* 0x002f220000300800 */
[----:B------:R-:W-:-:S05]  /*aee70*/  IMAD.WIDE R16, R145, 0x4, R4 ;  /* 0x0000000491107825 */ /* 0x000fca00078e0204 */
[----:B------:R1:W-:Y:S04]  /*aee80*/  @P5 STG.E desc[UR4][R16.64], R140 ;  /* 0x0000008c10005986 */ /* 0x0003e8000c101904 */
[----:B-1----:R-:W2:Y:S04]  /*aee90*/  LDL.LU R140, [R1+0x2cc] ;  /* 0x0002cc00018c7983 */ /* 0x002ea80000300800 */
[----:B------:R-:W2:Y:S04]  /*aeea0*/  LDL.LU R151, [R1+0x2610] ;  /* 0x0026100001977983 */ /* 0x000ea80000300800 */
[----:B------:R-:W2:Y:S04]  /*aeeb0*/  LDL.LU R82, [R1+0x1fb0] ;  /* 0x001fb00001527983 */ /* 0x000ea80000300800 */
[----:B------:R-:W2:Y:S04]  /*aeec0*/  LDL.LU R83, [R1+0x1ac0] ;  /* 0x001ac00001537983 */ /* 0x000ea80000300800 */
[----:B------:R-:W2:Y:S01]  /*aeed0*/  LDL.LU R79, [R1+0x16c0] ;  /* 0x0016c000014f7983 */ /* 0x000ea20000300800 */
[----:B------:R-:W-:-:S03]  /*aeee0*/  LOP3.LUT P2, RZ, R169, 0x10, RZ, 0xc0, !PT ;  /* 0x00000010a9ff7812 */ /* 0x000fc6000784c0ff */
[----:B------:R-:W2:Y:S01]  /*aeef0*/  LDL.LU R149, [R1+0x12c0] ;  /* 0x0012c00001957983 */ /* 0x000ea20000300800 */
[----:B------:R-:W-:Y:S01]  /*aef00*/  IMAD.WIDE R16, R145, 0x4, R6 ;  /* 0x0000000491107825 */ /* 0x000fe200078e0206 */
[----:B------:R-:W-:-:S08]  /*aef10*/  LOP3.LUT P6, RZ, R169, 0x10000, RZ, 0xc0, !PT ;  /* 0x00010000a9ff7812 */ /* 0x000fd000078cc0ff */
[----:B------:R1:W-:Y:S04]  /*aef20*/  @P2 STG.E desc[UR4][R16.64], R147 ;  /* 0x0000009310002986 */ /* 0x0003e8000c101904 */
[----:B-1----:R-:W2:Y:S04]  /*aef30*/  LDL.LU R147, [R1+0x2614] ;  /* 0x0026140001937983 */ /* 0x002ea80000300800 */
[----:B------:R-:W2:Y:S04]  /*aef40*/  LDL.LU R150, [R1+0xed0] ;  /* 0x000ed00001967983 */ /* 0x000ea80000300800 */
[----:B------:R-:W2:Y:S01]  /*aef50*/  LDL.LU R148, [R1+0xad0] ;  /* 0x000ad00001947983 */ /* 0x000ea20000300800 */
        /* <DEDUP_REMOVED lines=20> */
[----:B------:R-:W-:Y:S01]  /*af0a0*/  LOP3.LUT P4, RZ, R169, 0x40, RZ, 0xc0, !PT ;  /* 0x00000040a9ff7812 */ /* 0x000fe2000788c0ff */
[----:B------:R-:W-:-:S06]  /*af0b0*/  IMAD.WIDE R16, R145, 0x4, R8 ;  /* 0x0000000491107825 */ /* 0x000fcc00078e0208 */
[----:B------:R-:W-:Y:S02]  /*af0c0*/  @P6 LOP3.LUT R27, R27, 0x80000000, RZ, 0xfc, !PT ;  /* 0x800000001b1b6812 */ /* 0x000fe400078efcff */
[C---:B------:R-:W-:Y:S02]  /*af0d0*/  LOP3.LUT P6, RZ, R169.reuse, 0x200, RZ, 0xc0, !PT ;  /* 0x00000200a9ff7812 */ /* 0x040fe400078cc0ff */
[----:B------:R-:W-:Y:S01]  /*af0e0*/  LOP3.LUT P5, RZ, R169, 0x80, RZ, 0xc0, !PT ;  /* 0x00000080a9ff7812 */ /* 0x000fe200078ac0ff */
[----:B---3--:R4:W-:Y:S01]  /*af0f0*/  @P3 STG.E desc[UR4][R16.64], R146 ;  /* 0x0000009210003986 */ /* 0x0089e2000c101904 */
[----:B------:R-:W-:-:S09]  /*af100*/  LOP3.LUT R26, R26, 0xfffffffe, RZ, 0xc0, !PT ;  /* 0xfffffffe1a1a7812 */ /* 0x000fd200078ec0ff */
[----:B------:R-:W-:Y:S02]  /*af110*/  @P6 LOP3.LUT R26, R26, 0x1, RZ, 0xfc, !PT ;  /* 0x000000011a1a6812 */ /* 0x000fe400078efcff */
[----:B------:R-:W-:Y:S01]  /*af120*/  LOP3.LUT P6, RZ, R169, 0x100, RZ, 0xc0, !PT ;  /* 0x00000100a9ff7812 */ /* 0x000fe200078cc0ff */
[----:B----4-:R-:W-:-:S05]  /*af130*/  IMAD.WIDE R16, R142, 0x4, R2 ;  /* 0x000000048e107825 */ /* 0x010fca00078e0202 */
[----:B------:R1:W-:Y:S02]  /*af140*/  @P4 STG.E desc[UR4][R16.64], R144 ;  /* 0x0000009010004986 */ /* 0x0003e4000c101904 */
[----:B-1----:R-:W-:-:S05]  /*af150*/  IMAD.WIDE R16, R142, 0x4, R4 ;  /* 0x000000048e107825 */ /* 0x002fca00078e0204 */
[----:B--2---:R1:W-:Y:S02]  /*af160*/  @P5 STG.E desc[UR4][R16.64], R141 ;  /* 0x0000008d10005986 */ /* 0x0043e4000c101904 */
[----:B-1----:R-:W-:Y:S02]  /*af170*/  IMAD.WIDE R16, R142, 0x4, R6 ;  /* 0x000000048e107825 */ /* 0x002fe400078e0206 */
[----:B------:R-:W2:Y:S04]  /*af180*/  LDL.LU R141, [R1+0x2618] ;  /* 0x00261800018d7983 */ /* 0x000ea80000300800 */
[----:B------:R1:W-:Y:S01]  /*af190*/  @P6 STG.E desc[UR4][R16.64], R143 ;  /* 0x0000008f10006986 */ /* 0x0003e2000c101904 */
[----:B------:R-:W-:-:S03]  /*af1a0*/  LOP3.LUT P6, RZ, R26, 0x1, RZ, 0xc0, !PT ;  /* 0x000000011aff7812 */ /* 0x000fc600078cc0ff */
[----:B------:R-:W3:Y:S04]  /*af1b0*/  LDL.LU R145, [R1+0x2d0] ;  /* 0x0002d00001917983 */ /* 0x000ee80000300800 */
        /* <DEDUP_REMOVED lines=10> */
[----:B------:R-:W4:Y:S01]  /*af260*/  LDL.LU R142, [R1+0x261c] ;  /* 0x00261c00018e7983 */ /* 0x000f220000300800 */
[----:B-1----:R-:W-:-:S09]  /*af270*/  IMAD.WIDE R16, R151, 0x4, R4 ;  /* 0x0000000497107825 */ /* 0x002fd200078e0204 */
        /* <DEDUP_REMOVED lines=15> */
[----:B------:R1:W-:Y:S04]  /*af370*/  @P6 STG.E desc[UR4][R16.64], R170 ;  /* 0x000000aa10006986 */ /* 0x0003e8000c101904 */
[----:B-1----:R-:W4:Y:S01]  /*af380*/  LDL.LU R170, [R1+0x322c] ;  /* 0x00322c0001aa7983 */ /* 0x002f220000300800 */
[C---:B------:R-:W-:Y:S02]  /*af390*/  LOP3.LUT P0, RZ, R169.reuse, 0x20000, RZ, 0xc0, !PT ;  /* 0x00020000a9ff7812 */ /* 0x040fe4000780c0ff */
[----:B------:R-:W-:Y:S01]  /*af3a0*/  LOP3.LUT P1, RZ, R169, 0x40000, RZ, 0xc0, !PT ;  /* 0x00040000a9ff7812 */ /* 0x000fe2000782c0ff */
[----:B------:R-:W-:Y:S01]  /*af3b0*/  IMAD.WIDE R16, R147, 0x4, R8 ;  /* 0x0000000493107825 */ /* 0x000fe200078e0208 */
[C---:B------:R-:W-:Y:S01]  /*af3c0*/  LOP3.LUT P2, RZ, R169.reuse, 0x80000, RZ, 0xc0, !PT ;  /* 0x00080000a9ff7812 */ /* 0x040fe2000784c0ff */
[----:B------:R-:W4:Y:S01]  /*af3d0*/  LDL.LU R151, [R1+0x2624] ;  /* 0x0026240001977983 */ /* 0x000f220000300800 */
[----:B------:R-:W-:-:S02]  /*af3e0*/  LOP3.LUT P3, RZ, R169, 0x100000, RZ, 0xc0, !PT ;  /* 0x00100000a9ff7812 */ /* 0x000fc4000786c0ff */
[C---:B------:R-:W-:Y:S02]  /*af3f0*/  LOP3.LUT P4, RZ, R169.reuse, 0x200000, RZ, 0xc0, !PT ;  /* 0x00200000a9ff7812 */ /* 0x040fe4000788c0ff */
[----:B------:R-:W-:-:S03]  /*af400*/  LOP3.LUT P5, RZ, R169, 0x400000, RZ, 0xc0, !PT ;  /* 0x00400000a9ff7812 */ /* 0x000fc600078ac0ff */
[----:B---3--:R2:W-:Y:S02]  /*af410*/  @P0 STG.E desc[UR4][R16.64], R145 ;  /* 0x0000009110000986 */ /* 0x0085e4000c101904 */
[----:B--2---:R-:W-:-:S05]  /*af420*/  IMAD.WIDE R16, R141, 0x4, R2 ;  /* 0x000000048d107825 */ /* 0x004fca00078e0202 */
        /* <DEDUP_REMOVED lines=8> */
[----:B------:R-:W3:Y:S01]  /*af4b0*/  LDL.LU R143, [R1+0xad4] ;  /* 0x000ad400018f7983 */ /* 0x000ee20000300800 */
[----:B------:R-:W-:-:S03]  /*af4c0*/  IMAD.WIDE R16, R142, 0x4, R2 ;  /* 0x000000048e107825 */ /* 0x000fc600078e0202 */
[----:B------:R-:W4:Y:S04]  /*af4d0*/  LDL.LU R141, [R1+0x6d4] ;  /* 0x0006d400018d7983 */ /* 0x000f280000300800 */
[----:B------:R-:W4:Y:S04]  /*af4e0*/  LDL.LU R246, [R1+0x2d4] ;  /* 0x0002d40001f67983 */ /* 0x000f280000300800 */
[----:B------:R-:W4:Y:S04]  /*af4f0*/  LDL.LU R241, [R1+0x1fb8] ;  /* 0x001fb80001f17983 */ /* 0x000f280000300800 */
[----:B------:R1:W-:Y:S04]  /*af500*/  @P5 STG.E desc[UR4][R16.64], R140 ;  /* 0x0000008c10005986 */ /* 0x0003e8000c101904 */
[----:B------:R-:W4:Y:S04]  /*af510*/  LDL.LU R245, [R1+0x1ac8] ;  /* 0x001ac80001f57983 */ /* 0x000f280000300800 */
[----:B-1----:R-:W4:Y:S04]  /*af520*/  LDL.LU R140, [R1+0x2620] ;  /* 0x00262000018c7983 */ /* 0x002f280000300800 */
[----:B------:R-:W4:Y:S01]  /*af530*/  LDL.LU R240, [R1+0x16c8] ;  /* 0x0016c80001f07983 */ /* 0x000f220000300800 */
[----:B------:R-:W-:-:S03]  /*af540*/  LOP3.LUT R27, R27, 0xfffdffff, RZ, 0xc0, !PT ;  /* 0xfffdffff1b1b7812 */ /* 0x000fc600078ec0ff */
        /* <DEDUP_REMOVED lines=10> */
[C---:B------:R-:W-:Y:S01]  /*af5f0*/  LOP3.LUT P3, RZ, R169.reuse, 0x1000000, RZ, 0xc0, !PT ;  /* 0x01000000a9ff7812 */ /* 0x040fe2000786c0ff */
[----:B------:R-:W-:Y:S01]  /*af600*/  IMAD.WIDE R16, R142, 0x4, R4 ;  /* 0x000000048e107825 */ /* 0x000fe200078e0204 */
[C---:B------:R-:W-:Y:S01]  /*af610*/  LOP3.LUT P4, RZ, R169.reuse, 0x2000000, RZ, 0xc0, !PT ;  /* 0x02000000a9ff7812 */ /* 0x040fe2000788c0ff */
[----:B------:R-:W4:Y:S01]  /*af620*/  LDL.LU R146, [R1+0x12cc] ;  /* 0x0012cc0001927983 */ /* 0x000f220000300800 */
[----:B------:R-:W-:-:S03]  /*af630*/  LOP3.LUT P5, RZ, R169, 0x4000000, RZ, 0xc0, !PT ;  /* 0x04000000a9ff7812 */ /* 0x000fc600078ac0ff */
[----:B------:R-:W4:Y:S01]  /*af640*/  LDL.LU R144, [R1+0xedc] ;  /* 0x000edc0001907983 */ /* 0x000f220000300800 */
[----:B--2---:R-:W-:-:S13]  /*af650*/  LOP3.LUT P6, RZ, R170, 0x8, RZ, 0xc0, !PT ;  /* 0x00000008aaff7812 */ /* 0x004fda00078cc0ff */
        /* <DEDUP_REMOVED lines=18> */
[----:B---3--:R1:W-:Y:S10]  /*af780*/  @P2 STG.E desc[UR4][R16.64], R143 ;  /* 0x0000008f10002986 */ /* 0x0083f4000c101904 */
[----:B------:R-:W-:-:S02]  /*af790*/  @P6 LOP3.LUT R27, R27, 0x800000, RZ, 0xfc, !PT ;  /* 0x008000001b1b6812 */ /* 0x000fc400078efcff */
[----:B------:R-:W-:Y:S01]  /*af7a0*/  LOP3.LUT P6, RZ, R169, 0x10000000, RZ, 0xc0, !PT ;  /* 0x10000000a9ff7812 */ /* 0x000fe200078cc0ff */
[----:B-1----:R-:W-:Y:S01]  /*af7b0*/  IMAD.WIDE R16, R142, 0x4, R6 ;  /* 0x000000048e107825 */ /* 0x002fe200078e0206 */
[----:B------:R-:W-:Y:S01]  /*af7c0*/  LOP3.LUT R27, R27, 0xfeffffff, RZ, 0xc0, !PT ;  /* 0xfeffffff1b1b7812 */ /* 0x000fe200078ec0ff */
[----:B------:R-:W2:Y:S04]  /*af7d0*/  LDL.LU R143, [R1+0xadc] ;  /* 0x000adc00018f7983 */ /* 0x000ea80000300800 */
[----:B----4-:R1:W-:Y:S06]  /*af7e0*/  @P3 STG.E desc[UR4][R16.64], R141 ;  /* 0x0000008d10003986 */ /* 0x0103ec000c101904 */
[----:B------:R-:W-:-:S02]  /*af7f0*/  @P6 LOP3.LUT R27, R27, 0x1000000, RZ, 0xfc, !PT ;  /* 0x010000001b1b6812 */ /* 0x000fc400078efcff */
[----:B------:R-:W-:Y:S01]  /*af800*/  LOP3.LUT P6, RZ, R169, 0x8000000, RZ, 0xc0, !PT ;  /* 0x08000000a9ff7812 */ /* 0x000fe200078cc0ff */
[----:B-1----:R-:W-:Y:S01]  /*af810*/  IMAD.WIDE R16, R142, 0x4, R8 ;  /* 0x000000048e107825 */ /* 0x002fe200078e0208 */
[----:B------:R-:W3:Y:S04]  /*af820*/  LDL.LU R141, [R1+0x6dc] ;  /* 0x0006dc00018d7983 */ /* 0x000ee80000300800 */
[----:B------:R1:W-:Y:S04]  /*af830*/  @P4 STG.E desc[UR4][R16.64], R246 ;  /* 0x000000f610004986 */ /* 0x0003e8000c101904 */
        /* <DEDUP_REMOVED lines=57> */
[----:B------:R-:W4:Y:S01]  /*afbd0*/  LDL.LU R83, [R1+0x6e0] ;  /* 0x0006e00001537983 */ /* 0x000f220000300800 */
[----:B------:R-:W-:-:S02]  /*afbe0*/  LOP3.LUT P6, RZ, R170, 0x400000, RZ, 0xc0, !PT ;  /* 0x00400000aaff7812 */ /* 0x000fc400078cc0ff */
[----:B------:R-:W-:Y:S01]  /*afbf0*/  LOP3.LUT R27, R27, 0xfffffdff, RZ, 0xc0, !PT ;  /* 0xfffffdff1b1b7812 */ /* 0x000fe200078ec0ff */
[----:B------:R-:W4:Y:S01]  /*afc00*/  LDL.LU R151, [R1+0x1fc4] ;  /* 0x001fc40001977983 */ /* 0x000f220000300800 */
[C---:B------:R-:W-:Y:S02]  /*afc10*/  LOP3.LUT P2, RZ, R170.reuse, 0x400, RZ, 0xc0, !PT ;  /* 0x00000400aaff7812 */ /* 0x040fe4000784c0ff */
[C---:B------:R-:W-:Y:S01]  /*afc20*/  LOP3.LUT P3, RZ, R170.reuse, 0x800, RZ, 0xc0, !PT ;  /* 0x00000800aaff7812 */ /* 0x040fe2000786c0ff */
[----:B------:R-:W4:Y:S01]  /*afc30*/  LDL.LU R149, [R1+0x1ad4] ;  /* 0x001ad40001957983 */ /* 0x000f220000300800 */
[C---:B------:R-:W-:Y:S02]  /*afc40*/  LOP3.LUT P4, RZ, R170.reuse, 0x1000, RZ, 0xc0, !PT ;  /* 0x00001000aaff7812 */ /* 0x040fe4000788c0ff */
[----:B------:R-:W-:Y:S01]  /*afc50*/  LOP3.LUT P5, RZ, R170, 0x2000, RZ, 0xc0, !PT ;  /* 0x00002000aaff7812 */ /* 0x000fe200078ac0ff */
        /* <DEDUP_REMOVED lines=32> */
[----:B---3--:R1:W-:Y:S02]  /*afe60*/  @P3 STG.E desc[UR4][R16.64], R141 ;  /* 0x0000008d10003986 */ /* 0x0083e4000c101904 */
[----:B-1----:R-:W-:-:S05]  /*afe70*/  IMAD.WIDE R16, R140, 0x4, R6 ;  /* 0x000000048c107825 */ /* 0x002fca00078e0206 */
[----:B----4-:R1:W-:Y:S02]  /*afe80*/  @P4 STG.E desc[UR4][R16.64], R142 ;  /* 0x0000008e10004986 */ /* 0x0103e4000c101904 */
[----:B-1----:R-:W-:Y:S02]  /*afe90*/  IMAD.WIDE R16, R140, 0x4, R8 ;  /* 0x000000048c107825 */ /* 0x002fe400078e0208 */
[----:B------:R-:W3:Y:S04]  /*afea0*/  LDL.LU R142, [R1+0x1fc8] ;  /* 0x001fc800018e7983 */ /* 0x000ee80000300800 */
[----:B------:R1:W-:Y:S04]  /*afeb0*/  @P5 STG.E desc[UR4][R16.64], R240 ;  /* 0x000000f010005986 */ /* 0x0003e8000c101904 */
[----:B------:R-:W4:Y:S04]  /*afec0*/  LDL.LU R140, [R1+0x16d8] ;  /* 0x0016d800018c7983 */ /* 0x000f280000300800 */
[----:B------:R-:W3:Y:S01]  /*afed0*/  LDL.LU R141, [R1+0x2640] ;  /* 0x00264000018d7983 */ /* 0x000ee20000300800 */
        /* <DEDUP_REMOVED lines=26> */
[----:B--2---:R1:W-:Y:S04]  /*b0080*/  @P6 STG.E desc[UR4][R16.64], R171 ;  /* 0x000000ab10006986 */ /* 0x0043e8000c101904 */
[----:B-1----:R-:W2:Y:S01]  /*b0090*/  LDL.LU R171, [R1+0x3220] ;  /* 0x0032200001ab7983 */ /* 0x002ea20000300800 */
[C---:B------:R-:W-:Y:S02]  /*b00a0*/  LOP3.LUT P0, RZ, R170.reuse, 0x800000, RZ, 0xc0, !PT ;  /* 0x00800000aaff7812 */ /* 0x040fe4000780c0ff */
[----:B------:R-:W-:Y:S01]  /*b00b0*/  LOP3.LUT P1, RZ, R170, 0x1000000, RZ, 0xc0, !PT ;  /* 0x01000000aaff7812 */ /* 0x000fe2000782c0ff */
[----:B------:R-:W-:Y:S01]  /*b00c0*/  IMAD.WIDE R16, R144, 0x4, R4 ;  /* 0x0000000490107825 */ /* 0x000fe200078e0204 */
[C---:B------:R-:W-:Y:S01]  /*b00d0*/  LOP3.LUT P2, RZ, R170.reuse, 0x2000000, RZ, 0xc0, !PT ;  /* 0x02000000aaff7812 */ /* 0x040fe2000784c0ff */
[----:B------:R-:W4:Y:S01]  /*b00e0*/  LDL.LU R83, [R1+0x2648] ;  /* 0x0026480001537983 */ /* 0x000f220000300800 */
[----:B------:R-:W-:-:S07]  /*b00f0*/  LOP3.LUT P3, RZ, R170, 0x4000000, RZ, 0xc0, !PT ;  /* 0x04000000aaff7812 */ /* 0x000fce000786c0ff */
[----:B------:R1:W-:Y:S01]  /*b0100*/  @P0 STG.E desc[UR4][R16.64], R145 ;  /* 0x0000009110000986 */ /* 0x0003e2000c101904 */
[----:B------:R-:W-:Y:S01]  /*b0110*/  LOP3.LUT P4, RZ, R170, 0x8000000, RZ, 0xc0, !PT ;  /* 0x08000000aaff7812 */ /* 0x000fe2000788c0ff */
[----:B-1----:R-:W-:-:S05]  /*b0120*/  IMAD.WIDE R16, R144, 0x4, R6 ;  /* 0x0000000490107825 */ /* 0x002fca00078e0206 */
[----:B------:R1:W-:Y:S01]  /*b0130*/  @P1 STG.E desc[UR4][R16.64], R146 ;  /* 0x0000009210001986 */ /* 0x0003e2000c101904 */
[----:B------:R-:W-:Y:S01]  /*b0140*/  LOP3.LUT P5, RZ, R170, 0x10000000, RZ, 0xc0, !PT ;  /* 0x10000000aaff7812 */ /* 0x000fe200078ac0ff */
[----:B-1----:R-:W-:-:S05]  /*b0150*/  IMAD.WIDE R16, R144, 0x4, R8 ;  /* 0x0000000490107825 */ /* 0x002fca00078e0208 */
[----:B------:R3:W-:Y:S02]  /*b0160*/  @P2 STG.E desc[UR4][R16.64], R143 ;  /* 0x0000008f10002986 */ /* 0x0007e4000c101904 */
[----:B---3--:R-:W-:-:S05]  /*b0170*/  IMAD.WIDE R16, R141, 0x4, R2 ;  /* 0x000000048d107825 */ /* 0x008fca00078e0202 */
[----:B------:R1:W-:Y:S02]  /*b0180*/  @P3 STG.E desc[UR4][R16.64], R142 ;  /* 0x0000008e10003986 */ /* 0x0003e4000c101904 */
[----:B-1----:R-:W-:-:S05]  /*b0190*/  IMAD.WIDE R16, R141, 0x4, R4 ;  /* 0x000000048d107825 */ /* 0x002fca00078e0204 */
[----:B--2---:R1:W-:Y:S02]  /*b01a0*/  @P4 STG.E desc[UR4][R16.64], R171 ;  /* 0x000000ab10004986 */ /* 0x0043e4000c101904 */
[C---:B-1----:R-:W-:Y:S02]  /*b01b0*/  IMAD.WIDE R16, R141.reuse, 0x4, R6 ;  /* 0x000000048d107825 */ /* 0x042fe400078e0206 */
[----:B------:R-:W2:Y:S04]  /*b01c0*/  LDL.LU R171, [R1+0x321c] ;  /* 0x00321c0001ab7983 */ /* 0x000ea80000300800 */
[----:B----4-:R1:W-:Y:S04]  /*b01d0*/  @P5 STG.E desc[UR4][R16.64], R140 ;  /* 0x0000008c10005986 */ /* 0x0103e8000c101904 */
[----:B-1----:R-:W3:Y:S04]  /*b01e0*/  LDL.LU R140, [R1+0x12d8] ;  /* 0x0012d800018c7983 */ /* 0x002ee80000300800 */
[----:B------:R-:W4:Y:S04]  /*b01f0*/  LDL.LU R147, [R1+0xee8] ;  /* 0x000ee80001937983 */ /* 0x000f280000300800 */
[----:B------:R-:W4:Y:S04]  /*b0200*/  LDL.LU R145, [R1+0xae8] ;  /* 0x000ae80001917983 */ /* 0x000f280000300800 */
[----:B------:R-:W4:Y:S04]  /*b0210*/  LDL.LU R146, [R1+0x6e8] ;  /* 0x0006e80001927983 */ /* 0x000f280000300800 */
[----:B------:R-:W4:Y:S04]  /*b0220*/  LDL.LU R144, [R1+0x2644] ;  /* 0x0026440001907983 */ /* 0x000f280000300800 */
[----:B------:R-:W4:Y:S04]  /*b0230*/  LDL.LU R143, [R1+0x2e8] ;  /* 0x0002e800018f7983 */ /* 0x000f280000300800 */
[----:B------:R-:W4:Y:S01]  /*b0240*/  LDL.LU R142, [R1+0x1fcc] ;  /* 0x001fcc00018e7983 */ /* 0x000f220000300800 */
[----:B------:R-:W-:Y:S01]  /*b0250*/  LOP3.LUT P2, RZ, R170, 0x20000000, RZ, 0xc0, !PT ;  /* 0x20000000aaff7812 */ /* 0x000fe2000784c0ff */
[----:B------:R-:W-:-:S02]  /*b0260*/  IMAD.WIDE R16, R141, 0x4, R8 ;  /* 0x000000048d107825 */ /* 0x000fc400078e0208 */
[----:B------:R-:W4:Y:S04]  /*b0270*/  LDL.LU R148, [R1+0x264c] ;  /* 0x00264c0001947983 */ /* 0x000f280000300800 */
[----:B------:R-:W4:Y:S01]  /*b0280*/  LDL.LU R141, [R1+0x2650] ;  /* 0x00265000018d7983 */ /* 0x000f220000300800 */
[----:B------:R-:W-:Y:S02]  /*b0290*/  LOP3.LUT R27, R27, 0xfffffffd, RZ, 0xc0, !PT ;  /* 0xfffffffd1b1b7812 */ /* 0x000fe400078ec0ff */
[C---:B------:R-:W-:Y:S02]  /*b02a0*/  LOP3.LUT P3, RZ, R170.reuse, 0x40000000, RZ, 0xc0, !PT ;  /* 0x40000000aaff7812 */ /* 0x040fe4000786c0ff */
[----:B------:R-:W-:Y:S01]  /*b02b0*/  LOP3.LUT P4, RZ, R170, 0x80000000, RZ, 0xc0, !PT ;  /* 0x80000000aaff7812 */ /* 0x000fe2000788c0ff */
[----:B---3--:R1:W-:Y:S04]  /*b02c0*/  @P2 STG.E desc[UR4][R16.64], R140 ;  /* 0x0000008c10002986 */ /* 0x0083e8000c101904 */
[----:B-1----:R-:W3:Y:S01]  /*b02d0*/  LDL.LU R140, [R1+0x1adc] ;  /* 0x001adc00018c7983 */ /* 0x002ee20000300800 */
[----:B--2---:R-:W-:-:S03]  /*b02e0*/  LOP3.LUT P6, RZ, R171, 0x200, RZ, 0xc0, !PT ;  /* 0x00000200abff7812 */ /* 0x004fc600078cc0ff */
[----:B------:R-:W2:Y:S04]  /*b02f0*/  LDL.LU R82, [R1+0x16dc] ;  /* 0x0016dc0001527983 */ /* 0x000ea80000300800 */
[----:B------:R-:W2:Y:S04]  /*b0300*/  LDL.LU R79, [R1+0x12dc] ;  /* 0x0012dc00014f7983 */ /* 0x000ea80000300800 */
[----:B------:R-:W2:Y:S02]  /*b0310*/  LDL.LU R151, [R1+0xeec] ;  /* 0x000eec0001977983 */ /* 0x000ea40000300800 */
[----:B------:R-:W-:-:S02]  /*b0320*/  @P6 LOP3.LUT R27, R27, 0x2, RZ, 0xfc, !PT ;  /* 0x000000021b1b6812 */ /* 0x000fc400078efcff */
[----:B------:R-:W-:Y:S01]  /*b0330*/  LOP3.LUT P6, RZ, R171, 0x100, RZ, 0xc0, !PT ;  /* 0x00000100abff7812 */ /* 0x000fe200078cc0ff */
[----:B------:R-:W2:Y:S01]  /*b0340*/  LDL.LU R149, [R1+0xaec] ;  /* 0x000aec0001957983 */ /* 0x000ea20000300800 */
[----:B------:R-:W-:Y:S01]  /*b0350*/  LOP3.LUT R27, R27, 0xfffffffb, RZ, 0xc0, !PT ;  /* 0xfffffffb1b1b7812 */ /* 0x000fe200078ec0ff */
[----:B----4-:R-:W-:Y:S02]  /*b0360*/  IMAD.WIDE R16, R144, 0x4, R2 ;  /* 0x0000000490107825 */ /* 0x010fe400078e0202 */
        /* <DEDUP_REMOVED lines=16> */
[----:B------:R1:W-:Y:S01]  /*b0470*/  @P3 STG.E desc[UR4][R16.64], R147 ;  /* 0x0000009310003986 */ /* 0x0003e2000c101904 */
[----:B------:R-:W-:-:S09]  /*b0480*/  LOP3.LUT P5, RZ, R171, 0x1, RZ, 0xc0, !PT ;  /* 0x00000001abff7812 */ /* 0x000fd200078ac0ff */
[----:B------:R-:W-:Y:S02]  /*b0490*/  @P6 LOP3.LUT R27, R27, 0x80, RZ, 0xfc, !PT ;  /* 0x000000801b1b6812 */ /* 0x000fe400078efcff */
[----:B------:R-:W-:Y:S01]  /*b04a0*/  LOP3.LUT P6, RZ, R171, 0x4, RZ, 0xc0, !PT ;  /* 0x00000004abff7812 */ /* 0x000fe200078cc0ff */
[----:B-1----:R-:W-:Y:S01]  /*b04b0*/  IMAD.WIDE R16, R144, 0x4, R4 ;  /* 0x0000000490107825 */ /* 0x002fe200078e0204 */
[----:B------:R-:W-:Y:S01]  /*b04c0*/  LOP3.LUT R27, R27, 0xfffffeff, RZ, 0xc0, !PT ;  /* 0xfffffeff1b1b7812 */ /* 0x000fe200078ec0ff */
[----:B------:R-:W4:Y:S04]  /*b04d0*/  LDL.LU R147, [R1+0x2ec] ;  /* 0x0002ec0001937983 */ /* 0x000f280000300800 */
[----:B------:R1:W-:Y:S06]  /*b04e0*/  @P4 STG.E desc[UR4][R16.64], R145 ;  /* 0x0000009110004986 */ /* 0x0003ec000c101904 */
[----:B------:R-:W-:-:S02]  /*b04f0*/  @P6 LOP3.LUT R27, R27, 0x100, RZ, 0xfc, !PT ;  /* 0x000001001b1b6812 */ /* 0x000fc400078efcff */
[----:B------:R-:W-:Y:S01]  /*b0500*/  LOP3.LUT P6, RZ, R171, 0x2, RZ, 0xc0, !PT ;  /* 0x00000002abff7812 */ /* 0x000fe200078cc0ff */
[C---:B-1----:R-:W-:Y:S01]  /*b0510*/  IMAD.WIDE R16, R144.reuse, 0x4, R6 ;  /* 0x0000000490107825 */ /* 0x042fe200078e0206 */
[----:B------:R-:W4:Y:S04]  /*b0520*/  LDL.LU R145, [R1+0x1fd0] ;  /* 0x001fd00001917983 */ /* 0x000f280000300800 */
[----:B------:R1:W-:Y:S02]  /*b0530*/  @P5 STG.E desc[UR4][R16.64], R146 ;  /* 0x0000009210005986 */ /* 0x0003e4000c101904 */
[----:B-1----:R-:W-:Y:S02]  /*b0540*/  IMAD.WIDE R16, R144, 0x4, R8 ;  /* 0x0000000490107825 */ /* 0x002fe400078e0208 */
[----:B------:R-:W4:Y:S04]  /*b0550*/  LDL.LU R146, [R1+0x1ae0] ;  /* 0x001ae00001927983 */ /* 0x000f280000300800 */
[----:B------:R1:W-:Y:S01]  /*b0560*/  @P6 STG.E desc[UR4][R16.64], R143 ;  /* 0x0000008f10006986 */ /* 0x0003e2000c101904 */
[----:B------:R-:W-:-:S03]  /*b0570*/  LOP3.LUT P6, RZ, R27, 0x100, RZ, 0xc0, !PT ;  /* 0x000001001bff7812 */ /* 0x000fc600078cc0ff */
[----:B------:R-:W4:Y:S01]  /*b0580*/  LDL.LU R144, [R1+0x16e0] ;  /* 0x0016e00001907983 */ /* 0x000f220000300800 */
[----:B-1----:R-:W-:-:S09]  /*b0590*/  IMAD.WIDE R16, R83, 0x4, R2 ;  /* 0x0000000453107825 */ /* 0x002fd200078e0202 */
[----:B------:R1:W-:Y:S04]  /*b05a0*/  @P6 STG.E desc[UR4][R16.64], R142 ;  /* 0x0000008e10006986 */ /* 0x0003e8000c101904 */
[----:B-1----:R-:W4:Y:S04]  /*b05b0*/  LDL.LU R142, [R1+0x12e0] ;  /* 0x0012e000018e7983 */ /* 0x002f280000300800 */
[----:B------:R-:W4:Y:S01]  /*b05c0*/  LDL.LU R143, [R1+0x2654] ;  /* 0x00265400018f7983 */ /* 0x000f220000300800 */
[----:B------:R-:W-:Y:S01]  /*b05d0*/  LOP3.LUT P6, RZ, R27, 0x80, RZ, 0xc0, !PT ;  /* 0x000000801bff7812 */ /* 0x000fe200078cc0ff */
[----:B------:R-:W-:-:S12]  /*b05e0*/  IMAD.WIDE R16, R83, 0x4, R4 ;  /* 0x0000000453107825 */ /* 0x000fd800078e0204 */
[----:B---3--:R1:W-:Y:S04]  /*b05f0*/  @P6 STG.E desc[UR4][R16.64], R140 ;  /* 0x0000008c10006986 */ /* 0x0083e8000c101904 */
[----:B-1----:R-:W3:Y:S01]  /*b0600*/  LDL.LU R140, [R1+0xaf0] ;  /* 0x000af000018c7983 */ /* 0x002ee20000300800 */
[----:B------:R-:W-:Y:S01]  /*b0610*/  LOP3.LUT P6, RZ, R27, 0x40, RZ, 0xc0, !PT ;  /* 0x000000401bff7812 */ /* 0x000fe200078cc0ff */
[----:B------:R-:W-:-:S12]  /*b0620*/  IMAD.WIDE R16, R83, 0x4, R6 ;  /* 0x0000000453107825 */ /* 0x000fd800078e0206 */
[----:B--2---:R1:W-:Y:S01]  /*b0630*/  @P6 STG.E desc[UR4][R16.64], R82 ;  /* 0x0000005210006986 */ /* 0x0043e2000c101904 */
        /* <DEDUP_REMOVED lines=27> */
[----:B-1----:R-:W-:-:S05]  /*b07f0*/  IMAD.WIDE R16, R141, 0x4, R8 ;  /* 0x000000048d107825 */ /* 0x002fca00078e0208 */
[----:B------:R1:W-:Y:S02]  /*b0800*/  @P3 STG.E desc[UR4][R16.64], R142 ;  /* 0x0000008e10003986 */ /* 0x0003e4000c101904 */
[----:B-1----:R-:W-:-:S05]  /*b0810*/  IMAD.WIDE R16, R143, 0x4, R2 ;  /* 0x000000048f107825 */ /* 0x002fca00078e0202 */
[----:B------:R1:W-:Y:S04]  /*b0820*/  @P4 STG.E desc[UR4][R16.64], R154 ;  /* 0x0000009a10004986 */ /* 0x0003e8000c101904 */
[----:B-1----:R-:W4:Y:S04]  /*b0830*/  LDL.LU R154, [R1+0x3218] ;  /* 0x00321800019a7983 */ /* 0x002f280000300800 */
[----:B------:R-:W2:Y:S01]  /*b0840*/  LDL.LU R145, [R1+0x6f0] ;  /* 0x0006f00001917983 */ /* 0x000ea20000300800 */
[----:B------:R-:W-:Y:S01]  /*b0850*/  LOP3.LUT P5, RZ, R171, 0x8000, RZ, 0xc0, !PT ;  /* 0x00008000abff7812 */ /* 0x000fe200078ac0ff */
[----:B------:R-:W-:-:S02]  /*b0860*/  IMAD.WIDE R16, R143, 0x4, R4 ;  /* 0x000000048f107825 */ /* 0x000fc400078e0204 */
[----:B------:R-:W2:Y:S04]  /*b0870*/  LDL.LU R146, [R1+0x2f0] ;  /* 0x0002f00001927983 */ /* 0x000ea80000300800 */
[----:B------:R-:W2:Y:S04]  /*b0880*/  LDL.LU R144, [R1+0x1fd4] ;  /* 0x001fd40001907983 */ /* 0x000ea80000300800 */
[----:B------:R-:W2:Y:S04]  /*b0890*/  LDL.LU R141, [R1+0x1ae4] ;  /* 0x001ae400018d7983 */ /* 0x000ea80000300800 */
[----:B------:R-:W2:Y:S04]  /*b08a0*/  LDL.LU R142, [R1+0x16e4] ;  /* 0x0016e400018e7983 */ /* 0x000ea80000300800 */
[----:B---3--:R1:W-:Y:S04]  /*b08b0*/  @P5 STG.E desc[UR4][R16.64], R140 ;  /* 0x0000008c10005986 */ /* 0x0083e8000c101904 */
[----:B-1----:R-:W3:Y:S04]  /*b08c0*/  LDL.LU R140, [R1+0x2658] ;  /* 0x00265800018c7983 */ /* 0x002ee80000300800 */
[----:B------:R-:W3:Y:S04]  /*b08d0*/  LDL.LU R245, [R1+0x12e4] ;  /* 0x0012e40001f57983 */ /* 0x000ee80000300800 */
[----:B------:R-:W3:Y:S01]  /*b08e0*/  LDL.LU R240, [R1+0xef4] ;  /* 0x000ef40001f07983 */ /* 0x000ee20000300800 */
[----:B------:R-:W-:-:S02]  /*b08f0*/  LOP3.LUT P4, RZ, R171, 0x100000, RZ, 0xc0, !PT ;  /* 0x00100000abff7812 */ /* 0x000fc4000788c0ff */
[C---:B------:R-:W-:Y:S01]  /*b0900*/  LOP3.LUT P6, RZ, R171.reuse, 0x10000000, RZ, 0xc0, !PT ;  /* 0x10000000abff7812 */ /* 0x040fe200078cc0ff */
[----:B------:R-:W3:Y:S01]  /*b0910*/  LDL.LU R244, [R1+0xaf4] ;  /* 0x000af40001f47983 */ /* 0x000ee20000300800 */
[----:B------:R-:W-:-:S03]  /*b0920*/  LOP3.LUT P2, RZ, R171, 0x10000, RZ, 0xc0, !PT ;  /* 0x00010000abff7812 */ /* 0x000fc6000784c0ff */
[----:B------:R-:W3:Y:S01]  /*b0930*/  LDL.LU R82, [R1+0x6f4] ;  /* 0x0006f40001527983 */ /* 0x000ee20000300800 */
[----:B------:R-:W-:-:S03]  /*b0940*/  IMAD.WIDE R16, R143, 0x4, R6 ;  /* 0x000000048f107825 */ /* 0x000fc600078e0206 */
[----:B------:R-:W3:Y:S04]  /*b0950*/  LDL.LU R151, [R1+0x1fd8] ;  /* 0x001fd80001977983 */ /* 0x000ee80000300800 */
[----:B------:R-:W3:Y:S04]  /*b0960*/  LDL.LU R149, [R1+0x1ae8] ;  /* 0x001ae80001957983 */ /* 0x000ee80000300800 */
[----:B------:R-:W3:Y:S04]  /*b0970*/  LDL.LU R150, [R1+0x16e8] ;  /* 0x0016e80001967983 */ /* 0x000ee80000300800 */
[----:B------:R-:W3:Y:S04]  /*b0980*/  LDL.LU R148, [R1+0x2660] ;  /* 0x0026600001947983 */ /* 0x000ee80000300800 */
[----:B------:R-:W3:Y:S01]  /*b0990*/  LDL.LU R147, [R1+0x12e8] ;  /* 0x0012e80001937983 */ /* 0x000ee20000300800 */
[----:B------:R-:W-:-:S02]  /*b09a0*/  LOP3.LUT P3, RZ, R171, 0x20000, RZ, 0xc0, !PT ;  /* 0x00020000abff7812 */ /* 0x000fc4000786c0ff */
[----:B------:R-:W-:Y:S02]  /*b09b0*/  LOP3.LUT R27, R27, 0xfffffffe, RZ, 0xc0, !PT ;  /* 0xfffffffe1b1b7812 */ /* 0x000fe400078ec0ff */
[----:B----4-:R-:W-:-:S04]  /*b09c0*/  LOP3.LUT R154, R154, 0x7fffffff, RZ, 0xc0, !PT ;  /* 0x7fffffff9a9a7812 */ /* 0x010fc800078ec0ff */
[----:B------:R-:W-:-:S04]  /*b09d0*/  @P4 LOP3.LUT R154, R154, 0x80000000, RZ, 0xfc, !PT ;  /* 0x800000009a9a4812 */ /* 0x000fc800078efcff */
[----:B------:R-:W-:-:S04]  /*b09e0*/  LOP3.LUT R154, R154, 0xfdffffff, RZ, 0xc0, !PT ;  /* 0xfdffffff9a9a7812 */ /* 0x000fc800078ec0ff */
[----:B------:R-:W-:Y:S02]  /*b09f0*/  @P6 LOP3.LUT R154, R154, 0x2000000, RZ, 0xfc, !PT ;  /* 0x020000009a9a6812 */ /* 0x000fe400078efcff */
[----:B------:R-:W-:Y:S02]  /*b0a00*/  LOP3.LUT P6, RZ, R171, 0x8000000, RZ, 0xc0, !PT ;  /* 0x08000000abff7812 */ /* 0x000fe400078cc0ff */
[----:B------:R-:W-:Y:S01]  /*b0a10*/  LOP3.LUT R154, R154, 0xfbffffff, RZ, 0xc0, !PT ;  /* 0xfbffffff9a9a7812 */ /* 0x000fe200078ec0ff */
[----:B--2---:R1:W-:Y:S10]  /*b0a20*/  @P2 STG.E desc[UR4][R16.64], R145 ;  /* 0x0000009110002986 */ /* 0x0043f4000c101904 */
[----:B------:R-:W-:Y:S01]  /*b0a30*/  @P6 LOP3.LUT R154, R154, 0x4000000, RZ, 0xfc, !PT ;  /* 0x040000009a9a6812 */ /* 0x000fe200078efcff */
[----:B-1----:R-:W-:Y:S01]  /*b0a40*/  IMAD.WIDE R16, R143, 0x4, R8 ;  /* 0x000000048f107825 */ /* 0x002fe200078e0208 */
[----:B------:R-:W-:Y:S01]  /*b0a50*/  LOP3.LUT P6, RZ, R171, 0x4000000, RZ, 0xc0, !PT ;  /* 0x04000000abff7812 */ /* 0x000fe200078cc0ff */
[----:B------:R-:W2:Y:S04]  /*b0a60*/  LDL.LU R143, [R1+0x2664] ;  /* 0x00266400018f7983 */ /* 0x000ea80000300800 */
[----:B------:R-:W4:Y:S01]  /*b0a70*/  LDL.LU R79, [R1+0x2f4] ;  /* 0x0002f400014f7983 */ /* 0x000f220000300800 */
[----:B------:R-:W-:-:S02]  /*b0a80*/  LOP3.LUT R154, R154, 0xf7ffffff, RZ, 0xc0, !PT ;  /* 0xf7ffffff9a9a7812 */ /* 0x000fc400078ec0ff */
[C---:B------:R-:W-:Y:S01]  /*b0a90*/  LOP3.LUT P4, RZ, R171.reuse, 0x80000, RZ, 0xc0, !PT ;  /* 0x00080000abff7812 */ /* 0x040fe2000788c0ff */
[----:B------:R1:W-:Y:S04]  /*b0aa0*/  @P3 STG.E desc[UR4][R16.64], R146 ;  /* 0x0000009210003986 */ /* 0x0003e8000c101904 */
[----:B------:R-:W-:Y:S01]  /*b0ab0*/  @P6 LOP3.LUT R154, R154, 0x8000000, RZ, 0xfc, !PT ;  /* 0x080000009a9a6812 */ /* 0x000fe200078efcff */
[----:B------:R-:W2:Y:S01]  /*b0ac0*/  LDL.LU R145, [R1+0xef8] ;  /* 0x000ef80001917983 */ /* 0x000ea20000300800 */
[----:B------:R-:W-:Y:S02]  /*b0ad0*/  LOP3.LUT P6, RZ, R171, 0x2000000, RZ, 0xc0, !PT ;  /* 0x02000000abff7812 */ /* 0x000fe400078cc0ff */
[----:B------:R-:W-:-:S04]  /*b0ae0*/  LOP3.LUT R154, R154, 0xefffffff, RZ, 0xc0, !PT ;  /* 0xefffffff9a9a7812 */ /* 0x000fc800078ec0ff */
[----:B------:R-:W-:Y:S01]  /*b0af0*/  @P4 LOP3.LUT R27, R27, 0x1, RZ, 0xfc, !PT ;  /* 0x000000011b1b4812 */ /* 0x000fe200078efcff */
[----:B-1----:R-:W2:Y:S01]  /*b0b00*/  LDL.LU R146, [R1+0xaf8] ;  /* 0x000af80001927983 */ /* 0x002ea20000300800 */
[----:B------:R-:W-:-:S05]  /*b0b10*/  LOP3.LUT P4, RZ, R171, 0x40000, RZ, 0xc0, !PT ;  /* 0x00040000abff7812 */ /* 0x000fca000788c0ff */
[----:B------:R-:W-:Y:S02]  /*b0b20*/  @P6 LOP3.LUT R154, R154, 0x10000000, RZ, 0xfc, !PT ;  /* 0x100000009a9a6812 */ /* 0x000fe400078efcff */
[----:B------:R-:W-:Y:S02]  /*b0b30*/  LOP3.LUT P6, RZ, R171, 0x1000000, RZ, 0xc0, !PT ;  /* 0x01000000abff7812 */ /* 0x000fe400078cc0ff */
[----:B------:R-:W-:-:S11]  /*b0b40*/  LOP3.LUT R154, R154, 0xdfffffff, RZ, 0xc0, !PT ;  /* 0xdfffffff9a9a7812 */ /* 0x000fd600078ec0ff */
[----:B------:R-:W-:Y:S02]  /*b0b50*/  @P6 LOP3.LUT R154, R154, 0x20000000, RZ, 0xfc, !PT ;  /* 0x200000009a9a6812 */ /* 0x000fe400078efcff */
[----:B------:R-:W-:Y:S02]  /*b0b60*/  LOP3.LUT P6, RZ, R171, 0x800000, RZ, 0xc0, !PT ;  /* 0x00800000abff7812 */ /* 0x000fe400078cc0ff */
[----:B------:R-:W-:-:S11]  /*b0b70*/  LOP3.LUT R154, R154, 0xbfffffff, RZ, 0xc0, !PT ;  /* 0xbfffffff9a9a7812 */ /* 0x000fd600078ec0ff */
[----:B------:R-:W-:Y:S01]  /*b0b80*/  @P6 LOP3.LUT R154, R154, 0x40000000, RZ, 0xfc, !PT ;  /* 0x400000009a9a6812 */ /* 0x000fe200078efcff */
[----:B---3--:R-:W-:-:S05]  /*b0b90*/  IMAD.WIDE R16, R140, 0x4, R2 ;  /* 0x000000048c107825 */ /* 0x008fca00078e0202 */
[----:B------:R1:W-:Y:S01]  /*b0ba0*/  @P4 STG.E desc[UR4][R16.64], R144 ;  /* 0x0000009010004986 */ /* 0x0003e2000c101904 */
[----:B------:R-:W-:Y:S01]  /*b0bb0*/  LOP3.LUT P4, RZ, R27, 0x1, RZ, 0xc0, !PT ;  /* 0x000000011bff7812 */ /* 0x000fe2000788c0ff */
[----:B-1----:R-:W-:Y:S02]  /*b0bc0*/  IMAD.WIDE R16, R140, 0x4, R4 ;  /* 0x000000048c107825 */ /* 0x002fe400078e0204 */
[----:B------:R-:W3:Y:S10]  /*b0bd0*/  LDL.LU R144, [R1+0x6f8] ;  /* 0x0006f80001907983 */ /* 0x000ef40000300800 */
[----:B------:R1:W-:Y:S01]  /*b0be0*/  @P4 STG.E desc[UR4][R16.64], R141 ;  /* 0x0000008d10004986 */ /* 0x0003e2000c101904 */
[----:B------:R-:W-:Y:S01]  /*b0bf0*/  LOP3.LUT P4, RZ, R154, 0x80000000, RZ, 0xc0, !PT ;  /* 0x800000009aff7812 */ /* 0x000fe2000788c0ff */
[----:B-1----:R-:W-:-:S02]  /*b0c00*/  IMAD.WIDE R16, R140, 0x4, R6 ;  /* 0x000000048c107825 */ /* 0x002fc400078e0206 */
[----:B------:R-:W3:Y:S10]  /*b0c10*/  LDL.LU R141, [R1+0x2f8] ;  /* 0x0002f800018d7983 */ /* 0x000ef40000300800 */
[----:B------:R1:W-:Y:S02]  /*b0c20*/  @P4 STG.E desc[UR4][R16.64], R142 ;  /* 0x0000008e10004986 */ /* 0x0003e4000c101904 */
[----:B-1----:R-:W-:-:S02]  /*b0c30*/  IMAD.WIDE R16, R140, 0x4, R8 ;  /* 0x000000048c107825 */ /* 0x002fc400078e0208 */
[----:B------:R-:W3:Y:S04]  /*b0c40*/  LDL.LU R142, [R1+0x1fdc] ;  /* 0x001fdc00018e7983 */ /* 0x000ee80000300800 */
[----:B------:R-:W3:Y:S01]  /*b0c50*/  LDL.LU R140, [R1+0x2668] ;  /* 0x00266800018c7983 */ /* 0x000ee20000300800 */
[C---:B------:R-:W-:Y:S02]  /*b0c60*/  LOP3.LUT P5, RZ, R171.reuse, 0x200000, RZ, 0xc0, !PT ;  /* 0x00200000abff7812 */ /* 0x040fe400078ac0ff */
[----:B------:R-:W-:-:S11]  /*b0c70*/  LOP3.LUT P6, RZ, R171, 0x400000, RZ, 0xc0, !PT ;  /* 0x00400000abff7812 */ /* 0x000fd600078cc0ff */
[----:B------:R1:W-:Y:S02]  /*b0c80*/  @P5 STG.E desc[UR4][R16.64], R245 ;  /* 0x000000f510005986 */ /* 0x0003e4000c101904 */
        /* <DEDUP_REMOVED lines=10> */
[C---:B------:R-:W-:Y:S02]  /*b0d30*/  LOP3.LUT P0, RZ, R171.reuse, 0x20000000, RZ, 0xc0, !PT ;  /* 0x20000000abff7812 */ /* 0x040fe4000780c0ff */
[C---:B------:R-:W-:Y:S02]  /*b0d40*/  LOP3.LUT P1, RZ, R171.reuse, 0x40000000, RZ, 0xc0, !PT ;  /* 0x40000000abff7812 */ /* 0x040fe4000782c0ff */
[----:B------:R-:W-:Y:S02]  /*b0d50*/  LOP3.LUT P2, RZ, R171, 0x80000000, RZ, 0xc0, !PT ;  /* 0x80000000abff7812 */ /* 0x000fe4000784c0ff */
[C---:B------:R-:W-:Y:S02]  /*b0d60*/  LOP3.LUT P3, RZ, R154.reuse, 0x1, RZ, 0xc0, !PT ;  /* 0x000000019aff7812 */ /* 0x040fe4000786c0ff */
[----:B------:R-:W-:-:S02]  /*b0d70*/  LOP3.LUT P4, RZ, R154, 0x2, RZ, 0xc0, !PT ;  /* 0x000000029aff7812 */ /* 0x000fc4000788c0ff */
[C---:B------:R-:W-:Y:S01]  /*b0d80*/  LOP3.LUT P5, RZ, R154.reuse, 0x4, RZ, 0xc0, !PT ;  /* 0x000000049aff7812 */ /* 0x040fe200078ac0ff */
[----:B----4-:R1:W-:Y:S01]  /*b0d90*/  @P6 STG.E desc[UR4][R16.64], R79 ;  /* 0x0000004f10006986 */ /* 0x0103e2000c101904 */
        /* <DEDUP_REMOVED lines=8> */
[----:B------:R1:W-:Y:S02]  /*b0e20*/  @P6 STG.E desc[UR4][R16.64], R150 ;  /* 0x0000009610006986 */ /* 0x0003e4000c101904 */
[----:B-1----:R-:W-:-:S05]  /*b0e30*/  IMAD.WIDE R16, R148, 0x4, R8 ;  /* 0x0000000494107825 */ /* 0x002fca00078e0208 */
[----:B------:R2:W-:Y:S02]  /*b0e40*/  @P0 STG.E desc[UR4][R16.64], R147 ;  /* 0x0000009310000986 */ /* 0x0005e4000c101904 */
[C---:B--2---:R-:W-:Y:S02]  /*b0e50*/  IMAD.WIDE R16, R143.reuse, 0x4, R2 ;  /* 0x000000048f107825 */ /* 0x044fe400078e0202 */
[----:B------:R-:W2:Y:S04]  /*b0e60*/  LDL.LU R147, [R1+0x1aec] ;  /* 0x001aec0001937983 */ /* 0x000ea80000300800 */
[----:B------:R1:W-:Y:S02]  /*b0e70*/  @P1 STG.E desc[UR4][R16.64], R145 ;  /* 0x0000009110001986 */ /* 0x0003e4000c101904 */
[----:B-1----:R-:W-:-:S02]  /*b0e80*/  IMAD.WIDE R16, R143, 0x4, R4 ;  /* 0x000000048f107825 */ /* 0x002fc400078e0204 */
[----:B------:R-:W4:Y:S04]  /*b0e90*/  LDL.LU R145, [R1+0x16ec] ;  /* 0x0016ec0001917983 */ /* 0x000f280000300800 */
[----:B------:R1:W-:Y:S02]  /*b0ea0*/  @P2 STG.E desc[UR4][R16.64], R146 ;  /* 0x0000009210002986 */ /* 0x0003e4000c101904 */
[----:B-1----:R-:W-:-:S05]  /*b0eb0*/  IMAD.WIDE R16, R143, 0x4, R6 ;  /* 0x000000048f107825 */ /* 0x002fca00078e0206 */
[----:B---3--:R1:W-:Y:S02]  /*b0ec0*/  @P3 STG.E desc[UR4][R16.64], R144 ;  /* 0x0000009010003986 */ /* 0x0083e4000c101904 */
[----:B-1----:R-:W-:Y:S02]  /*b0ed0*/  IMAD.WIDE R16, R143, 0x4, R8 ;  /* 0x000000048f107825 */ /* 0x002fe400078e0208 */
[----:B------:R-:W3:Y:S04]  /*b0ee0*/  LDL.LU R144, [R1+0x12ec] ;  /* 0x0012ec0001907983 */ /* 0x000ee80000300800 */
[----:B------:R1:W-:Y:S04]  /*b0ef0*/  @P4 STG.E desc[UR4][R16.64], R141 ;  /* 0x0000008d10004986 */ /* 0x0003e8000c101904 */
[----:B------:R-:W3:Y:S01]  /*b0f00*/  LDL.LU R146, [R1+0xefc] ;  /* 0x000efc0001927983 */ /* 0x000ee20000300800 */
[----:B-1----:R-:W-:-:S05]  /*b0f10*/  IMAD.WIDE R16, R140, 0x4, R2 ;  /* 0x000000048c107825 */ /* 0x002fca00078e0202 */
[----:B------:R1:W-:Y:S04]  /*b0f20*/  @P5 STG.E desc[UR4][R16.64], R142 ;  /* 0x0000008e10005986 */ /* 0x0003e8000c101904 */
[----:B-1----:R-:W3:Y:S04]  /*b0f30*/  LDL.LU R142, [R1+0xafc] ;  /* 0x000afc00018e7983 */ /* 0x002ee80000300800 */
[----:B------:R-:W3:Y:S04]  /*b0f40*/  LDL.LU R151, [R1+0x6fc] ;  /* 0x0006fc0001977983 */ /* 0x000ee80000300800 */
[----:B------:R-:W3:Y:S01]  /*b0f50*/  LDL.LU R143, [R1+0x266c] ;  /* 0x00266c00018f7983 */ /* 0x000ee20000300800 */
[----:B------:R-:W-:-:S02]  /*b0f60*/  LOP3.LUT P2, RZ, R154, 0x10, RZ, 0xc0, !PT ;  /* 0x000000109aff7812 */ /* 0x000fc4000784c0ff */
[----:B------:R-:W-:Y:S01]  /*b0f70*/  LOP3.LUT R154, R154, 0xfeffffff, RZ, 0xc0, !PT ;  /* 0xfeffffff9a9a7812 */ /* 0x000fe200078ec0ff */
[----:B------:R-:W3:Y:S04]  /*b0f80*/  LDL.LU R149, [R1+0x2fc] ;  /* 0x0002fc0001957983 */ /* 0x000ee80000300800 */
[----:B------:R-:W3:Y:S04]  /*b0f90*/  LDL.LU R141, [R1+0x1fe0] ;  /* 0x001fe000018d7983 */ /* 0x000ee80000300800 */
[----:B------:R-:W3:Y:S02]  /*b0fa0*/  LDL.LU R148, [R1+0x2670] ;  /* 0x0026700001947983 */ /* 0x000ee40000300800 */
[----:B------:R-:W-:Y:S01]  /*b0fb0*/  @P2 LOP3.LUT R154, R154, 0x1000000, RZ, 0xfc, !PT ;  /* 0x010000009a9a2812 */ /* 0x000fe200078efcff */
[----:B------:R-:W-:Y:S01]  /*b0fc0*/  IMAD.WIDE R16, R140, 0x4, R4 ;  /* 0x000000048c107825 */ /* 0x000fe200078e0204 */
[----:B------:R-:W3:Y:S02]  /*b0fd0*/  LDL.LU R150, [R1+0x1af0] ;  /* 0x001af00001967983 */ /* 0x000ee40000300800 */
[----:B------:R-:W-:-:S02]  /*b0fe0*/  LOP3.LUT P5, RZ, R154, 0x200, RZ, 0xc0, !PT ;  /* 0x000002009aff7812 */ /* 0x000fc400078ac0ff */
[C---:B------:R-:W-:Y:S02]  /*b0ff0*/  LOP3.LUT P2, RZ, R154.reuse, 0x8, RZ, 0xc0, !PT ;  /* 0x000000089aff7812 */ /* 0x040fe4000784c0ff */
[C---:B------:R-:W-:Y:S02]  /*b1000*/  LOP3.LUT P3, RZ, R154.reuse, 0x20, RZ, 0xc0, !PT ;  /* 0x000000209aff7812 */ /* 0x040fe4000786c0ff */
[C---:B------:R-:W-:Y:S02]  /*b1010*/  LOP3.LUT P4, RZ, R154.reuse, 0x40, RZ, 0xc0, !PT ;  /* 0x000000409aff7812 */ /* 0x040fe4000788c0ff */
[----:B------:R-:W-:-:S05]  /*b1020*/  LOP3.LUT R154, R154, 0xffbfffff, RZ, 0xc0, !PT ;  /* 0xffbfffff9a9a7812 */ /* 0x000fca00078ec0ff */
[----:B------:R-:W-:-:S04]  /*b1030*/  @P5 LOP3.LUT R154, R154, 0x400000, RZ, 0xfc, !PT ;  /* 0x004000009a9a5812 */ /* 0x000fc800078efcff */
[C---:B------:R-:W-:Y:S02]  /*b1040*/  LOP3.LUT P5, RZ, R154.reuse, 0x100, RZ, 0xc0, !PT ;  /* 0x000001009aff7812 */ /* 0x040fe400078ac0ff */
[----:B------:R-:W-:-:S11]  /*b1050*/  LOP3.LUT R154, R154, 0xff7fffff, RZ, 0xc0, !PT ;  /* 0xff7fffff9a9a7812 */ /* 0x000fd600078ec0ff */
[----:B------:R-:W-:-:S04]  /*b1060*/  @P5 LOP3.LUT R154, R154, 0x800000, RZ, 0xfc, !PT ;  /* 0x008000009a9a5812 */ /* 0x000fc800078efcff */
[C---:B------:R-:W-:Y:S02]  /*b1070*/  LOP3.LUT P6, RZ, R154.reuse, 0x4000, RZ, 0xc0, !PT ;  /* 0x000040009aff7812 */ /* 0x040fe400078cc0ff */
[C---:B------:R-:W-:Y:S02]  /*b1080*/  LOP3.LUT P5, RZ, R154.reuse, 0x80, RZ, 0xc0, !PT ;  /* 0x000000809aff7812 */ /* 0x040fe400078ac0ff */
[----:B------:R-:W-:-:S09]  /*b1090*/  LOP3.LUT R154, R154, 0xfffbffff, RZ, 0xc0, !PT ;  /* 0xfffbffff9a9a7812 */ /* 0x000fd200078ec0ff */
[----:B------:R-:W-:-:S04]  /*b10a0*/  @P6 LOP3.LUT R154, R154, 0x40000, RZ, 0xfc, !PT ;  /* 0x000400009a9a6812 */ /* 0x000fc800078efcff */
[C---:B------:R-:W-:Y:S02]  /*b10b0*/  LOP3.LUT P6, RZ, R154.reuse, 0x2000, RZ, 0xc0, !PT ;  /* 0x000020009aff7812 */ /* 0x040fe400078cc0ff */
[----:B------:R-:W-:-:S11]  /*b10c0*/  LOP3.LUT R154, R154, 0xfff7ffff, RZ, 0xc0, !PT ;  /* 0xfff7ffff9a9a7812 */ /* 0x000fd600078ec0ff */
[----:B------:R-:W-:-:S04]  /*b10d0*/  @P6 LOP3.LUT R154, R154, 0x80000, RZ, 0xfc, !PT ;  /* 0x000800009a9a6812 */ /* 0x000fc800078efcff */
[C---:B------:R-:W-:Y:S02]  /*b10e0*/  LOP3.LUT P6, RZ, R154.reuse, 0x1000, RZ, 0xc0, !PT ;  /* 0x000010009aff7812 */ /* 0x040fe400078cc0ff */
[----:B------:R-:W-:-:S11]  /*b10f0*/  LOP3.LUT R154, R154, 0xffefffff, RZ, 0xc0, !PT ;  /* 0xffefffff9a9a7812 */ /* 0x000fd600078ec0ff */
[----:B------:R-:W-:-:S04]  /*b1100*/  @P6 LOP3.LUT R154, R154, 0x100000, RZ, 0xfc, !PT ;  /* 0x001000009a9a6812 */ /* 0x000fc800078efcff */
[C---:B------:R-:W-:Y:S02]  /*b1110*/  LOP3.LUT P6, RZ, R154.reuse, 0x800, RZ, 0xc0, !PT ;  /* 0x000008009aff7812 */ /* 0x040fe400078cc0ff */
[----:B------:R-:W-:-:S11]  /*b1120*/  LOP3.LUT R154, R154, 0xffdfffff, RZ, 0xc0, !PT ;  /* 0xffdfffff9a9a7812 */ /* 0x000fd600078ec0ff */
[----:B------:R-:W-:Y:S01]  /*b1130*/  @P6 LOP3.LUT R154, R154, 0x200000, RZ, 0xfc, !PT ;  /* 0x002000009a9a6812 */ /* 0x000fe200078efcff */
[----:B--2---:R1:W-:Y:S03]  /*b1140*/  @P2 STG.E desc[UR4][R16.64], R147 ;  /* 0x0000009310002986 */ /* 0x0043e6000c101904 */
[----:B------:R-:W-:Y:S01]  /*b1150*/  LOP3.LUT P2, RZ, R154, 0x1000000, RZ, 0xc0, !PT ;  /* 0x010000009aff7812 */ /* 0x000fe2000784c0ff */
[----:B-1----:R-:W-:-:S12]  /*b1160*/  IMAD.WIDE R16, R140, 0x4, R6 ;  /* 0x000000048c107825 */ /* 0x002fd800078e0206 */
[----:B----4-:R1:W-:Y:S02]  /*b1170*/  @P2 STG.E desc[UR4][R16.64], R145 ;  /* 0x0000009110002986 */ /* 0x0103e4000c101904 */
[----:B-1----:R-:W-:Y:S02]  /*b1180*/  IMAD.WIDE R16, R140, 0x4, R8 ;  /* 0x000000048c107825 */ /* 0x002fe400078e0208 */
[----:B------:R-:W2:Y:S04]  /*b1190*/  LDL.LU R140, [R1+0x16f0] ;  /* 0x0016f000018c7983 */ /* 0x000ea80000300800 */
[----:B------:R-:W4:Y:S04]  /*b11a0*/  LDL.LU R147, [R1+0x12f0] ;  /* 0x0012f00001937983 */ /* 0x000f280000300800 */
[----:B---3--:R1:W-:Y:S04]  /*b11b0*/  @P3 STG.E desc[UR4][R16.64], R144 ;  /* 0x0000009010003986 */ /* 0x0083e8000c101904 */
[----:B-1----:R-:W3:Y:S04]  /*b11c0*/  LDL.LU R144, [R1+0x2674] ;  /* 0x0026740001907983 */ /* 0x002ee80000300800 */
[----:B------:R-:W3:Y:S04]  /*b11d0*/  LDL.LU R145, [R1+0xf00] ;  /* 0x000f000001917983 */ /* 0x000ee80000300800 */
[----:B------:R-:W3:Y:S01]  /*b11e0*/  LDL.LU R15, [R1+0x31f8] ;  /* 0x0031f800010f7983 */ /* 0x000ee20000300800 */
[----:B------:R-:W-:-:S05]  /*b11f0*/  IMAD.WIDE R16, R143, 0x4, R2 ;  /* 0x000000048f107825 */ /* 0x000fca00078e0202 */
[----:B------:R1:W-:Y:S02]  /*b1200*/  @P4 STG.E desc[UR4][R16.64], R146 ;  /* 0x0000009210004986 */ /* 0x0003e4000c101904 */
[C---:B-1----:R-:W-:Y:S02]  /*b1210*/  IMAD.WIDE R16, R143.reuse, 0x4, R4 ;  /* 0x000000048f107825 */ /* 0x042fe400078e0204 */
[----:B------:R-:W3:Y:S04]  /*b1220*/  LDL.LU R146, [R1+0xb00] ;  /* 0x000b000001927983 */ /* 0x000ee80000300800 */
[----:B------:R1:W-:Y:S01]  /*b1230*/  @P5 STG.E desc[UR4][R16.64], R142 ;  /* 0x0000008e10005986 */ /* 0x0003e2000c101904 */
[----:B------:R-:W-:Y:S01]  /*b1240*/  LOP3.LUT P5, RZ, R154, 0x800000, RZ, 0xc0, !PT ;  /* 0x008000009aff7812 */ /* 0x000fe200078ac0ff */
[----:B-1----:R-:W-:-:S02]  /*b1250*/  IMAD.WIDE R16, R143, 0x4, R6 ;  /* 0x000000048f107825 */ /* 0x002fc400078e0206 */
[----:B------:R-:W3:Y:S10]  /*b1260*/  LDL R142, [R1+0x2678] ;  /* 0x00267800018e7983 */ /* 0x000ef40000100800 */
[----:B------:R1:W-:Y:S02]  /*b1270*/  @P5 STG.E desc[UR4][R16.64], R151 ;  /* 0x0000009710005986 */ /* 0x0003e4000c101904 */
[----:B-1----:R-:W-:-:S02]  /*b1280*/  IMAD.WIDE R16, R143, 0x4, R8 ;  /* 0x000000048f107825 */ /* 0x002fc400078e0208 */
[----:B------:R-:W3:Y:S01]  /*b1290*/  LDL.LU R143, [R1+0x700] ;  /* 0x00070000018f7983 */ /* 0x000ee20000300800 */
[C---:B------:R-:W-:Y:S02]  /*b12a0*/  LOP3.LUT P5, RZ, R154.reuse, 0x400000, RZ, 0xc0, !PT ;  /* 0x004000009aff7812 */ /* 0x040fe400078ac0ff */
[----:B------:R-:W-:-:S11]  /*b12b0*/  LOP3.LUT P6, RZ, R154, 0x400, RZ, 0xc0, !PT ;  /* 0x000004009aff7812 */ /* 0x000fd600078cc0ff */
[----:B------:R1:W-:Y:S02]  /*b12c0*/  @P5 STG.E desc[UR4][R16.64], R149 ;  /* 0x0000009510005986 */ /* 0x0003e4000c101904 */
[----:B-1----:R-:W-:-:S05]  /*b12d0*/  IMAD.WIDE R16, R148, 0x4, R2 ;  /* 0x0000000494107825 */ /* 0x002fca00078e0202 */
[----:B------:R1:W-:Y:S01]  /*b12e0*/  @P6 STG.E desc[UR4][R16.64], R141 ;  /* 0x0000008d10006986 */ /* 0x0003e2000c101904 */
[----:B------:R-:W-:Y:S01]  /*b12f0*/  LOP3.LUT P6, RZ, R154, 0x200000, RZ, 0xc0, !PT ;  /* 0x002000009aff7812 */ /* 0x000fe200078cc0ff */
[----:B-1----:R-:W-:Y:S01]  /*b1300*/  IMAD.WIDE R16, R148, 0x4, R4 ;  /* 0x0000000494107825 */ /* 0x002fe200078e0204 */
[C---:B------:R-:W-:Y:S01]  /*b1310*/  LOP3.LUT P0, RZ, R154.reuse, 0x8000, RZ, 0xc0, !PT ;  /* 0x000080009aff7812 */ /* 0x040fe2000780c0ff */
[----:B------:R-:W3:Y:S10]  /*b1320*/  LDL.LU R141, [R1+0x1fe4] ;  /* 0x001fe400018d7983 */ /* 0x000ef40000300800 */
[----:B------:R1:W-:Y:S01]  /*b1330*/  @P6 STG.E desc[UR4][R16.64], R150 ;  /* 0x0000009610006986 */ /* 0x0003e2000c101904 */
[----:B------:R-:W-:Y:S01]  /*b1340*/  LOP3.LUT P6, RZ, R154, 0x100000, RZ, 0xc0, !PT ;  /* 0x001000009aff7812 */ /* 0x000fe200078cc0ff */
[----:B-1----:R-:W-:Y:S01]  /*b1350*/  IMAD.WIDE R16, R148, 0x4, R6 ;  /* 0x0000000494107825 */ /* 0x002fe200078e0206 */
[----:B------:R-:W-:-:S02]  /*b1360*/  LOP3.LUT P2, RZ, R154, 0x10000, RZ, 0xc0, !PT ;  /* 0x000100009aff7812 */ /* 0x000fc4000784c0ff */
[----:B------:R-:W-:-:S09]  /*b1370*/  LOP3.LUT P3, RZ, R154, 0x20000, RZ, 0xc0, !PT ;  /* 0x000200009aff7812 */ /* 0x000fd2000786c0ff */
[----:B--2---:R1:W-:Y:S01]  /*b1380*/  @P6 STG.E desc[UR4][R16.64], R140 ;  /* 0x0000008c10006986 */ /* 0x0043e2000c101904 */
[----:B------:R-:W-:Y:S01]  /*b1390*/  LOP3.LUT P6, RZ, R154, 0x80000, RZ, 0xc0, !PT ;  /* 0x000800009aff7812 */ /* 0x000fe200078cc0ff */
[----:B-1----:R-:W-:Y:S02]  /*b13a0*/  IMAD.WIDE R16, R148, 0x4, R8 ;  /* 0x0000000494107825 */ /* 0x002fe400078e0208 */
[----:B------:R-:W2:Y:S10]  /*b13b0*/  LDL.LU R140, [R1+0x1af4] ;  /* 0x001af400018c7983 */ /* 0x000eb40000300800 */
[----:B----4-:R3:W-:Y:S01]  /*b13c0*/  @P6 STG.E desc[UR4][R16.64], R147 ;  /* 0x0000009310006986 */ /* 0x0107e2000c101904 */
[----:B------:R-:W-:Y:S01]  /*b13d0*/  LOP3.LUT P6, RZ, R154, 0x40000, RZ, 0xc0, !PT ;  /* 0x000400009aff7812 */ /* 0x000fe200078cc0ff */
[----:B---3--:R-:W-:-:S04]  /*b13e0*/  IMAD.WIDE R16, R144, 0x4, R2 ;  /* 0x0000000490107825 */ /* 0x008fc800078e0202 */
[----:B------:R-:W-:-:S08]  /*b13f0*/  IMAD.WIDE R18, R144, 0x4, R4 ;  /* 0x0000000490127825 */ /* 0x000fd000078e0204 */
[----:B------:R1:W-:Y:S02]  /*b1400*/  @P6 STG.E desc[UR4][R16.64], R145 ;  /* 0x0000009110006986 */ /* 0x0003e4000c101904 */
[C---:B-1----:R-:W-:Y:S02]  /*b1410*/  IMAD.WIDE R16, R144.reuse, 0x4, R6 ;  /* 0x0000000490107825 */ /* 0x042fe400078e0206 */
[----:B------:R1:W-:Y:S02]  /*b1420*/  @P0 STG.E desc[UR4][R18.64], R146 ;  /* 0x0000009212000986 */ /* 0x0003e4000c101904 */
[----:B-1----:R-:W-:Y:S02]  /*b1430*/  IMAD.WIDE R18, R144, 0x4, R8 ;  /* 0x0000000490127825 */ /* 0x002fe400078e0208 */
[----:B------:R-:W-:Y:S04]  /*b1440*/  @P2 STG.E desc[UR4][R16.64], R143 ;  /* 0x0000008f10002986 */ /* 0x000fe8000c101904 */
[----:B------:R1:W-:Y:S04]  /*b1450*/  @P3 STG.E desc[UR4][R18.64], R81 ;  /* 0x0000005112003986 */ /* 0x0003e8000c101904 */
[----:B-1----:R-:W3:Y:S01]  /*b1460*/  LDL.LU R81, [R1+0x3214] ;  /* 0x0032140001517983 */ /* 0x002ee20000300800 */
[----:B------:R-:W-:-:S05]  /*b1470*/  VIADD R0, R10, 0x183 ;  /* 0x000001830a007836 */ /* 0x000fca0000000000 */
[----:B------:R-:W-:Y:S01]  /*b1480*/  ISETP.GE.AND P0, PT, R0, UR7, PT ;  /* 0x0000000700007c0c */ /* 0x000fe2000bf06270 */
[----:B------:R-:W-:Y:S01]  /*b1490*/  VIADD R0, R10, 0x184 ;  /* 0x000001840a007836 */ /* 0x000fe20000000000 */
[C---:B------:R-:W-:Y:S02]  /*b14a0*/  LOP3.LUT P1, RZ, R152.reuse, 0x4, RZ, 0xc0, !PT ;  /* 0x0000000498ff7812 */ /* 0x040fe4000782c0ff */
[----:B------:R-:W-:Y:S02]  /*b14b0*/  LOP3.LUT R152, R152, 0xfffffffd, RZ, 0xc0, !PT ;  /* 0xfffffffd98987812 */ /* 0x000fe400078ec0ff */
[----:B------:R-:W-:Y:S02]  /*b14c0*/  ISETP.GE.AND P2, PT, R0, UR7, PT ;  /* 0x0000000700007c0c */ /* 0x000fe4000bf46270 */
[----:B------:R-:W-:Y:S01]  /*b14d0*/  ISETP.LT.AND P1, PT, R13, R15, !P1 ;  /* 0x0000000f0d00720c */ /* 0x000fe20004f21270 */
[----:B------:R-:W-:-:S04]  /*b14e0*/  VIADD R15, R10, 0x185 ;  /* 0x000001850a0f7836 */ /* 0x000fc80000000000 */
[----:B------:R-:W-:Y:S02]  /*b14f0*/  @P0 LOP3.LUT R152, R152, 0x2, RZ, 0xfc, !PT ;  /* 0x0000000298980812 */ /* 0x000fe400078efcff */
[----:B------:R-:W-:Y:S01]  /*b1500*/  ISETP.GE.AND P0, PT, R15, UR7, PT ;  /* 0x000000070f007c0c */ /* 0x000fe2000bf06270 */
[----:B------:R-:W-:Y:S01]  /*b1510*/  VIADD R15, R10, 0x186 ;  /* 0x000001860a0f7836 */ /* 0x000fe20000000000 */
[----:B------:R-:W-:-:S04]  /*b1520*/  LOP3.LUT R152, R152, 0xfffffffe, RZ, 0xc0, !PT ;  /* 0xfffffffe98987812 */ /* 0x000fc800078ec0ff */
[----:B------:R-:W-:Y:S02]  /*b1530*/  @P2 LOP3.LUT R152, R152, 0x1, RZ, 0xfc, !PT ;  /* 0x0000000198982812 */ /* 0x000fe400078efcff */
[----:B------:R-:W-:Y:S02]  /*b1540*/  ISETP.GE.AND P2, PT, R15, UR7, PT ;  /* 0x000000070f007c0c */ /* 0x000fe4000bf46270 */
[C---:B------:R-:W-:Y:S02]  /*b1550*/  LOP3.LUT P4, RZ, R156.reuse, 0x800, RZ, 0xc0, !PT ;  /* 0x000008009cff7812 */ /* 0x040fe4000788c0ff */
[----:B------:R-:W-:Y:S01]  /*b1560*/  LOP3.LUT P5, RZ, R156, 0x10000, RZ, 0xc0, !PT ;  /* 0x000100009cff7812 */ /* 0x000fe200078ac0ff */
[----:B------:R-:W-:Y:S01]  /*b1570*/  VIADD R0, R10, 0x187 ;  /* 0x000001870a007836 */ /* 0x000fe20000000000 */
[----:B------:R-:W-:Y:S01]  /*b1580*/  LOP3.LUT R152, R152, 0xfffffff7, RZ, 0xc0, !PT ;  /* 0xfffffff798987812 */ /* 0x000fe200078ec0ff */
[----:B------:R-:W-:-:S04]  /*b1590*/  IMAD.WIDE R20, R142, 0x4, R2 ;  /* 0x000000048e147825 */ /* 0x000fc800078e0202 */
[----:B------:R-:W-:Y:S02]  /*b15a0*/  IMAD.WIDE R16, R142, 0x4, R4 ;  /* 0x000000048e107825 */ /* 0x000fe400078e0204 */
[----:B------:R-:W-:Y:S02]  /*b15b0*/  @P2 LOP3.LUT R152, R152, 0x8, RZ, 0xfc, !PT ;  /* 0x0000000898982812 */ /* 0x000fe400078efcff */
[----:B------:R-:W-:Y:S01]  /*b15c0*/  ISETP.GE.AND P2, PT, R0, UR7, PT ;  /* 0x0000000700007c0c */ /* 0x000fe2000bf46270 */
[----:B------:R-:W-:Y:S01]  /*b15d0*/  IMAD.WIDE R18, R142, 0x4, R6 ;  /* 0x000000048e127825 */ /* 0x000fe200078e0206 */
[----:B------:R-:W-:Y:S03]  /*b15e0*/  @P4 STG.E desc[UR4][R20.64], R141 ;  /* 0x0000008d14004986 */ /* 0x000fe6000c101904 */
[----:B------:R-:W-:Y:S01]  /*b15f0*/  VIADD R15, R10, 0x188 ;  /* 0x000001880a0f7836 */ /* 0x000fe20000000000 */
[----:B------:R-:W-:-:S07]  /*b1600*/  LOP3.LUT R152, R152, 0xffffffef, RZ, 0xc0, !PT ;  /* 0xffffffef98987812 */ /* 0x000fce00078ec0ff */
[----:B------:R-:W-:-:S04]  /*b1610*/  @P2 LOP3.LUT R152, R152, 0x10, RZ, 0xfc, !PT ;  /* 0x0000001098982812 */ /* 0x000fc800078efcff */
[----:B------:R-:W-:Y:S01]  /*b1620*/  LOP3.LUT R152, R152, 0xffffffdf, RZ, 0xc0, !PT ;  /* 0xffffffdf98987812 */ /* 0x000fe200078ec0ff */
[C---:B------:R-:W-:Y:S02]  /*b1630*/  VIADD R82, R10.reuse, 0x18a ;  /* 0x0000018a0a527836 */ /* 0x040fe40000000000 */
[----:B------:R-:W-:-:S03]  /*b1640*/  VIADD R83, R10, 0x18b ;  /* 0x0000018b0a537836 */ /* 0x000fc60000000000 */
[----:B------:R-:W-:Y:S02]  /*b1650*/  ISETP.GE.AND P2, PT, R82, UR7, PT ;  /* 0x0000000752007c0c */ /* 0x000fe4000bf46270 */
[----:B------:R-:W-:Y:S01]  /*b1660*/  ISETP.GE.AND P3, PT, R83, UR7, PT ;  /* 0x0000000753007c0c */ /* 0x000fe2000bf66270 */
[C---:B------:R-:W-:Y:S02]  /*b1670*/  VIADD R80, R10.reuse, 0x18d ;  /* 0x0000018d0a507836 */ /* 0x040fe40000000000 */
[C---:B------:R-:W-:Y:S02]  /*b1680*/  VIADD R79, R10.reuse, 0x18e ;  /* 0x0000018e0a4f7836 */ /* 0x040fe40000000000 */
[C---:B------:R-:W-:Y:S02]  /*b1690*/  VIADD R78, R10.reuse, 0x18f ;  /* 0x0000018f0a4e7836 */ /* 0x040fe40000000000 */
[C---:B------:R-:W-:Y:S02]  /*b16a0*/  VIADD R77, R10.reuse, 0x190 ;  /* 0x000001900a4d7836 */ /* 0x040fe40000000000 */
[----:B------:R-:W-:-:S02]  /*b16b0*/  VIADD R76, R10, 0x191 ;  /* 0x000001910a4c7836 */ /* 0x000fc40000000000 */
[C---:B------:R-:W-:Y:S02]  /*b16c0*/  VIADD R31, R10.reuse, 0x192 ;  /* 0x000001920a1f7836 */ /* 0x040fe40000000000 */
[C---:B------:R-:W-:Y:S02]  /*b16d0*/  VIADD R30, R10.reuse, 0x193 ;  /* 0x000001930a1e7836 */ /* 0x040fe40000000000 */
[C---:B------:R-:W-:Y:S01]  /*b16e0*/  VIADD R29, R10.reuse, 0x194 ;  /* 0x000001940a1d7836 */ /* 0x040fe20000000000 */
[----:B--2---:R1:W-:Y:S02]  /*b16f0*/  @P5 STG.E desc[UR4][R16.64], R140 ;  /* 0x0000008c10005986 */ /* 0x0043e4000c101904 */
[C---:B-1----:R-:W-:Y:S02]  /*b1700*/  VIADD R140, R10.reuse, 0x18c ;  /* 0x0000018c0a8c7836 */ /* 0x042fe40000000000 */
[----:B---3--:R1:W-:Y:S01]  /*b1710*/  @P1 STG.E desc[UR4][R18.64], R81 ;  /* 0x0000005112001986 */ /* 0x0083e2000c101904 */
[----:B------:R-:W-:Y:S01]  /*b1720*/  ISETP.GE.AND P1, PT, R15, UR7, PT ;  /* 0x000000070f007c0c */ /* 0x000fe2000bf26270 */
[----:B-1----:R-:W-:-:S12]  /*b1730*/  VIADD R81, R10, 0x189 ;  /* 0x000001890a517836 */ /* 0x002fd80000000000 */
[----:B------:R-:W-:Y:S02]  /*b1740*/  @P1 LOP3.LUT R152, R152, 0x20, RZ, 0xfc, !PT ;  /* 0x0000002098981812 */ /* 0x000fe400078efcff */
[----:B------:R-:W-:Y:S02]  /*b1750*/  ISETP.GE.AND P1, PT, R81, UR7, PT ;  /* 0x0000000751007c0c */ /* 0x000fe4000bf26270 */
[----:B------:R-:W-:-:S11]  /*b1760*/  LOP3.LUT R152, R152, 0xffffffbf, RZ, 0xc0, !PT ;  /* 0xffffffbf98987812 */ /* 0x000fd600078ec0ff */
[----:B------:R-:W-:-:S04]  /*b1770*/  @P1 LOP3.LUT R152, R152, 0x40, RZ, 0xfc, !PT ;  /* 0x0000004098981812 */ /* 0x000fc800078efcff */
[----:B------:R-:W-:-:S04]  /*b1780*/  LOP3.LUT R152, R152, 0xffffff7f, RZ, 0xc0, !PT ;  /* 0xffffff7f98987812 */ /* 0x000fc800078ec0ff */
[----:B------:R-:W-:Y:S02]  /*b1790*/  @P2 LOP3.LUT R152, R152, 0x80, RZ, 0xfc, !PT ;  /* 0x0000008098982812 */ /* 0x000fe400078efcff */
[----:B------:R-:W-:Y:S02]  /*b17a0*/  ISETP.GE.AND P1, PT, R140, UR7, PT ;  /* 0x000000078c007c0c */ /* 0x000fe4000bf26270 */
        /* <DEDUP_REMOVED lines=24> */
[----:B------:R-:W-:Y:S01]  /*b1930*/  LOP3.LUT R152, R152, 0xfffeffff, RZ, 0xc0, !PT ;  /* 0xfffeffff98987812 */ /* 0x000fe200078ec0ff */
[----:B------:R-:W-:-:S03]  /*b1940*/  VIADD R28, R10, 0x195 ;  /* 0x000001950a1c7836 */ /* 0x000fc60000000000 */
        /* <DEDUP_REMOVED lines=34> */
[----:B------:R-:W-:-:S04]  /*b1b70*/  LOP3.LUT R152, R152, 0xfdffffff, RZ, 0xc0, !PT ;  /* 0xfdffffff98987812 */ /* 0x000fc800078ec0ff */
[----:B------:R-:W-:Y:S01]  /*b1b80*/  @P2 LOP3.LUT R152, R152, 0x2000000, RZ, 0xfc, !PT ;  /* 0x0200000098982812 */ /* 0x000fe200078efcff */
[C---:B------:R-:W-:Y:S02]  /*b1b90*/  VIADD R0, R10.reuse, 0x1a3 ;  /* 0x000001a30a007836 */ /* 0x040fe40000000000 */
[----:B------:R-:W-:Y:S01]  /*b1ba0*/  VIADD R15, R10, 0x1a2 ;  /* 0x000001a20a0f7836 */ /* 0x000fe20000000000 */
[----:B------:R-:W-:Y:S01]  /*b1bb0*/  LOP3.LUT R152, R152, 0xfbffffff, RZ, 0xc0, !PT ;  /* 0xfbffffff98987812 */ /* 0x000fe200078ec0ff */
[C---:B------:R-:W-:Y:S02]  /*b1bc0*/  VIADD R16, R10.reuse, 0x1a1 ;  /* 0x000001a10a107836 */ /* 0x040fe40000000000 */
[C---:B------:R-:W-:Y:S02]  /*b1bd0*/  VIADD R17, R10.reuse, 0x1a0 ;  /* 0x000001a00a117836 */ /* 0x040fe40000000000 */
[C---:B------:R-:W-:Y:S02]  /*b1be0*/  VIADD R18, R10.reuse, 0x19f ;  /* 0x0000019f0a127836 */ /* 0x040fe40000000000 */
[----:B------:R-:W-:Y:S01]  /*b1bf0*/  VIADD R19, R10, 0x19e ;  /* 0x0000019e0a137836 */ /* 0x000fe20000000000 */
[----:B------:R-:W-:-:S02]  /*b1c00*/  @P3 LOP3.LUT R152, R152, 0x4000000, RZ, 0xfc, !PT ;  /* 0x0400000098983812 */ /* 0x000fc400078efcff */
[----:B------:R-:W-:Y:S02]  /*b1c10*/  ISETP.GE.AND P2, PT, R18, UR7, PT ;  /* 0x0000000712007c0c */ /* 0x000fe4000bf46270 */
[----:B------:R-:W-:Y:S02]  /*b1c20*/  ISETP.GE.AND P1, PT, R19, UR7, PT ;  /* 0x0000000713007c0c */ /* 0x000fe4000bf26270 */
[----:B------:R-:W-:Y:S02]  /*b1c30*/  ISETP.GE.AND P3, PT, R17, UR7, PT ;  /* 0x0000000711007c0c */ /* 0x000fe4000bf66270 */
[----:B------:R-:W-:Y:S02]  /*b1c40*/  ISETP.GE.AND P4, PT, R16, UR7, PT ;  /* 0x0000000710007c0c */ /* 0x000fe4000bf86270 */
[----:B------:R-:W-:Y:S02]  /*b1c50*/  ISETP.GE.AND P5, PT, R15, UR7, PT ;  /* 0x000000070f007c0c */ /* 0x000fe4000bfa6270 */
[----:B------:R-:W-:Y:S01]  /*b1c60*/  ISETP.GE.AND P6, PT, R0, UR7, PT ;  /* 0x0000000700007c0c */ /* 0x000fe2000bfc6270 */
[----:B------:R-:W2:Y:S04]  /*b1c70*/  LDL.LU R150, [R1+0x12f4] ;  /* 0x0012f40001967983 */ /* 0x000ea80000300800 */
[----:B------:R-:W3:Y:S04]  /*b1c80*/  LDL.LU R147, [R1+0xf04] ;  /* 0x000f040001937983 */ /* 0x000ee80000300800 */
[----:B------:R-:W4:Y:S04]  /*b1c90*/  LDL.LU R141, [R1+0xb04] ;  /* 0x000b0400018d7983 */ /* 0x000f280000300800 */
[----:B------:R-:W4:Y:S04]  /*b1ca0*/  LDL.LU R146, [R1+0x704] ;  /* 0x0007040001927983 */ /* 0x000f280000300800 */
[----:B------:R-:W3:Y:S04]  /*b1cb0*/  LDL.LU R144, [R1+0x267c] ;  /* 0x00267c0001907983 */ /* 0x000ee80000300800 */
[----:B------:R-:W4:Y:S04]  /*b1cc0*/  LDL.LU R151, [R1+0x304] ;  /* 0x0003040001977983 */ /* 0x000f280000300800 */
[----:B------:R-:W4:Y:S04]  /*b1cd0*/  LDL.LU R149, [R1+0x1fe8] ;  /* 0x001fe80001957983 */ /* 0x000f280000300800 */
[----:B------:R-:W4:Y:S04]  /*b1ce0*/  LDL.LU R143, [R1+0x1af8] ;  /* 0x001af800018f7983 */ /* 0x000f280000300800 */
[----:B------:R-:W4:Y:S01]  /*b1cf0*/  LDL.LU R145, [R1+0x2680] ;  /* 0x0026800001917983 */ /* 0x000f220000300800 */
[----:B------:R-:W-:Y:S01]  /*b1d00*/  LOP3.LUT R154, R154, 0xffdfffff, RZ, 0xc0, !PT ;  /* 0xffdfffff9a9a7812 */ /* 0x000fe200078ec0ff */
[----:B------:R-:W-:-:S02]  /*b1d10*/  IMAD.WIDE R16, R142, 0x4, R8 ;  /* 0x000000048e107825 */ /* 0x000fc400078e0208 */
[----:B------:R-:W4:Y:S01]  /*b1d20*/  LDL.LU R148, [R1+0x16f8] ;  /* 0x0016f80001947983 */ /* 0x000f220000300800 */
[----:B------:R-:W-:Y:S02]  /*b1d30*/  @P3 LOP3.LUT R154, R154, 0x200000, RZ, 0xfc, !PT ;  /* 0x002000009a9a3812 */ /* 0x000fe400078efcff */
[----:B------:R-:W-:Y:S01]  /*b1d40*/  LOP3.LUT P3, RZ, R152, 0x1, RZ, 0xc0, !PT ;  /* 0x0000000198ff7812 */ /* 0x000fe2000786c0ff */
[----:B------:R-:W4:Y:S01]  /*b1d50*/  LDL.LU R142, [R1+0x2684] ;  /* 0x00268400018e7983 */ /* 0x000f220000300800 */
[----:B------:R-:W-:-:S04]  /*b1d60*/  LOP3.LUT R154, R154, 0xffefffff, RZ, 0xc0, !PT ;  /* 0xffefffff9a9a7812 */ /* 0x000fc800078ec0ff */
[----:B------:R-:W-:Y:S02]  /*b1d70*/  @P4 LOP3.LUT R154, R154, 0x100000, RZ, 0xfc, !PT ;  /* 0x001000009a9a4812 */ /* 0x000fe400078efcff */
[----:B------:R-:W-:Y:S02]  /*b1d80*/  LOP3.LUT P4, RZ, R152, 0x2, RZ, 0xc0, !PT ;  /* 0x0000000298ff7812 */ /* 0x000fe4000788c0ff */
[----:B------:R-:W-:-:S04]  /*b1d90*/  LOP3.LUT R154, R154, 0xfff7ffff, RZ, 0xc0, !PT ;  /* 0xfff7ffff9a9a7812 */ /* 0x000fc800078ec0ff */
[----:B------:R-:W-:Y:S02]  /*b1da0*/  @P5 LOP3.LUT R154, R154, 0x80000, RZ, 0xfc, !PT ;  /* 0x000800009a9a5812 */ /* 0x000fe400078efcff */
[----:B------:R-:W-:Y:S02]  /*b1db0*/  LOP3.LUT P5, RZ, R152, 0x4, RZ, 0xc0, !PT ;  /* 0x0000000498ff7812 */ /* 0x000fe400078ac0ff */
[----:B------:R-:W-:Y:S02]  /*b1dc0*/  LOP3.LUT R154, R154, 0xfffbffff, RZ, 0xc0, !PT ;  /* 0xfffbffff9a9a7812 */ /* 0x000fe400078ec0ff */
[----:B------:R-:W-:Y:S02]  /*b1dd0*/  ISETP.LT.AND P5, PT, R14, UR6, !P5 ;  /* 0x000000060e007c0c */ /* 0x000fe4000efa1270 */
[----:B------:R-:W-:-:S11]  /*b1de0*/  @P6 LOP3.LUT R154, R154, 0x40000, RZ, 0xfc, !PT ;  /* 0x000400009a9a6812 */ /* 0x000fd600078efcff */
[----:B--2---:R1:W-:Y:S01]  /*b1df0*/  @P5 STG.E desc[UR4][R16.64], R150 ;  /* 0x0000009610005986 */ /* 0x0043e2000c101904 */
[----:B------:R-:W-:-:S03]  /*b1e00*/  ISETP.LT.AND P5, PT, R11, UR6, !P4 ;  /* 0x000000060b007c0c */ /* 0x000fc6000e7a1270 */
[----:B-1----:R-:W2:Y:S01]  /*b1e10*/  LDL.LU R150, [R1+0x12f8] ;  /* 0x0012f80001967983 */ /* 0x002ea20000300800 */
[----:B---3--:R-:W-:-:S09]  /*b1e20*/  IMAD.WIDE R16, R144, 0x4, R2 ;  /* 0x0000000490107825 */ /* 0x008fd200078e0202 */
[----:B------:R1:W-:Y:S01]  /*b1e30*/  @P5 STG.E desc[UR4][R16.64], R147 ;  /* 0x0000009310005986 */ /* 0x0003e2000c101904 */
[----:B------:R-:W-:Y:S01]  /*b1e40*/  ISETP.LT.AND P5, PT, R12, UR6, !P4 ;  /* 0x000000060c007c0c */ /* 0x000fe2000e7a1270 */
[----:B-1----:R-:W-:-:S12]  /*b1e50*/  IMAD.WIDE R16, R144, 0x4, R4 ;  /* 0x0000000490107825 */ /* 0x002fd800078e0204 */
[----:B----4-:R1:W-:Y:S04]  /*b1e60*/  @P5 STG.E desc[UR4][R16.64], R141 ;  /* 0x0000008d10005986 */ /* 0x0103e8000c101904 */
[----:B-1----:R-:W3:Y:S01]  /*b1e70*/  LDL.LU R141, [R1+0xf08] ;  /* 0x000f0800018d7983 */ /* 0x002ee20000300800 */
[----:B------:R-:W-:Y:S01]  /*b1e80*/  ISETP.LT.AND P5, PT, R13, UR6, !P4 ;  /* 0x000000060d007c0c */ /* 0x000fe2000e7a1270 */
[----:B------:R-:W-:-:S12]  /*b1e90*/  IMAD.WIDE R16, R144, 0x4, R6 ;  /* 0x0000000490107825 */ /* 0x000fd800078e0206 */
[----:B------:R1:W-:Y:S04]  /*b1ea0*/  @P5 STG.E desc[UR4][R16.64], R146 ;  /* 0x0000009210005986 */ /* 0x0003e8000c101904 */
[----:B-1----:R-:W4:Y:S01]  /*b1eb0*/  LDL.LU R146, [R1+0xb08] ;  /* 0x000b080001927983 */ /* 0x002f220000300800 */
[----:B------:R-:W-:-:S03]  /*b1ec0*/  IMAD.WIDE R16, R144, 0x4, R8 ;  /* 0x0000000490107825 */ /* 0x000fc600078e0208 */
[----:B------:R-:W4:Y:S01]  /*b1ed0*/  LDL.LU R144, [R1+0x708] ;  /* 0x0007080001907983 */ /* 0x000f220000300800 */
[----:B------:R-:W-:-:S03]  /*b1ee0*/  ISETP.LT.AND P4, PT, R14, UR6, !P4 ;  /* 0x000000060e007c0c */ /* 0x000fc6000e781270 */
[----:B------:R-:W4:Y:S10]  /*b1ef0*/  LDL.LU R147, [R1+0x2688] ;  /* 0x0026880001937983 */ /* 0x000f340000300800 */
[----:B------:R1:W-:Y:S01]  /*b1f00*/  @P4 STG.E desc[UR4][R16.64], R151 ;  /* 0x0000009710004986 */ /* 0x0003e2000c101904 */
[----:B------:R-:W-:Y:S01]  /*b1f10*/  ISETP.LT.AND P4, PT, R11, UR6, !P3 ;  /* 0x000000060b007c0c */ /* 0x000fe2000df81270 */
[----:B-1----:R-:W-:-:S12]  /*b1f20*/  IMAD.WIDE R16, R145, 0x4, R2 ;  /* 0x0000000491107825 */ /* 0x002fd800078e0202 */
[----:B------:R1:W-:Y:S01]  /*b1f30*/  @P4 STG.E desc[UR4][R16.64], R149 ;  /* 0x0000009510004986 */ /* 0x0003e2000c101904 */
[----:B------:R-:W-:-:S03]  /*b1f40*/  ISETP.LT.AND P4, PT, R12, UR6, !P3 ;  /* 0x000000060c007c0c */ /* 0x000fc6000df81270 */
[----:B-1----:R-:W4:Y:S01]  /*b1f50*/  LDL.LU R149, [R1+0x308] ;  /* 0x0003080001957983 */ /* 0x002f220000300800 */
[----:B------:R-:W-:-:S09]  /*b1f60*/  IMAD.WIDE R16, R145, 0x4, R4 ;  /* 0x0000000491107825 */ /* 0x000fd200078e0204 */
[----:B------:R1:W-:Y:S01]  /*b1f70*/  @P4 STG.E desc[UR4][R16.64], R143 ;  /* 0x0000008f10004986 */ /* 0x0003e2000c101904 */
[----:B------:R-:W-:-:S03]  /*b1f80*/  ISETP.LT.AND P4, PT, R13, UR6, !P3 ;  /* 0x000000060d007c0c */ /* 0x000fc6000df81270 */
[----:B-1----:R-:W4:Y:S01]  /*b1f90*/  LDL.LU R143, [R1+0x1fec] ;  /* 0x001fec00018f7983 */ /* 0x002f220000300800 */
[----:B------:R-:W-:-:S09]  /*b1fa0*/  IMAD.WIDE R16, R145, 0x4, R6 ;  /* 0x0000000491107825 */ /* 0x000fd200078e0206 */
[----:B------:R1:W-:Y:S04]  /*b1fb0*/  @P4 STG.E desc[UR4][R16.64], R148 ;  /* 0x0000009410004986 */ /* 0x0003e8000c101904 */
[----:B-1----:R-:W4:Y:S01]  /*b1fc0*/  LDL.LU R148, [R1+0x1afc] ;  /* 0x001afc0001947983 */ /* 0x002f220000300800 */
[----:B------:R-:W-:Y:S01]  /*b1fd0*/  ISETP.LT.AND P3, PT, R14, UR6, !P3 ;  /* 0x000000060e007c0c */ /* 0x000fe2000df61270 */
[----:B------:R-:W-:Y:S02]  /*b1fe0*/  IMAD.WIDE R16, R145, 0x4, R8 ;  /* 0x0000000491107825 */ /* 0x000fe400078e0208 */
[----:B------:R-:W4:Y:S04]  /*b1ff0*/  LDL.LU R145, [R1+0x16fc] ;  /* 0x0016fc0001917983 */ /* 0x000f280000300800 */
[----:B------:R-:W4:Y:S06]  /*b2000*/  LDL.LU R151, [R1+0x268c] ;  /* 0x00268c0001977983 */ /* 0x000f2c0000300800 */
[----:B--2---:R1:W-:Y:S01]  /*b2010*/  @P3 STG.E desc[UR4][R16.64], R150 ;  /* 0x0000009610003986 */ /* 0x0043e2000c101904 */
[----:B------:R-:W-:Y:S01]  /*b2020*/  ISETP.LT.AND P3, PT, R11, UR6, !P0 ;  /* 0x000000060b007c0c */ /* 0x000fe2000c761270 */
[----:B-1----:R-:W-:-:S12]  /*b2030*/  IMAD.WIDE R16, R142, 0x4, R2 ;  /* 0x000000048e107825 */ /* 0x002fd800078e0202 */
[----:B---3--:R1:W-:Y:S04]  /*b2040*/  @P3 STG.E desc[UR4][R16.64], R141 ;  /* 0x0000008d10003986 */ /* 0x0083e8000c101904 */
[----:B-1----:R-:W2:Y:S01]  /*b2050*/  LDL.LU R141, [R1+0x12fc] ;  /* 0x0012fc00018d7983 */ /* 0x002ea20000300800 */
[----:B------:R-:W-:-:S03]  /*b2060*/  ISETP.LT.AND P3, PT, R12, UR6, !P0 ;  /* 0x000000060c007c0c */ /* 0x000fc6000c761270 */
[----:B------:R-:W3:Y:S01]  /*b2070*/  LDL.LU R150, [R1+0xf0c] ;  /* 0x000f0c0001967983 */ /* 0x000ee20000300800 */
[----:B------:R-:W-:-:S09]  /*b2080*/  IMAD.WIDE R16, R142, 0x4, R4 ;  /* 0x000000048e107825 */ /* 0x000fd200078e0204 */
[----:B----4-:R1:W-:Y:S04]  /*b2090*/  @P3 STG.E desc[UR4][R16.64], R146 ;  /* 0x0000009210003986 */ /* 0x0103e8000c101904 */
[----:B-1----:R-:W4:Y:S01]  /*b20a0*/  LDL.LU R146, [R1+0xb0c] ;  /* 0x000b0c0001927983 */ /* 0x002f220000300800 */
[----:B------:R-:W-:Y:S01]  /*b20b0*/  ISETP.LT.AND P3, PT, R13, UR6, !P0 ;  /* 0x000000060d007c0c */ /* 0x000fe2000c761270 */
[----:B------:R-:W-:-:S12]  /*b20c0*/  IMAD.WIDE R16, R142, 0x4, R6 ;  /* 0x000000048e107825 */ /* 0x000fd800078e0206 */
[----:B------:R1:W-:Y:S04]  /*b20d0*/  @P3 STG.E desc[UR4][R16.64], R144 ;  /* 0x0000009010003986 */ /* 0x0003e8000c101904 */
[----:B-1----:R-:W4:Y:S01]  /*b20e0*/  LDL.LU R144, [R1+0x70c] ;  /* 0x00070c0001907983 */ /* 0x002f220000300800 */
[----:B------:R-:W-:Y:S01]  /*b20f0*/  ISETP.LT.AND P0, PT, R14, UR6, !P0 ;  /* 0x000000060e007c0c */ /* 0x000fe2000c701270 */
[----:B------:R-:W-:Y:S01]  /*b2100*/  IMAD.WIDE R16, R142, 0x4, R8 ;  /* 0x000000048e107825 */ /* 0x000fe200078e0208 */
[----:B------:R-:W-:Y:S01]  /*b2110*/  LOP3.LUT P5, RZ, R152, 0x8, RZ, 0xc0, !PT ;  /* 0x0000000898ff7812 */ /* 0x000fe200078ac0ff */
        /* <DEDUP_REMOVED lines=16> */
[----:B------:R-:W4:Y:S01]  /*b2220*/  LDL.LU R147, [R1+0x1700] ;  /* 0x0017000001937983 */ /* 0x000f220000300800 */
[----:B------:R-:W-:-:S09]  /*b2230*/  LOP3.LUT P4, RZ, R152, 0x10, RZ, 0xc0, !PT ;  /* 0x0000001098ff7812 */ /* 0x000fd2000788c0ff */
[----:B--2---:R1:W-:Y:S01]  /*b2240*/  @P0 STG.E desc[UR4][R16.64], R141 ;  /* 0x0000008d10000986 */ /* 0x0043e2000c101904 */
[----:B------:R-:W-:-:S03]  /*b2250*/  ISETP.LT.AND P0, PT, R11, UR6, !P4 ;  /* 0x000000060b007c0c */ /* 0x000fc6000e701270 */
[----:B-1----:R-:W2:Y:S04]  /*b2260*/  LDL.LU R141, [R1+0x2694] ;  /* 0x00269400018d7983 */ /* 0x002ea80000300800 */
[----:B------:R-:W2:Y:S01]  /*b2270*/  LDL.LU R149, [R1+0x1300] ;  /* 0x0013000001957983 */ /* 0x000ea20000300800 */
[----:B------:R-:W-:-:S05]  /*b2280*/  IMAD.WIDE R16, R151, 0x4, R2 ;  /* 0x0000000497107825 */ /* 0x000fca00078e0202 */
[----:B---3--:R1:W-:Y:S01]  /*b2290*/  @P0 STG.E desc[UR4][R16.64], R150 ;  /* 0x0000009610000986 */ /* 0x0083e2000c101904 */
[----:B------:R-:W-:-:S03]  /*b22a0*/  ISETP.LT.AND P0, PT, R12, UR6, !P4 ;  /* 0x000000060c007c0c */ /* 0x000fc6000e701270 */
[----:B-1----:R-:W3:Y:S01]  /*b22b0*/  LDL.LU R150, [R1+0xf10] ;  /* 0x000f100001967983 */ /* 0x002ee20000300800 */
        /* <DEDUP_REMOVED lines=9> */
[----:B------:R-:W-:-:S11]  /*b2350*/  LOP3.LUT P6, RZ, R152, 0x20, RZ, 0xc0, !PT ;  /* 0x0000002098ff7812 */ /* 0x000fd600078cc0ff */
[----:B------:R1:W-:Y:S01]  /*b2360*/  @P0 STG.E desc[UR4][R16.64], R143 ;  /* 0x0000008f10000986 */ /* 0x0003e2000c101904 */
[----:B------:R-:W-:-:S03]  /*b2370*/  ISETP.LT.AND P0, PT, R11, UR6, !P6 ;  /* 0x000000060b007c0c */ /* 0x000fc6000f701270 */
[----:B-1----:R-:W4:Y:S04]  /*b2380*/  LDL.LU R143, [R1+0x2698] ;  /* 0x00269800018f7983 */ /* 0x002f280000300800 */
[----:B------:R-:W4:Y:S01]  /*b2390*/  LDL.LU R151, [R1+0x310] ;  /* 0x0003100001977983 */ /* 0x000f220000300800 */
[----:B------:R-:W-:-:S05]  /*b23a0*/  IMAD.WIDE R16, R142, 0x4, R2 ;  /* 0x000000048e107825 */ /* 0x000fca00078e0202 */
        /* <DEDUP_REMOVED lines=8> */
[----:B------:R1:W-:Y:S01]  /*b2430*/  @P0 STG.E desc[UR4][R16.64], R147 ;  /* 0x0000009310000986 */ /* 0x0003e2000c101904 */
[----:B------:R-:W-:Y:S02]  /*b2440*/  ISETP.LT.AND P0, PT, R14, UR6, !P6 ;  /* 0x000000060e007c0c */ /* 0x000fe4000f701270 */
[----:B------:R-:W-:Y:S01]  /*b2450*/  LOP3.LUT P3, RZ, R152, 0x40, RZ, 0xc0, !PT ;  /* 0x0000004098ff7812 */ /* 0x000fe2000786c0ff */
[----:B-1----:R-:W-:Y:S01]  /*b2460*/  IMAD.WIDE R16, R142, 0x4, R8 ;  /* 0x000000048e107825 */ /* 0x002fe200078e0208 */
[----:B------:R-:W4:Y:S04]  /*b2470*/  LDL.LU R147, [R1+0x1704] ;  /* 0x0017040001937983 */ /* 0x000f280000300800 */
[----:B------:R-:W4:Y:S05]  /*b2480*/  LDL.LU R142, [R1+0x269c] ;  /* 0x00269c00018e7983 */ /* 0x000f2a0000300800 */
[----:B--2---:R1:W-:Y:S01]  /*b2490*/  @P0 STG.E desc[UR4][R16.64], R149 ;  /* 0x0000009510000986 */ /* 0x0043e2000c101904 */
[----:B------:R-:W-:Y:S01]  /*b24a0*/  ISETP.LT.AND P0, PT, R11, UR6, !P3 ;  /* 0x000000060b007c0c */ /* 0x000fe2000df01270 */
[----:B-1----:R-:W-:-:S02]  /*b24b0*/  IMAD.WIDE R16, R141, 0x4, R2 ;  /* 0x000000048d107825 */ /* 0x002fc400078e0202 */
[----:B------:R-:W2:Y:S10]  /*b24c0*/  LDL.LU R149, [R1+0x1304] ;  /* 0x0013040001957983 */ /* 0x000eb40000300800 */
[----:B---3--:R1:W-:Y:S01]  /*b24d0*/  @P0 STG.E desc[UR4][R16.64], R150 ;  /* 0x0000009610000986 */ /* 0x0083e2000c101904 */
[----:B------:R-:W-:Y:S01]  /*b24e0*/  ISETP.LT.AND P0, PT, R12, UR6, !P3 ;  /* 0x000000060c007c0c */ /* 0x000fe2000df01270 */
[----:B-1----:R-:W-:-:S12]  /*b24f0*/  IMAD.WIDE R16, R141, 0x4, R4 ;  /* 0x000000048d107825 */ /* 0x002fd800078e0204 */
[----:B----4-:R1:W-:Y:S04]  /*b2500*/  @P0 STG.E desc[UR4][R16.64], R146 ;  /* 0x0000009210000986 */ /* 0x0103e8000c101904 */
[----:B-1----:R-:W3:Y:S01]  /*b2510*/  LDL.LU R146, [R1+0xf14] ;  /* 0x000f140001927983 */ /* 0x002ee20000300800 */
[----:B------:R-:W-:-:S03]  /*b2520*/  ISETP.LT.AND P0, PT, R13, UR6, !P3 ;  /* 0x000000060d007c0c */ /* 0x000fc6000df01270 */
[----:B------:R-:W4:Y:S01]  /*b2530*/  LDL.LU R150, [R1+0xb14] ;  /* 0x000b140001967983 */ /* 0x000f220000300800 */
[----:B------:R-:W-:-:S09]  /*b2540*/  IMAD.WIDE R16, R141, 0x4, R6 ;  /* 0x000000048d107825 */ /* 0x000fd200078e0206 */
[----:B------:R1:W-:Y:S02]  /*b2550*/  @P0 STG.E desc[UR4][R16.64], R144 ;  /* 0x0000009010000986 */ /* 0x0003e4000c101904 */
[----:B-1----:R-:W-:Y:S02]  /*b2560*/  IMAD.WIDE R16, R141, 0x4, R8 ;  /* 0x000000048d107825 */ /* 0x002fe400078e0208 */
[----:B------:R-:W4:Y:S01]  /*b2570*/  LDL.LU R141, [R1+0x714] ;  /* 0x00071400018d7983 */ /* 0x000f220000300800 */
[----:B------:R-:W-:Y:S02]  /*b2580*/  ISETP.LT.AND P0, PT, R14, UR6, !P3 ;  /* 0x000000060e007c0c */ /* 0x000fe4000df01270 */
[----:B------:R-:W-:Y:S01]  /*b2590*/  LOP3.LUT P5, RZ, R152, 0x80, RZ, 0xc0, !PT ;  /* 0x0000008098ff7812 */ /* 0x000fe200078ac0ff */
[----:B------:R-:W4:Y:S10]  /*b25a0*/  LDL.LU R144, [R1+0x26a0] ;  /* 0x0026a00001907983 */ /* 0x000f340000300800 */
[----:B------:R1:W-:Y:S01]  /*b25b0*/  @P0 STG.E desc[UR4][R16.64], R151 ;  /* 0x0000009710000986 */ /* 0x0003e2000c101904 */
[----:B------:R-:W-:Y:S01]  /*b25c0*/  ISETP.LT.AND P0, PT, R11, UR6, !P5 ;  /* 0x000000060b007c0c */ /* 0x000fe2000ef01270 */
[----:B-1----:R-:W-:-:S02]  /*b25d0*/  IMAD.WIDE R16, R143, 0x4, R2 ;  /* 0x000000048f107825 */ /* 0x002fc400078e0202 */
[----:B------:R-:W4:Y:S10]  /*b25e0*/  LDL.LU R151, [R1+0x314] ;  /* 0x0003140001977983 */ /* 0x000f340000300800 */
[----:B------:R1:W-:Y:S01]  /*b25f0*/  @P0 STG.E desc[UR4][R16.64], R148 ;  /* 0x0000009410000986 */ /* 0x0003e2000c101904 */
[----:B------:R-:W-:Y:S01]  /*b2600*/  ISETP.LT.AND P0, PT, R12, UR6, !P5 ;  /* 0x000000060c007c0c */ /* 0x000fe2000ef01270 */
[----:B-1----:R-:W-:-:S12]  /*b2610*/  IMAD.WIDE R16, R143, 0x4, R4 ;  /* 0x000000048f107825 */ /* 0x002fd800078e0204 */
[----:B------:R1:W-:Y:S04]  /*b2620*/  @P0 STG.E desc[UR4][R16.64], R145 ;  /* 0x0000009110000986 */ /* 0x0003e8000c101904 */
[----:B-1----:R-:W4:Y:S01]  /*b2630*/  LDL.LU R145, [R1+0x1ff8] ;  /* 0x001ff80001917983 */ /* 0x002f220000300800 */
[----:B------:R-:W-:-:S03]  /*b2640*/  ISETP.LT.AND P0, PT, R13, UR6, !P5 ;  /* 0x000000060d007c0c */ /* 0x000fc6000ef01270 */
[----:B------:R-:W4:Y:S01]  /*b2650*/  LDL.LU R148, [R1+0x1b08] ;  /* 0x001b080001947983 */ /* 0x000f220000300800 */
[----:B------:R-:W-:-:S09]  /*b2660*/  IMAD.WIDE R16, R143, 0x4, R6 ;  /* 0x000000048f107825 */ /* 0x000fd200078e0206 */
[----:B------:R1:W-:Y:S01]  /*b2670*/  @P0 STG.E desc[UR4][R16.64], R147 ;  /* 0x0000009310000986 */ /* 0x0003e2000c101904 */
[----:B------:R-:W-:Y:S01]  /*b2680*/  ISETP.LT.AND P0, PT, R14, UR6, !P5 ;  /* 0x000000060e007c0c */ /* 0x000fe2000ef01270 */
[----:B-1----:R-:W-:Y:S02]  /*b2690*/  IMAD.WIDE R16, R143, 0x4, R8 ;  /* 0x000000048f107825 */ /* 0x002fe400078e0208 */
[----:B------:R-:W4:Y:S01]  /*b26a0*/  LDL.LU R143, [R1+0x1708] ;  /* 0x00170800018f7983 */ /* 0x000f220000300800 */
[----:B------:R-:W-:-:S03]  /*b26b0*/  LOP3.LUT P4, RZ, R152, 0x100, RZ, 0xc0, !PT ;  /* 0x0000010098ff7812 */ /* 0x000fc6000788c0ff */
        /* <DEDUP_REMOVED lines=9> */
[----:B----4-:R1:W-:Y:S01]  /*b2750*/  @P0 STG.E desc[UR4][R16.64], R150 ;  /* 0x0000009610000986 */ /* 0x0103e2000c101904 */
[----:B------:R-:W-:-:S03]  /*b2760*/  ISETP.LT.AND P0, PT, R13, UR6, !P4 ;  /* 0x000000060d007c0c */ /* 0x000fc6000e701270 */
[----:B-1----:R-:W4:Y:S01]  /*b2770*/  LDL.LU R150, [R1+0xb18] ;  /* 0x000b180001967983 */ /* 0x002f220000300800 */
        /* <DEDUP_REMOVED lines=20> */
[----:B------:R-:W-:-:S03]  /*b28c0*/  ISETP.LT.AND P0, PT, R14, UR6, !P3 ;  /* 0x000000060e007c0c */ /* 0x000fc6000df01270 */
[----:B------:R-:W4:Y:S01]  /*b28d0*/  LDL.LU R151, [R1+0x170c] ;  /* 0x00170c0001977983 */ /* 0x000f220000300800 */
[----:B------:R-:W-:Y:S01]  /*b28e0*/  IMAD.WIDE R16, R144, 0x4, R8 ;  /* 0x0000000490107825 */ /* 0x000fe200078e0208 */
[----:B------:R-:W-:Y:S02]  /*b28f0*/  LOP3.LUT P5, RZ, R152, 0x400, RZ, 0xc0, !PT ;  /* 0x0000040098ff7812 */ /* 0x000fe400078ac0ff */
[----:B------:R-:W4:Y:S06]  /*b2900*/  LDL.LU R144, [R1+0x26ac] ;  /* 0x0026ac0001907983 */ /* 0x000f2c0000300800 */
[----:B--2---:R1:W-:Y:S01]  /*b2910*/  @P0 STG.E desc[UR4][R16.64], R146 ;  /* 0x0000009210000986 */ /* 0x0043e2000c101904 */
[----:B------:R-:W-:-:S03]  /*b2920*/  ISETP.LT.AND P0, PT, R11, UR6, !P5 ;  /* 0x000000060b007c0c */ /* 0x000fc6000ef01270 */
[----:B-1----:R-:W2:Y:S01]  /*b2930*/  LDL.LU R146, [R1+0x130c] ;  /* 0x00130c0001927983 */ /* 0x002ea20000300800 */
[----:B------:R-:W-:-:S09]  /*b2940*/  IMAD.WIDE R16, R147, 0x4, R2 ;  /* 0x0000000493107825 */ /* 0x000fd200078e0202 */
[----:B---3--:R1:W-:Y:S01]  /*b2950*/  @P0 STG.E desc[UR4][R16.64], R149 ;  /* 0x0000009510000986 */ /* 0x0083e2000c101904 */
[----:B------:R-:W-:-:S03]  /*b2960*/  ISETP.LT.AND P0, PT, R12, UR6, !P5 ;  /* 0x000000060c007c0c */ /* 0x000fc6000ef01270 */
[----:B-1----:R-:W3:Y:S01]  /*b2970*/  LDL.LU R149, [R1+0xf1c] ;  /* 0x000f1c0001957983 */ /* 0x002ee20000300800 */
[----:B------:R-:W-:-:S09]  /*b2980*/  IMAD.WIDE R16, R147, 0x4, R4 ;  /* 0x0000000493107825 */ /* 0x000fd200078e0204 */
[----:B----4-:R1:W-:Y:S01]  /*b2990*/  @P0 STG.E desc[UR4][R16.64], R150 ;  /* 0x0000009610000986 */ /* 0x0103e2000c101904 */
[----:B------:R-:W-:-:S03]  /*b29a0*/  ISETP.LT.AND P0, PT, R13, UR6, !P5 ;  /* 0x000000060d007c0c */ /* 0x000fc6000ef01270 */
[----:B-1----:R-:W4:Y:S01]  /*b29b0*/  LDL.LU R150, [R1+0xb1c] ;  /* 0x000b1c0001967983 */ /* 0x002f220000300800 */
[----:B------:R-:W-:-:S09]  /*b29c0*/  IMAD.WIDE R16, R147, 0x4, R6 ;  /* 0x0000000493107825 */ /* 0x000fd200078e0206 */
        /* <DEDUP_REMOVED lines=19> */
[----:B------:R-:W-:-:S02]  /*b2b00*/  ISETP.LT.AND P0, PT, R14, UR6, !P6 ;  /* 0x000000060e007c0c */ /* 0x000fc4000f701270 */
[----:B------:R-:W-:Y:S01]  /*b2b10*/  LOP3.LUT P4, RZ, R152, 0x1000, RZ, 0xc0, !PT ;  /* 0x0000100098ff7812 */ /* 0x000fe2000788c0ff */
[----:B-1----:R-:W-:Y:S02]  /*b2b20*/  IMAD.WIDE R16, R141, 0x4, R8 ;  /* 0x000000048d107825 */ /* 0x002fe400078e0208 */
[----:B------:R-:W4:Y:S08]  /*b2b30*/  LDL.LU R141, [R1+0x1b10] ;  /* 0x001b1000018d7983 */ /* 0x000f300000300800 */
[----:B--2---:R1:W-:Y:S01]  /*b2b40*/  @P0 STG.E desc[UR4][R16.64], R146 ;  /* 0x0000009210000986 */ /* 0x0043e2000c101904 */
[----:B------:R-:W-:Y:S01]  /*b2b50*/  ISETP.LT.AND P0, PT, R11, UR6, !P4 ;  /* 0x000000060b007c0c */ /* 0x000fe2000e701270 */
[----:B-1----:R-:W-:-:S02]  /*b2b60*/  IMAD.WIDE R16, R144, 0x4, R2 ;  /* 0x0000000490107825 */ /* 0x002fc400078e0202 */
[----:B------:R-:W2:Y:S04]  /*b2b70*/  LDL.LU R146, [R1+0x26b4] ;  /* 0x0026b40001927983 */ /* 0x000ea80000300800 */
[----:B------:R-:W2:Y:S06]  /*b2b80*/  LDL.LU R151, [R1+0x1710] ;  /* 0x0017100001977983 */ /* 0x000eac0000300800 */
[----:B---3--:R1:W-:Y:S01]  /*b2b90*/  @P0 STG.E desc[UR4][R16.64], R149 ;  /* 0x0000009510000986 */ /* 0x0083e2000c101904 */
[----:B------:R-:W-:Y:S01]  /*b2ba0*/  ISETP.LT.AND P0, PT, R12, UR6, !P4 ;  /* 0x000000060c007c0c */ /* 0x000fe2000e701270 */
[----:B-1----:R-:W-:-:S12]  /*b2bb0*/  IMAD.WIDE R16, R144, 0x4, R4 ;  /* 0x0000000490107825 */ /* 0x002fd800078e0204 */
[----:B----4-:R1:W-:Y:S01]  /*b2bc0*/  @P0 STG.E desc[UR4][R16.64], R150 ;  /* 0x0000009610000986 */ /* 0x0103e2000c101904 */
[----:B------:R-:W-:-:S03]  /*b2bd0*/  ISETP.LT.AND P0, PT, R13, UR6, !P4 ;  /* 0x000000060d007c0c */ /* 0x000fc6000e701270 */
[----:B-1----:R-:W3:Y:S01]  /*b2be0*/  LDL.LU R150, [R1+0x1310] ;  /* 0x0013100001967983 */ /* 0x002ee20000300800 */
[----:B------:R-:W-:-:S09]  /*b2bf0*/  IMAD.WIDE R16, R144, 0x4, R6 ;  /* 0x0000000490107825 */ /* 0x000fd200078e0206 */
[----:B------:R1:W-:Y:S04]  /*b2c00*/  @P0 STG.E desc[UR4][R16.64], R142 ;  /* 0x0000008e10000986 */ /* 0x0003e8000c101904 */
[----:B-1----:R-:W4:Y:S01]  /*b2c10*/  LDL.LU R142, [R1+0xf20] ;  /* 0x000f2000018e7983 */ /* 0x002f220000300800 */
[----:B------:R-:W-:Y:S01]  /*b2c20*/  ISETP.LT.AND P0, PT, R14, UR6, !P4 ;  /* 0x000000060e007c0c */ /* 0x000fe2000e701270 */
[----:B------:R-:W-:Y:S02]  /*b2c30*/  IMAD.WIDE R16, R144, 0x4, R8 ;  /* 0x0000000490107825 */ /* 0x000fe400078e0208 */
[----:B------:R-:W4:Y:S01]  /*b2c40*/  LDL.LU R144, [R1+0xb20] ;  /* 0x000b200001907983 */ /* 0x000f220000300800 */
[----:B------:R-:W-:-:S09]  /*b2c50*/  LOP3.LUT P3, RZ, R152, 0x2000, RZ, 0xc0, !PT ;  /* 0x0000200098ff7812 */ /* 0x000fd2000786c0ff */
[----:B------:R1:W-:Y:S01]  /*b2c60*/  @P0 STG.E desc[UR4][R16.64], R145 ;  /* 0x0000009110000986 */ /* 0x0003e2000c101904 */
[----:B------:R-:W-:Y:S01]  /*b2c70*/  ISETP.LT.AND P0, PT, R11, UR6, !P3 ;  /* 0x000000060b007c0c */ /* 0x000fe2000df01270 */
[----:B-1----:R-:W-:Y:S02]  /*b2c80*/  IMAD.WIDE R16, R147, 0x4, R2 ;  /* 0x0000000493107825 */ /* 0x002fe400078e0202 */
[----:B------:R-:W4:Y:S10]  /*b2c90*/  LDL.LU R145, [R1+0x26b8] ;  /* 0x0026b80001917983 */ /* 0x000f340000300800 */
        /* <DEDUP_REMOVED lines=9> */
[----:B------:R-:W-:-:S03]  /*b2d30*/  ISETP.LT.AND P0, PT, R14, UR6, !P3 ;  /* 0x000000060e007c0c */ /* 0x000fc6000df01270 */
[----:B-1----:R-:W4:Y:S01]  /*b2d40*/  LDL.LU R141, [R1+0x2004] ;  /* 0x00200400018d7983 */ /* 0x002f220000300800 */
[----:B------:R-:W-:Y:S01]  /*b2d50*/  IMAD.WIDE R16, R147, 0x4, R8 ;  /* 0x0000000493107825 */ /* 0x000fe200078e0208 */
[----:B------:R-:W-:Y:S02]  /*b2d60*/  LOP3.LUT P5, RZ, R152, 0x4000, RZ, 0xc0, !PT ;  /* 0x0000400098ff7812 */ /* 0x000fe400078ac0ff */
[----:B------:R-:W4:Y:S04]  /*b2d70*/  LDL.LU R147, [R1+0x1b14] ;  /* 0x001b140001937983 */ /* 0x000f280000300800 */
[----:B------:R-:W4:Y:S04]  /*b2d80*/  LDL.LU R149, [R1+0x26bc] ;  /* 0x0026bc0001957983 */ /* 0x000f280000300800 */
        /* <DEDUP_REMOVED lines=13> */
[----:B------:R-:W-:Y:S01]  /*b2e60*/  ISETP.LT.AND P0, PT, R14, UR6, !P5 ;  /* 0x000000060e007c0c */ /* 0x000fe2000ef01270 */
[----:B------:R-:W-:Y:S01]  /*b2e70*/  IMAD.WIDE R16, R146, 0x4, R8 ;  /* 0x0000000492107825 */ /* 0x000fe200078e0208 */
[----:B------:R-:W-:Y:S01]  /*b2e80*/  LOP3.LUT P4, RZ, R152, 0x8000, RZ, 0xc0, !PT ;  /* 0x0000800098ff7812 */ /* 0x000fe2000788c0ff */
[----:B------:R-:W4:Y:S04]  /*b2e90*/  LDL.LU R150, [R1+0xb24] ;  /* 0x000b240001967983 */ /* 0x000f280000300800 */
[----:B------:R-:W4:Y:S06]  /*b2ea0*/  LDL.LU R146, [R1+0x26c0] ;  /* 0x0026c00001927983 */ /* 0x000f2c0000300800 */
        /* <DEDUP_REMOVED lines=10> */
[----:B------:R-:W-:-:S03]  /*b2f50*/  IMAD.WIDE R16, R145, 0x4, R6 ;  /* 0x0000000491107825 */ /* 0x000fc600078e0206 */
[----:B------:R-:W4:Y:S06]  /*b2f60*/  LDL.LU R148, [R1+0x2008] ;  /* 0x0020080001947983 */ /* 0x000f2c0000300800 */
[----:B------:R1:W-:Y:S01]  /*b2f70*/  @P0 STG.E desc[UR4][R16.64], R147 ;  /* 0x0000009310000986 */ /* 0x0003e2000c101904 */
[----:B------:R-:W-:Y:S02]  /*b2f80*/  ISETP.LT.AND P0, PT, R14, UR6, !P4 ;  /* 0x000000060e007c0c */ /* 0x000fe4000e701270 */
[----:B------:R-:W-:Y:S01]  /*b2f90*/  LOP3.LUT P3, RZ, R152, 0x10000, RZ, 0xc0, !PT ;  /* 0x0001000098ff7812 */ /* 0x000fe2000786c0ff */
[----:B-1----:R-:W-:-:S02]  /*b2fa0*/  IMAD.WIDE R16, R145, 0x4, R8 ;  /* 0x0000000491107825 */ /* 0x002fc400078e0208 */
[----:B------:R-:W4:Y:S04]  /*b2fb0*/  LDL.LU R145, [R1+0x1b18] ;  /* 0x001b180001917983 */ /* 0x000f280000300800 */
[----:B------:R-:W4:Y:S04]  /*b2fc0*/  LDL.LU R147, [R1+0x26c4] ;  /* 0x0026c40001937983 */ /* 0x000f280000300800 */
[----:B--2---:R1:W-:Y:S01]  /*b2fd0*/  @P0 STG.E desc[UR4][R16.64], R151 ;  /* 0x0000009710000986 */ /* 0x0043e2000c101904 */
[----:B------:R-:W-:Y:S01]  /*b2fe0*/  ISETP.LT.AND P0, PT, R11, UR6, !P3 ;  /* 0x000000060b007c0c */ /* 0x000fe2000df01270 */
[----:B-1----:R-:W-:-:S12]  /*b2ff0*/  IMAD.WIDE R16, R149, 0x4, R2 ;  /* 0x0000000495107825 */ /* 0x002fd800078e0202 */
[----:B---3--:R1:W-:Y:S04]  /*b3000*/  @P0 STG.E desc[UR4][R16.64], R142 ;  /* 0x0000008e10000986 */ /* 0x0083e8000c101904 */
[----:B-1----:R-:W2:Y:S01]  /*b3010*/  LDL.LU R142, [R1+0x1718] ;  /* 0x00171800018e7983 */ /* 0x002ea20000300800 */
[----:B------:R-:W-:Y:S01]  /*b3020*/  ISETP.LT.AND P0, PT, R12, UR6, !P3 ;  /* 0x000000060c007c0c */ /* 0x000fe2000df01270 */
[----:B------:R-:W-:-:S12]  /*b3030*/  IMAD.WIDE R16, R149, 0x4, R4 ;  /* 0x0000000495107825 */ /* 0x000fd800078e0204 */
[----:B----4-:R1:W-:Y:S04]  /*b3040*/  @P0 STG.E desc[UR4][R16.64], R144 ;  /* 0x0000009010000986 */ /* 0x0103e8000c101904 */
[----:B-1----:R-:W3:Y:S01]  /*b3050*/  LDL.LU R144, [R1+0x1318] ;  /* 0x0013180001907983 */ /* 0x002ee20000300800 */
[----:B------:R-:W-:-:S03]  /*b3060*/  ISETP.LT.AND P0, PT, R13, UR6, !P3 ;  /* 0x000000060d007c0c */ /* 0x000fc6000df01270 */
[----:B------:R-:W4:Y:S01]  /*b3070*/  LDL.LU R151, [R1+0xf28] ;  /* 0x000f280001977983 */ /* 0x000f220000300800 */
[----:B------:R-:W-:-:S09]  /*b3080*/  IMAD.WIDE R16, R149, 0x4, R6 ;  /* 0x0000000495107825 */ /* 0x000fd200078e0206 */
[----:B------:R1:W-:Y:S01]  /*b3090*/  @P0 STG.E desc[UR4][R16.64], R150 ;  /* 0x0000009610000986 */ /* 0x0003e2000c101904 */
[----:B------:R-:W-:Y:S02]  /*b30a0*/  ISETP.LT.AND P0, PT, R14, UR6, !P3 ;  /* 0x000000060e007c0c */ /* 0x000fe4000df01270 */
[----:B------:R-:W-:Y:S01]  /*b30b0*/  LOP3.LUT P6, RZ, R152, 0x20000, RZ, 0xc0, !PT ;  /* 0x0002000098ff7812 */ /* 0x000fe200078cc0ff */
[----:B-1----:R-:W4:Y:S01]  /*b30c0*/  LDL.LU R150, [R1+0xb28] ;  /* 0x000b280001967983 */ /* 0x002f220000300800 */
[----:B------:R-:W-:-:S03]  /*b30d0*/  IMAD.WIDE R16, R149, 0x4, R8 ;  /* 0x0000000495107825 */ /* 0x000fc600078e0208 */
[----:B------:R-:W4:Y:S06]  /*b30e0*/  LDL.LU R149, [R1+0x26c8] ;  /* 0x0026c80001957983 */ /* 0x000f2c0000300800 */
        /* <DEDUP_REMOVED lines=13> */
[----:B------:R-:W-:Y:S01]  /*b31c0*/  ISETP.LT.AND P0, PT, R14, UR6, !P6 ;  /* 0x000000060e007c0c */ /* 0x000fe2000f701270 */
[----:B-1----:R-:W-:Y:S02]  /*b31d0*/  IMAD.WIDE R16, R146, 0x4, R8 ;  /* 0x0000000492107825 */ /* 0x002fe400078e0208 */
[----:B------:R-:W4:Y:S04]  /*b31e0*/  LDL.LU R146, [R1+0x1b1c] ;  /* 0x001b1c0001927983 */ /* 0x000f280000300800 */
[----:B------:R-:W4:Y:S06]  /*b31f0*/  LDL.LU R145, [R1+0x26cc] ;  /* 0x0026cc0001917983 */ /* 0x000f2c0000300800 */
[----:B--2---:R1:W-:Y:S04]  /*b3200*/  @P0 STG.E desc[UR4][R16.64], R142 ;  /* 0x0000008e10000986 */ /* 0x0043e8000c101904 */
[----:B-1----:R-:W2:Y:S01]  /*b3210*/  LDL.LU R142, [R1+0x171c] ;  /* 0x00171c00018e7983 */ /* 0x002ea20000300800 */
[----:B------:R-:W-:-:S04]  /*b3220*/  LOP3.LUT P5, RZ, R152, 0x40000, RZ, 0xc0, !PT ;  /* 0x0004000098ff7812 */ /* 0x000fc800078ac0ff */
[----:B------:R-:W-:Y:S01]  /*b3230*/  ISETP.LT.AND P0, PT, R11, UR6, !P5 ;  /* 0x000000060b007c0c */ /* 0x000fe2000ef01270 */
[----:B------:R-:W-:-:S12]  /*b3240*/  IMAD.WIDE R16, R147, 0x4, R2 ;  /* 0x0000000493107825 */ /* 0x000fd800078e0202 */
[----:B---3--:R1:W-:Y:S01]  /*b3250*/  @P0 STG.E desc[UR4][R16.64], R144 ;  /* 0x0000009010000986 */ /* 0x0083e2000c101904 */
[----:B------:R-:W-:Y:S01]  /*b3260*/  ISETP.LT.AND P0, PT, R12, UR6, !P5 ;  /* 0x000000060c007c0c */ /* 0x000fe2000ef01270 */
[----:B-1----:R-:W-:Y:S02]  /*b3270*/  IMAD.WIDE R16, R147, 0x4, R4 ;  /* 0x0000000493107825 */ /* 0x002fe400078e0204 */
[----:B------:R-:W3:Y:S10]  /*b3280*/  LDL.LU R144, [R1+0x131c] ;  /* 0x00131c0001907983 */ /* 0x000ef40000300800 */
[----:B----4-:R1:W-:Y:S01]  /*b3290*/  @P0 STG.E desc[UR4][R16.64], R151 ;  /* 0x0000009710000986 */ /* 0x0103e2000c101904 */
[----:B------:R-:W-:Y:S01]  /*b32a0*/  ISETP.LT.AND P0, PT, R13, UR6, !P5 ;  /* 0x000000060d007c0c */ /* 0x000fe2000ef01270 */
[----:B-1----:R-:W-:-:S12]  /*b32b0*/  IMAD.WIDE R16, R147, 0x4, R6 ;  /* 0x0000000493107825 */ /* 0x002fd800078e0206 */
[----:B------:R1:W-:Y:S01]  /*b32c0*/  @P0 STG.E desc[UR4][R16.64], R150 ;  /* 0x0000009610000986 */ /* 0x0003e2000c101904 */
[----:B------:R-:W-:-:S03]  /*b32d0*/  ISETP.LT.AND P0, PT, R14, UR6, !P5 ;  /* 0x000000060e007c0c */ /* 0x000fc6000ef01270 */
[----:B-1----:R-:W4:Y:S01]  /*b32e0*/  LDL.LU R150, [R1+0xf2c] ;  /* 0x000f2c0001967983 */ /* 0x002f220000300800 */
[----:B------:R-:W-:Y:S01]  /*b32f0*/  IMAD.WIDE R16, R147, 0x4, R8 ;  /* 0x0000000493107825 */ /* 0x000fe200078e0208 */
[----:B------:R-:W-:Y:S02]  /*b3300*/  LOP3.LUT P4, RZ, R152, 0x80000, RZ, 0xc0, !PT ;  /* 0x0008000098ff7812 */ /* 0x000fe4000788c0ff */
[----:B------:R-:W4:Y:S06]  /*b3310*/  LDL.LU R147, [R1+0xb2c] ;  /* 0x000b2c0001937983 */ /* 0x000f2c0000300800 */
        /* <DEDUP_REMOVED lines=16> */
[----:B--2---:R1:W-:Y:S04]  /*b3420*/  @P0 STG.E desc[UR4][R16.64], R142 ;  /* 0x0000008e10000986 */ /* 0x0043e8000c101904 */
[----:B-1----:R-:W2:Y:S01]  /*b3430*/  LDL.LU R142, [R1+0x1720] ;  /* 0x00172000018e7983 */ /* 0x002ea20000300800 */
[----:B------:R-:W-:Y:S01]  /*b3440*/  LOP3.LUT P3, RZ, R152, 0x100000, RZ, 0xc0, !PT ;  /* 0x0010000098ff7812 */ /* 0x000fe2000786c0ff */
[----:B------:R-:W-:Y:S02]  /*b3450*/  IMAD.WIDE R16, R145, 0x4, R2 ;  /* 0x0000000491107825 */ /* 0x000fe400078e0202 */
[----:B------:R-:W2:Y:S01]  /*b3460*/  LDL.LU R149, [R1+0x1320] ;  /* 0x0013200001957983 */ /* 0x000ea20000300800 */
[----:B------:R-:W-:-:S13]  /*b3470*/  ISETP.LT.AND P0, PT, R11, UR6, !P3 ;  /* 0x000000060b007c0c */ /* 0x000fda000df01270 */
[----:B---3--:R1:W-:Y:S01]  /*b3480*/  @P0 STG.E desc[UR4][R16.64], R144 ;  /* 0x0000009010000986 */ /* 0x0083e2000c101904 */
[----:B------:R-:W-:Y:S01]  /*b3490*/  ISETP.LT.AND P0, PT, R12, UR6, !P3 ;  /* 0x000000060c007c0c */ /* 0x000fe2000df01270 */
[----:B-1----:R-:W-:Y:S02]  /*b34a0*/  IMAD.WIDE R16, R145, 0x4, R4 ;  /* 0x0000000491107825 */ /* 0x002fe400078e0204 */
[----:B------:R-:W3:Y:S10]  /*b34b0*/  LDL.LU R144, [R1+0x26d4] ;  /* 0x0026d40001907983 */ /* 0x000ef40000300800 */
[----:B----4-:R1:W-:Y:S01]  /*b34c0*/  @P0 STG.E desc[UR4][R16.64], R150 ;  /* 0x0000009610000986 */ /* 0x0103e2000c101904 */
        /* <DEDUP_REMOVED lines=14> */
[----:B------:R-:W-:-:S03]  /*b35b0*/  ISETP.LT.AND P0, PT, R12, UR6, !P5 ;  /* 0x000000060c007c0c */ /* 0x000fc6000ef01270 */
[----:B------:R-:W4:Y:S01]  /*b35c0*/  LDL.LU R151, [R1+0x320] ;  /* 0x0003200001977983 */ /* 0x000f220000300800 */
[----:B-1----:R-:W-:-:S03]  /*b35d0*/  IMAD.WIDE R16, R141, 0x4, R4 ;  /* 0x000000048d107825 */ /* 0x002fc600078e0204 */
[----:B------:R-:W4:Y:S06]  /*b35e0*/  LDL.LU R148, [R1+0x2024] ;  /* 0x0020240001947983 */ /* 0x000f2c0000300800 */
[----:B------:R1:W-:Y:S01]  /*b35f0*/  @P0 STG.E desc[UR4][R16.64], R146 ;  /* 0x0000009210000986 */ /* 0x0003e2000c101904 */
[----:B------:R-:W-:Y:S01]  /*b3600*/  ISETP.LT.AND P0, PT, R13, UR6, !P5 ;  /* 0x000000060d007c0c */ /* 0x000fe2000ef01270 */
[----:B-1----:R-:W-:-:S12]  /*b3610*/  IMAD.WIDE R16, R141, 0x4, R6 ;  /* 0x000000048d107825 */ /* 0x002fd800078e0206 */
[----:B--2---:R1:W-:Y:S04]  /*b3620*/  @P0 STG.E desc[UR4][R16.64], R142 ;  /* 0x0000008e10000986 */ /* 0x0043e8000c101904 */
[----:B-1----:R-:W2:Y:S04]  /*b3630*/  LDL.LU R142, [R1+0x1b24] ;  /* 0x001b2400018e7983 */ /* 0x002ea80000300800 */
[----:B------:R-:W2:Y:S01]  /*b3640*/  LDL.LU R146, [R1+0x1724] ;  /* 0x0017240001927983 */ /* 0x000ea20000300800 */
[----:B------:R-:W-:Y:S01]  /*b3650*/  ISETP.LT.AND P0, PT, R14, UR6, !P5 ;  /* 0x000000060e007c0c */ /* 0x000fe2000ef01270 */
[----:B------:R-:W-:Y:S01]  /*b3660*/  IMAD.WIDE R16, R141, 0x4, R8 ;  /* 0x000000048d107825 */ /* 0x000fe200078e0208 */
[----:B------:R-:W-:Y:S01]  /*b3670*/  LOP3.LUT P6, RZ, R152, 0x400000, RZ, 0xc0, !PT ;  /* 0x0040000098ff7812 */ /* 0x000fe200078cc0ff */
[----:B------:R-:W2:Y:S10]  /*b3680*/  LDL.LU R141, [R1+0x26dc] ;  /* 0x0026dc00018d7983 */ /* 0x000eb40000300800 */
[----:B------:R3:W-:Y:S01]  /*b3690*/  @P0 STG.E desc[UR4][R16.64], R149 ;  /* 0x0000009510000986 */ /* 0x0007e2000c101904 */
[----:B------:R-:W-:Y:S01]  /*b36a0*/  ISETP.LT.AND P0, PT, R11, UR6, !P6 ;  /* 0x000000060b007c0c */ /* 0x000fe2000f701270 */
[----:B---3--:R-:W-:-:S02]  /*b36b0*/  IMAD.WIDE R16, R144, 0x4, R2 ;  /* 0x0000000490107825 */ /* 0x008fc400078e0202 */
[----:B------:R-:W3:Y:S10]  /*b36c0*/  LDL.LU R149, [R1+0x1324] ;  /* 0x0013240001957983 */ /* 0x000ef40000300800 */
[----:B----4-:R1:W-:Y:S01]  /*b36d0*/  @P0 STG.E desc[UR4][R16.64], R150 ;  /* 0x0000009610000986 */ /* 0x0103e2000c101904 */
        /* <DEDUP_REMOVED lines=20> */
[----:B--2---:R1:W-:Y:S01]  /*b3820*/  @P0 STG.E desc[UR4][R16.64], R142 ;  /* 0x0000008e10000986 */ /* 0x0043e2000c101904 */
[----:B------:R-:W-:-:S03]  /*b3830*/  ISETP.LT.AND P0, PT, R13, UR6, !P3 ;  /* 0x000000060d007c0c */ /* 0x000fc6000df01270 */
[----:B-1----:R-:W2:Y:S01]  /*b3840*/  LDL.LU R142, [R1+0x2028] ;  /* 0x00202800018e7983 */ /* 0x002ea20000300800 */
[----:B------:R-:W-:-:S09]  /*b3850*/  IMAD.WIDE R16, R143, 0x4, R6 ;  /* 0x000000048f107825 */ /* 0x000fd200078e0206 */
[----:B------:R1:W-:Y:S04]  /*b3860*/  @P0 STG.E desc[UR4][R16.64], R146 ;  /* 0x0000009210000986 */ /* 0x0003e8000c101904 */
[----:B-1----:R-:W2:Y:S01]  /*b3870*/  LDL.LU R146, [R1+0x1b28] ;  /* 0x001b280001927983 */ /* 0x002ea20000300800 */
[----:B------:R-:W-:-:S03]  /*b3880*/  IMAD.WIDE R16, R143, 0x4, R8 ;  /* 0x000000048f107825 */ /* 0x000fc600078e0208 */
[----:B------:R-:W2:Y:S01]  /*b3890*/  LDL.LU R143, [R1+0x1728] ;  /* 0x00172800018f7983 */ /* 0x000ea20000300800 */
[----:B------:R-:W-:Y:S02]  /*b38a0*/  ISETP.LT.AND P0, PT, R14, UR6, !P3 ;  /* 0x000000060e007c0c */ /* 0x000fe4000df01270 */
[----:B------:R-:W-:Y:S01]  /*b38b0*/  LOP3.LUT P4, RZ, R152, 0x1000000, RZ, 0xc0, !PT ;  /* 0x0100000098ff7812 */ /* 0x000fe2000788c0ff */
[----:B------:R-:W2:Y:S10]  /*b38c0*/  LDL.LU R148, [R1+0x26e4] ;  /* 0x0026e40001947983 */ /* 0x000eb40000300800 */
[----:B---3--:R1:W-:Y:S01]  /*b38d0*/  @P0 STG.E desc[UR4][R16.64], R149 ;  /* 0x0000009510000986 */ /* 0x0083e2000c101904 */
[----:B------:R-:W-:Y:S01]  /*b38e0*/  ISETP.LT.AND P0, PT, R11, UR6, !P4 ;  /* 0x000000060b007c0c */ /* 0x000fe2000e701270 */
[----:B-1----:R-:W-:-:S02]  /*b38f0*/  IMAD.WIDE R16, R141, 0x4, R2 ;  /* 0x000000048d107825 */ /* 0x002fc400078e0202 */
[----:B------:R-:W3:Y:S10]  /*b3900*/  LDL.LU R149, [R1+0x1328] ;  /* 0x0013280001957983 */ /* 0x000ef40000300800 */
[----:B----4-:R1:W-:Y:S01]  /*b3910*/  @P0 STG.E desc[UR4][R16.64], R150 ;  /* 0x0000009610000986 */ /* 0x0103e2000c101904 */
[----:B------:R-:W-:Y:S01]  /*b3920*/  ISETP.LT.AND P0, PT, R12, UR6, !P4 ;  /* 0x000000060c007c0c */ /* 0x000fe2000e701270 */
[----:B-1----:R-:W-:-:S02]  /*b3930*/  IMAD.WIDE R16, R141, 0x4, R4 ;  /* 0x000000048d107825 */ /* 0x002fc400078e0204 */
[----:B------:R-:W4:Y:S10]  /*b3940*/  LDL.LU R150, [R1+0xf38] ;  /* 0x000f380001967983 */ /* 0x000f340000300800 */
[----:B------:R1:W-:Y:S01]  /*b3950*/  @P0 STG.E desc[UR4][R16.64], R147 ;  /* 0x0000009310000986 */ /* 0x0003e2000c101904 */
        /* <DEDUP_REMOVED lines=9> */
[----:B------:R-:W-:-:S03]  /*b39f0*/  ISETP.LT.AND P0, PT, R11, UR6, !P5 ;  /* 0x000000060b007c0c */ /* 0x000fc6000ef01270 */
[----:B------:R-:W4:Y:S01]  /*b3a00*/  LDL.LU R141, [R1+0x26e8] ;  /* 0x0026e800018d7983 */ /* 0x000f220000300800 */
[----:B-1----:R-:W-:-:S09]  /*b3a10*/  IMAD.WIDE R16, R145, 0x4, R2 ;  /* 0x0000000491107825 */ /* 0x002fd200078e0202 */
[----:B--2---:R1:W-:Y:S01]  /*b3a20*/  @P0 STG.E desc[UR4][R16.64], R142 ;  /* 0x0000008e10000986 */ /* 0x0043e2000c101904 */
[----:B------:R-:W-:-:S03]  /*b3a30*/  ISETP.LT.AND P0, PT, R12, UR6, !P5 ;  /* 0x000000060c007c0c */ /* 0x000fc6000ef01270 */
[----:B-1----:R-:W2:Y:S01]  /*b3a40*/  LDL.LU R142, [R1+0x328] ;  /* 0x00032800018e7983 */ /* 0x002ea20000300800 */
[----:B------:R-:W-:-:S09]  /*b3a50*/  IMAD.WIDE R16, R145, 0x4, R4 ;  /* 0x0000000491107825 */ /* 0x000fd200078e0204 */
[----:B------:R1:W-:Y:S01]  /*b3a60*/  @P0 STG.E desc[UR4][R16.64], R146 ;  /* 0x0000009210000986 */ /* 0x0003e2000c101904 */
[----:B------:R-:W-:-:S03]  /*b3a70*/  ISETP.LT.AND P0, PT, R13, UR6, !P5 ;  /* 0x000000060d007c0c */ /* 0x000fc6000ef01270 */
[----:B-1----:R-:W2:Y:S01]  /*b3a80*/  LDL.LU R146, [R1+0x202c] ;  /* 0x00202c0001927983 */ /* 0x002ea20000300800 */
[----:B------:R-:W-:-:S09]  /*b3a90*/  IMAD.WIDE R16, R145, 0x4, R6 ;  /* 0x0000000491107825 */ /* 0x000fd200078e0206 */
[----:B------:R1:W-:Y:S04]  /*b3aa0*/  @P0 STG.E desc[UR4][R16.64], R143 ;  /* 0x0000008f10000986 */ /* 0x0003e8000c101904 */
[----:B-1----:R-:W2:Y:S01]  /*b3ab0*/  LDL.LU R143, [R1+0x1b2c] ;  /* 0x001b2c00018f7983 */ /* 0x002ea20000300800 */
[----:B------:R-:W-:Y:S01]  /*b3ac0*/  ISETP.LT.AND P0, PT, R14, UR6, !P5 ;  /* 0x000000060e007c0c */ /* 0x000fe2000ef01270 */
[----:B------:R-:W-:Y:S01]  /*b3ad0*/  IMAD.WIDE R16, R145, 0x4, R8 ;  /* 0x0000000491107825 */ /* 0x000fe200078e0208 */
        /* <DEDUP_REMOVED lines=17> */
[----:B------:R-:W4:Y:S04]  /*b3bf0*/  LDL.LU R147, [R1+0x73c] ;  /* 0x00073c0001937983 */ /* 0x000f280000300800 */
[----:B------:R-:W4:Y:S04]  /*b3c00*/  LDL.LU R148, [R1+0x26f0] ;  /* 0x0026f00001947983 */ /* 0x000f280000300800 */
[----:B------:R-:W4:Y:S04]  /*b3c10*/  LDL.LU R151, [R1+0x33c] ;  /* 0x00033c0001977983 */ /* 0x000f280000300800 */
[----:B--2---:R1:W-:Y:S01]  /*b3c20*/  @P0 STG.E desc[UR4][R16.64], R142 ;  /* 0x0000008e10000986 */ /* 0x0043e2000c101904 */
[----:B------:R-:W-:Y:S01]  /*b3c30*/  ISETP.LT.AND P0, PT, R11, UR6, !P1 ;  /* 0x000000060b007c0c */ /* 0x000fe2000cf01270 */
[----:B-1----:R-:W-:-:S02]  /*b3c40*/  IMAD.WIDE R16, R141, 0x4, R2 ;  /* 0x000000048d107825 */ /* 0x002fc400078e0202 */
[----:B------:R-:W2:Y:S10]  /*b3c50*/  LDL.LU R142, [R1+0x32c] ;  /* 0x00032c00018e7983 */ /* 0x000eb40000300800 */
[----:B------:R1:W-:Y:S01]  /*b3c60*/  @P0 STG.E desc[UR4][R16.64], R146 ;  /* 0x0000009210000986 */ /* 0x0003e2000c101904 */
[----:B------:R-:W-:Y:S01]  /*b3c70*/  ISETP.LT.AND P0, PT, R12, UR6, !P1 ;  /* 0x000000060c007c0c */ /* 0x000fe2000cf01270 */
[----:B-1----:R-:W-:-:S02]  /*b3c80*/  IMAD.WIDE R16, R141, 0x4, R4 ;  /* 0x000000048d107825 */ /* 0x002fc400078e0204 */
[----:B------:R-:W2:Y:S10]  /*b3c90*/  LDL.LU R146, [R1+0x1730] ;  /* 0x0017300001927983 */ /* 0x000eb40000300800 */
[----:B------:R1:W-:Y:S04]  /*b3ca0*/  @P0 STG.E desc[UR4][R16.64], R143 ;  /* 0x0000008f10000986 */ /* 0x0003e8000c101904 */
[----:B-1----:R-:W2:Y:S01]  /*b3cb0*/  LDL.LU R143, [R1+0x2030] ;  /* 0x00203000018f7983 */ /* 0x002ea20000300800 */
[----:B------:R-:W-:Y:S01]  /*b3cc0*/  ISETP.LT.AND P0, PT, R13, UR6, !P1 ;  /* 0x000000060d007c0c */ /* 0x000fe2000cf01270 */
[----:B------:R-:W-:Y:S01]  /*b3cd0*/  IMAD.WIDE R16, R141, 0x4, R6 ;  /* 0x000000048d107825 */ /* 0x000fe200078e0206 */
[----:B------:R-:W-:-:S03]  /*b3ce0*/  ISETP.LT.AND P1, PT, R14, UR6, !P1 ;  /* 0x000000060e007c0c */ /* 0x000fc6000cf21270 */
[----:B------:R-:W-:-:S08]  /*b3cf0*/  IMAD.WIDE R18, R145, 0x4, R2 ;  /* 0x0000000491127825 */ /* 0x000fd000078e0202 */
[----:B---3--:R1:W-:Y:S01]  /*b3d00*/  @P0 STG.E desc[UR4][R16.64], R149 ;  /* 0x0000009510000986 */ /* 0x0083e2000c101904 */
[----:B------:R-:W-:Y:S01]  /*b3d10*/  ISETP.LT.AND P0, PT, R11, UR6, !P2 ;  /* 0x000000060b007c0c */ /* 0x000fe2000d701270 */
[----:B-1----:R-:W-:Y:S02]  /*b3d20*/  IMAD.WIDE R16, R141, 0x4, R8 ;  /* 0x000000048d107825 */ /* 0x002fe400078e0208 */
[----:B------:R-:W3:Y:S04]  /*b3d30*/  LDL.LU R141, [R1+0x26f4] ;  /* 0x0026f400018d7983 */ /* 0x000ee80000300800 */
[----:B----4-:R1:W-:Y:S01]  /*b3d40*/  @P1 STG.E desc[UR4][R16.64], R150 ;  /* 0x0000009610001986 */ /* 0x0103e2000c101904 */
[----:B------:R-:W-:Y:S02]  /*b3d50*/  ISETP.LT.AND P1, PT, R12, UR6, !P2 ;  /* 0x000000060c007c0c */ /* 0x000fe4000d721270 */
[----:B------:R-:W-:Y:S01]  /*b3d60*/  LOP3.LUT P3, RZ, R154, 0x200000, RZ, 0xc0, !PT ;  /* 0x002000009aff7812 */ /* 0x000fe2000786c0ff */
[----:B------:R-:W4:Y:S01]  /*b3d70*/  LDL.LU R149, [R1+0x1b30] ;  /* 0x001b300001957983 */ /* 0x000f220000300800 */
[----:B-1----:R-:W-:-:S03]  /*b3d80*/  IMAD.WIDE R16, R145, 0x4, R4 ;  /* 0x0000000491107825 */ /* 0x002fc600078e0204 */
[----:B------:R1:W-:Y:S01]  /*b3d90*/  @P0 STG.E desc[UR4][R18.64], R144 ;  /* 0x0000009012000986 */ /* 0x0003e2000c101904 */
[----:B------:R-:W-:Y:S02]  /*b3da0*/  ISETP.LT.AND P0, PT, R13, UR6, !P2 ;  /* 0x000000060d007c0c */ /* 0x000fe4000d701270 */
[----:B------:R-:W-:Y:S01]  /*b3db0*/  ISETP.LT.AND P2, PT, R14, UR6, !P2 ;  /* 0x000000060e007c0c */ /* 0x000fe2000d741270 */
[----:B-1----:R-:W-:Y:S01]  /*b3dc0*/  IMAD.WIDE R18, R145, 0x4, R6 ;  /* 0x0000000491127825 */ /* 0x002fe200078e0206 */
[----:B------:R-:W3:Y:S04]  /*b3dd0*/  LDL.LU R144, [R1+0x1330] ;  /* 0x0013300001907983 */ /* 0x000ee80000300800 */
[----:B------:R1:W-:Y:S01]  /*b3de0*/  @P1 STG.E desc[UR4][R16.64], R147 ;  /* 0x0000009310001986 */ /* 0x0003e2000c101904 */
[----:B------:R-:W-:-:S03]  /*b3df0*/  ISETP.LT.AND P1, PT, R11, UR6, !P3 ;  /* 0x000000060b007c0c */ /* 0x000fc6000df21270 */
[----:B------:R-:W3:Y:S04]  /*b3e00*/  LDL.LU R150, [R1+0xf40] ;  /* 0x000f400001967983 */ /* 0x000ee80000300800 */
[----:B------:R1:W-:Y:S01]  /*b3e10*/  @P0 STG.E desc[UR4][R18.64], R151 ;  /* 0x0000009712000986 */ /* 0x0003e2000c101904 */
[----:B------:R-:W-:Y:S01]  /*b3e20*/  ISETP.LT.AND P0, PT, R12, UR6, !P3 ;  /* 0x000000060c007c0c */ /* 0x000fe2000df01270 */
[----:B-1----:R-:W-:Y:S02]  /*b3e30*/  IMAD.WIDE R16, R145, 0x4, R8 ;  /* 0x0000000491107825 */ /* 0x002fe400078e0208 */
[----:B------:R-:W3:Y:S02]  /*b3e40*/  LDL.LU R147, [R1+0xb30] ;  /* 0x000b300001937983 */ /* 0x000ee40000300800 */
[----:B------:R-:W-:-:S02]  /*b3e50*/  IMAD.WIDE R18, R148, 0x4, R4 ;  /* 0x0000000494127825 */ /* 0x000fc400078e0204 */
[----:B--2---:R1:W-:Y:S02]  /*b3e60*/  @P2 STG.E desc[UR4][R16.64], R142 ;  /* 0x0000008e10002986 */ /* 0x0043e4000c101904 */
[----:B-1----:R-:W-:Y:S02]  /*b3e70*/  IMAD.WIDE R16, R148, 0x4, R2 ;  /* 0x0000000494107825 */ /* 0x002fe400078e0202 */
[----:B------:R-:W2:Y:S04]  /*b3e80*/  LDL.LU R142, [R1+0x26f8] ;  /* 0x0026f800018e7983 */ /* 0x000ea80000300800 */
[----:B------:R-:W2:Y:S04]  /*b3e90*/  LDL.LU R145, [R1+0x340] ;  /* 0x0003400001917983 */ /* 0x000ea80000300800 */
[----:B------:R1:W-:Y:S04]  /*b3ea0*/  @P1 STG.E desc[UR4][R16.64], R146 ;  /* 0x0000009210001986 */ /* 0x0003e8000c101904 */
[----:B-1----:R-:W2:Y:S04]  /*b3eb0*/  LDL.LU R146, [R1+0x740] ;  /* 0x0007400001927983 */ /* 0x002ea80000300800 */
[----:B------:R1:W-:Y:S04]  /*b3ec0*/  @P0 STG.E desc[UR4][R18.64], R143 ;  /* 0x0000008f12000986 */ /* 0x0003e8000c101904 */
[----:B-1----:R-:W2:Y:S01]  /*b3ed0*/  LDL.LU R143, [R1+0x1734] ;  /* 0x00173400018f7983 */ /* 0x002ea20000300800 */
[----:B------:R-:W-:-:S02]  /*b3ee0*/  ISETP.LT.AND P2, PT, R13, UR6, !P3 ;  /* 0x000000060d007c0c */ /* 0x000fc4000df41270 */
[----:B------:R-:W-:Y:S02]  /*b3ef0*/  LOP3.LUT P4, RZ, R154, 0x100000, RZ, 0xc0, !PT ;  /* 0x001000009aff7812 */ /* 0x000fe4000788c0ff */
[----:B------:R-:W-:Y:S02]  /*b3f00*/  ISETP.LT.AND P3, PT, R14, UR6, !P3 ;  /* 0x000000060e007c0c */ /* 0x000fe4000df61270 */
[----:B------:R-:W-:Y:S01]  /*b3f10*/  ISETP.LT.AND P0, PT, R11, UR6, !P4 ;  /* 0x000000060b007c0c */ /* 0x000fe2000e701270 */
[----:B------:R-:W-:Y:S01]  /*b3f20*/  IMAD.WIDE R18, R148, 0x4, R6 ;  /* 0x0000000494127825 */ /* 0x000fe200078e0206 */
[----:B------:R-:W-:-:S03]  /*b3f30*/  ISETP.LT.AND P1, PT, R12, UR6, !P4 ;  /* 0x000000060c007c0c */ /* 0x000fc6000e721270 */
[----:B------:R-:W-:Y:S02]  /*b3f40*/  IMAD.WIDE R16, R148, 0x4, R8 ;  /* 0x0000000494107825 */ /* 0x000fe400078e0208 */
[----:B------:R-:W2:Y:S04]  /*b3f50*/  LDL.LU R148, [R1+0x26fc] ;  /* 0x0026fc0001947983 */ /* 0x000ea80000300800 */
[----:B------:R-:W2:Y:S01]  /*b3f60*/  LDL.LU R244, [R1+0x2034] ;  /* 0x0020340001f47983 */ /* 0x000ea20000300800 */
[----:B------:R-:W-:-:S03]  /*b3f70*/  LOP3.LUT P5, RZ, R154, 0x80000, RZ, 0xc0, !PT ;  /* 0x000800009aff7812 */ /* 0x000fc600078ac0ff */
[----:B------:R-:W2:Y:S04]  /*b3f80*/  LDL.LU R151, [R1+0x1b34] ;  /* 0x001b340001977983 */ /* 0x000ea80000300800 */
[----:B----4-:R1:W-:Y:S01]  /*b3f90*/  @P2 STG.E desc[UR4][R18.64], R149 ;  /* 0x0000009512002986 */ /* 0x0103e2000c101904 */
[----:B------:R-:W-:Y:S02]  /*b3fa0*/  ISETP.LT.AND P2, PT, R13, UR6, !P4 ;  /* 0x000000060d007c0c */ /* 0x000fe4000e741270 */
[----:B------:R-:W-:Y:S01]  /*b3fb0*/  ISETP.LT.AND P4, PT, R14, UR6, !P4 ;  /* 0x000000060e007c0c */ /* 0x000fe2000e781270 */
[----:B---3--:R-:W-:-:S04]  /*b3fc0*/  IMAD.WIDE R20, R141, 0x4, R4 ;  /* 0x000000048d147825 */ /* 0x008fc800078e0204 */
[----:B-1----:R-:W-:Y:S01]  /*b3fd0*/  IMAD.WIDE R18, R141, 0x4, R2 ;  /* 0x000000048d127825 */ /* 0x002fe200078e0202 */
[----:B------:R1:W-:Y:S04]  /*b3fe0*/  @P3 STG.E desc[UR4][R16.64], R144 ;  /* 0x0000009010003986 */ /* 0x0003e8000c101904 */
[----:B------:R3:W-:Y:S01]  /*b3ff0*/  @P0 STG.E desc[UR4][R18.64], R150 ;  /* 0x0000009612000986 */ /* 0x0007e2000c101904 */
[----:B------:R-:W-:-:S03]  /*b4000*/  ISETP.LT.AND P0, PT, R11, UR6, !P5 ;  /* 0x000000060b007c0c */ /* 0x000fc6000ef01270 */
[----:B-1----:R-:W4:Y:S04]  /*b4010*/  LDL.LU R144, [R1+0x1334] ;  /* 0x0013340001907983 */ /* 0x002f280000300800 */
[----:B------:R-:W4:Y:S04]  /*b4020*/  LDL.LU R149, [R1+0xf44] ;  /* 0x000f440001957983 */ /* 0x000f280000300800 */
[----:B------:R1:W-:Y:S01]  /*b4030*/  @P1 STG.E desc[UR4][R20.64], R147 ;  /* 0x0000009314001986 */ /* 0x0003e2000c101904 */
[----:B---3--:R-:W-:-:S03]  /*b4040*/  IMAD.WIDE R18, R141, 0x4, R6 ;  /* 0x000000048d127825 */ /* 0x008fc600078e0206 */
[----:B------:R-:W3:Y:S01]  /*b4050*/  LDL.LU R150, [R1+0xb34] ;  /* 0x000b340001967983 */ /* 0x000ee20000300800 */
[----:B-1----:R-:W-:-:S03]  /*b4060*/  IMAD.WIDE R20, R141, 0x4, R8 ;  /* 0x000000048d147825 */ /* 0x002fc600078e0208 */
[----:B------:R-:W3:Y:S04]  /*b4070*/  LDL.LU R141, [R1+0x2700] ;  /* 0x00270000018d7983 */ /* 0x000ee80000300800 */
[----:B------:R-:W3:Y:S01]  /*b4080*/  LDL.LU R147, [R1+0x344] ;  /* 0x0003440001937983 */ /* 0x000ee20000300800 */
[----:B--2---:R-:W-:-:S03]  /*b4090*/  IMAD.WIDE R16, R142, 0x4, R2 ;  /* 0x000000048e107825 */ /* 0x004fc600078e0202 */
[----:B------:R1:W-:Y:S04]  /*b40a0*/  @P2 STG.E desc[UR4][R18.64], R145 ;  /* 0x0000009112002986 */ /* 0x0003e8000c101904 */
[----:B-1----:R-:W2:Y:S04]  /*b40b0*/  LDL.LU R145, [R1+0x744] ;  /* 0x0007440001917983 */ /* 0x002ea80000300800 */
[----:B------:R1:W-:Y:S04]  /*b40c0*/  @P4 STG.E desc[UR4][R20.64], R146 ;  /* 0x0000009214004986 */ /* 0x0003e8000c101904 */
[----:B-1----:R-:W2:Y:S04]  /*b40d0*/  LDL.LU R146, [R1+0x1738] ;  /* 0x0017380001927983 */ /* 0x002ea80000300800 */
[----:B------:R1:W-:Y:S04]  /*b40e0*/  @P0 STG.E desc[UR4][R16.64], R143 ;  /* 0x0000008f10000986 */ /* 0x0003e8000c101904 */
[----:B-1----:R-:W2:Y:S01]  /*b40f0*/  LDL.LU R143, [R1+0x2038] ;  /* 0x00203800018f7983 */ /* 0x002ea20000300800 */
[----:B------:R-:W-:-:S02]  /*b4100*/  ISETP.LT.AND P3, PT, R12, UR6, !P5 ;  /* 0x000000060c007c0c */ /* 0x000fc4000ef61270 */
[----:B------:R-:W-:Y:S01]  /*b4110*/  ISETP.LT.AND P1, PT, R13, UR6, !P5 ;  /* 0x000000060d007c0c */ /* 0x000fe2000ef21270 */
[----:B------:R-:W-:Y:S01]  /*b4120*/  IMAD.WIDE R18, R142, 0x4, R4 ;  /* 0x000000048e127825 */ /* 0x000fe200078e0204 */
[----:B------:R-:W-:Y:S02]  /*b4130*/  ISETP.LT.AND P5, PT, R14, UR6, !P5 ;  /* 0x000000060e007c0c */ /* 0x000fe4000efa1270 */
[----:B------:R-:W-:Y:S01]  /*b4140*/  LOP3.LUT P6, RZ, R154, 0x40000, RZ, 0xc0, !PT ;  /* 0x000400009aff7812 */ /* 0x000fe200078cc0ff */
[----:B------:R-:W-:Y:S01]  /*b4150*/  VIADD R0, R10, 0x1a4 ;  /* 0x000001a40a007836 */ /* 0x000fe20000000000 */
[----:B------:R-:W1:Y:S01]  /*b4160*/  LDS.128 R152, [R153] ;  /* 0x0000000099987984 */ /* 0x000e620000000c00 */
[----:B------:R-:W-:Y:S01]  /*b4170*/  IMAD.WIDE R16, R142, 0x4, R6 ;  /* 0x000000048e107825 */ /* 0x000fe200078e0206 */
[----:B------:R-:W-:-:S03]  /*b4180*/  ISETP.LT.AND P0, PT, R11, UR6, !P6 ;  /* 0x000000060b007c0c */ /* 0x000fc6000f701270 */
[----:B------:R1:W-:Y:S01]  /*b4190*/  @P3 STG.E desc[UR4][R18.64], R244 ;  /* 0x000000f412003986 */ /* 0x0003e2000c101904 */
[----:B------:R-:W-:Y:S01]  /*b41a0*/  ISETP.LT.AND P3, PT, R12, UR6, !P6 ;  /* 0x000000060c007c0c */ /* 0x000fe2000f761270 */
[----:B------:R-:W-:Y:S01]  /*b41b0*/  IMAD.WIDE R20, R142, 0x4, R8 ;  /* 0x000000048e147825 */ /* 0x000fe200078e0208 */
[----:B------:R-:W-:Y:S01]  /*b41c0*/  ISETP.GE.AND P2, PT, R0, UR7, PT ;  /* 0x0000000700007c0c */ /* 0x000fe2000bf46270 */
[----:B------:R1:W-:Y:S01]  /*b41d0*/  @P1 STG.E desc[UR4][R16.64], R151 ;  /* 0x0000009710001986 */ /* 0x0003e2000c101904 */
[----:B------:R-:W-:Y:S02]  /*b41e0*/  ISETP.LT.AND P1, PT, R13, UR6, !P6 ;  /* 0x000000060d007c0c */ /* 0x000fe4000f721270 */
[----:B------:R-:W-:Y:S01]  /*b41f0*/  ISETP.LT.AND P6, PT, R14, UR6, !P6 ;  /* 0x000000060e007c0c */ /* 0x000fe2000f7c1270 */
[----:B------:R-:W2:Y:S01]  /*b4200*/  LDL.LU R142, [R1+0x2704] ;  /* 0x00270400018e7983 */ /* 0x000ea20000300800 */
[----:B------:R-:W-:Y:S01]  /*b4210*/  ISETP.LT.AND P4, PT, R12, UR6, !P2 ;  /* 0x000000060c007c0c */ /* 0x000fe2000d781270 */
[----:B-1----:R-:W-:-:S04]  /*b4220*/  IMAD.WIDE R18, R148, 0x4, R4 ;  /* 0x0000000494127825 */ /* 0x002fc800078e0204 */
[----:B------:R-:W-:Y:S01]  /*b4230*/  IMAD.WIDE R16, R148, 0x4, R2 ;  /* 0x0000000494107825 */ /* 0x000fe200078e0202 */
[----:B----4-:R1:W-:Y:S01]  /*b4240*/  @P5 STG.E desc[UR4][R20.64], R144 ;  /* 0x0000009014005986 */ /* 0x0103e2000c101904 */
[----:B------:R-:W-:-:S03]  /*b4250*/  ISETP.LT.AND P5, PT, R11, UR6, !P2 ;  /* 0x000000060b007c0c */ /* 0x000fc6000d7a1270 */
[----:B------:R4:W-:Y:S04]  /*b4260*/  @P0 STG.E desc[UR4][R16.64], R149 ;  /* 0x0000009510000986 */ /* 0x0009e8000c101904 */
[----:B-1----:R-:W2:Y:S04]  /*b4270*/  LDL.LU R144, [R1+0x1b38] ;  /* 0x001b380001907983 */ /* 0x002ea80000300800 */
[----:B---3--:R1:W-:Y:S01]  /*b4280*/  @P3 STG.E desc[UR4][R18.64], R150 ;  /* 0x0000009612003986 */ /* 0x0083e2000c101904 */
[----:B----4-:R-:W-:-:S03]  /*b4290*/  IMAD.WIDE R16, R148, 0x4, R6 ;  /* 0x0000000494107825 */ /* 0x010fc600078e0206 */
[----:B------:R-:W3:Y:S01]  /*b42a0*/  LDL.LU R240, [R1+0x1338] ;  /* 0x0013380001f07983 */ /* 0x000ee20000300800 */
[----:B------:R-:W-:-:S03]  /*b42b0*/  IMAD.WIDE R20, R141, 0x4, R2 ;  /* 0x000000048d147825 */ /* 0x000fc600078e0202 */
[----:B------:R-:W4:Y:S01]  /*b42c0*/  LDL.LU R244, [R1+0xf48] ;  /* 0x000f480001f47983 */ /* 0x000f220000300800 */
[----:B------:R-:W-:-:S03]  /*b42d0*/  IMAD.WIDE R22, R141, 0x4, R4 ;  /* 0x000000048d167825 */ /* 0x000fc600078e0204 */
[----:B------:R-:W4:Y:S01]  /*b42e0*/  LDL.LU R151, [R1+0xb38] ;  /* 0x000b380001977983 */ /* 0x000f220000300800 */
[----:B-1----:R-:W-:-:S03]  /*b42f0*/  IMAD.WIDE R18, R148, 0x4, R8 ;  /* 0x0000000494127825 */ /* 0x002fc600078e0208 */
[----:B------:R-:W-:Y:S04]  /*b4300*/  @P1 STG.E desc[UR4][R16.64], R147 ;  /* 0x0000009310001986 */ /* 0x000fe8000c101904 */
[----:B------:R-:W4:Y:S04]  /*b4310*/  LDL.LU R150, [R1+0x348] ;  /* 0x0003480001967983 */ /* 0x000f280000300800 */
[----:B------:R-:W4:Y:S04]  /*b4320*/  LDL.LU R149, [R1+0x270c] ;  /* 0x00270c0001957983 */ /* 0x000f280000300800 */
[----:B------:R-:W4:Y:S04]  /*b4330*/  LDL.LU R148, [R1+0x748] ;  /* 0x0007480001947983 */ /* 0x000f280000300800 */
[----:B--2---:R-:W-:Y:S04]  /*b4340*/  @P6 STG.E desc[UR4][R18.64], R145 ;  /* 0x0000009112006986 */ /* 0x004fe8000c101904 */
[----:B------:R-:W-:Y:S04]  /*b4350*/  @P5 STG.E desc[UR4][R20.64], R146 ;  /* 0x0000009214005986 */ /* 0x000fe8000c101904 */
[----:B------:R1:W-:Y:S04]  /*b4360*/  @P4 STG.E desc[UR4][R22.64], R143 ;  /* 0x0000008f16004986 */ /* 0x0003e8000c101904 */
[----:B-1----:R-:W2:Y:S04]  /*b4370*/  LDL.LU R143, [R1+0x173c] ;  /* 0x00173c00018f7983 */ /* 0x002ea80000300800 */
[----:B------:R-:W2:Y:S01]  /*b4380*/  LDL.LU R147, [R1+0x2708] ;  /* 0x0027080001937983 */ /* 0x000ea20000300800 */
[----:B------:R-:W-:Y:S01]  /*b4390*/  ISETP.LT.AND P3, PT, R13, UR6, !P2 ;  /* 0x000000060d007c0c */ /* 0x000fe2000d761270 */
[----:B------:R-:W-:Y:S01]  /*b43a0*/  VIADD R0, R10, 0x1a5 ;  /* 0x000001a50a007836 */ /* 0x000fe20000000000 */
[----:B------:R-:W-:Y:S01]  /*b43b0*/  ISETP.LT.AND P2, PT, R14, UR6, !P2 ;  /* 0x000000060e007c0c */ /* 0x000fe2000d741270 */
[----:B------:R-:W-:Y:S01]  /*b43c0*/  IMAD.WIDE R16, R141, 0x4, R6 ;  /* 0x000000048d107825 */ /* 0x000fe200078e0206 */
[----:B------:R-:W2:Y:S02]  /*b43d0*/  LDL.LU R145, [R1+0x203c] ;  /* 0x00203c0001917983 */ /* 0x000ea40000300800 */
[----:B------:R-:W-:Y:S01]  /*b43e0*/  ISETP.GE.AND P0, PT, R0, UR7, PT ;  /* 0x0000000700007c0c */ /* 0x000fe2000bf06270 */
[----:B------:R-:W-:Y:S01]  /*b43f0*/  VIADD R0, R10, 0x1a6 ;  /* 0x000001a60a007836 */ /* 0x000fe20000000000 */
[----:B------:R-:W2:Y:S02]  /*b4400*/  LDL.LU R146, [R1+0x1b3c] ;  /* 0x001b3c0001927983 */ /* 0x000ea40000300800 */
[----:B------:R-:W-:-:S02]  /*b4410*/  ISETP.LT.AND P6, PT, R11, UR6, !P0 ;  /* 0x000000060b007c0c */ /* 0x000fc4000c7c1270 */
[----:B------:R-:W-:Y:S02]  /*b4420*/  ISETP.LT.AND P4, PT, R12, UR6, !P0 ;  /* 0x000000060c007c0c */ /* 0x000fe4000c781270 */
[----:B------:R-:W-:Y:S02]  /*b4430*/  ISETP.GE.AND P1, PT, R0, UR7, PT ;  /* 0x0000000700007c0c */ /* 0x000fe4000bf26270 */
[----:B------:R-:W-:Y:S02]  /*b4440*/  ISETP.LT.AND P5, PT, R13, UR6, !P0 ;  /* 0x000000060d007c0c */ /* 0x000fe4000c7a1270 */
[----:B------:R-:W-:Y:S01]  /*b4450*/  ISETP.LT.AND P0, PT, R14, UR6, !P0 ;  /* 0x000000060e007c0c */ /* 0x000fe2000c701270 */
[----:B------:R-:W-:-:S04]  /*b4460*/  IMAD.WIDE R18, R142, 0x4, R2 ;  /* 0x000000048e127825 */ /* 0x000fc800078e0202 */
[----:B------:R-:W-:-:S04]  /*b4470*/  IMAD.WIDE R20, R142, 0x4, R4 ;  /* 0x000000048e147825 */ /* 0x000fc800078e0204 */
[----:B------:R-:W-:Y:S01]  /*b4480*/  IMAD.WIDE R22, R142, 0x4, R6 ;  /* 0x000000048e167825 */ /* 0x000fe200078e0206 */
[----:B------:R1:W-:Y:S03]  /*b4490*/  @P3 STG.E desc[UR4][R16.64], R144 ;  /* 0x0000009010003986 */ /* 0x0003e6000c101904 */
[----:B-1----:R-:W-:Y:S01]  /*b44a0*/  IMAD.WIDE R16, R141, 0x4, R8 ;  /* 0x000000048d107825 */ /* 0x002fe200078e0208 */
[----:B------:R-:W2:Y:S04]  /*b44b0*/  LDL.LU R144, [R1+0x133c] ;  /* 0x00133c0001907983 */ /* 0x000ea80000300800 */
[----:B------:R-:W2:Y:S04]  /*b44c0*/  LDL.LU R141, [R1+0xf4c] ;  /* 0x000f4c00018d7983 */ /* 0x000ea80000300800 */
[----:B---3--:R-:W-:Y:S01]  /*b44d0*/  @P2 STG.E desc[UR4][R16.64], R240 ;  /* 0x000000f010002986 */ /* 0x008fe2000c101904 */
[----:B------:R-:W-:-:S03]  /*b44e0*/  ISETP.LT.AND P2, PT, R11, UR6, !P1 ;  /* 0x000000060b007c0c */ /* 0x000fc6000cf41270 */
[----:B----4-:R1:W-:Y:S04]  /*b44f0*/  @P6 STG.E desc[UR4][R18.64], R244 ;  /* 0x000000f412006986 */ /* 0x0103e8000c101904 */
[----:B------:R3:W-:Y:S04]  /*b4500*/  @P4 STG.E desc[UR4][R20.64], R151 ;  /* 0x0000009714004986 */ /* 0x0007e8000c101904 */
[----:B------:R-:W-:Y:S01]  /*b4510*/  @P5 STG.E desc[UR4][R22.64], R150 ;  /* 0x0000009616005986 */ /* 0x000fe2000c101904 */
[----:B-1----:R-:W-:-:S03]  /*b4520*/  IMAD.WIDE R18, R142, 0x4, R8 ;  /* 0x000000048e127825 */ /* 0x002fc600078e0208 */
[----:B---3--:R-:W3:Y:S04]  /*b4530*/  LDL.LU R151, [R1+0xb3c] ;  /* 0x000b3c0001977983 */ /* 0x008ee80000300800 */
[----:B------:R-:W4:Y:S04]  /*b4540*/  LDL.LU R142, [R1+0x2710] ;  /* 0x00271000018e7983 */ /* 0x000f280000300800 */
[----:B------:R1:W-:Y:S04]  /*b4550*/  @P0 STG.E desc[UR4][R18.64], R148 ;  /* 0x0000009412000986 */ /* 0x0003e8000c101904 */
[----:B-1----:R-:W4:Y:S01]  /*b4560*/  LDL.LU R148, [R1+0x34c] ;  /* 0x00034c0001947983 */ /* 0x002f220000300800 */
[----:B--2---:R-:W-:-:S05]  /*b4570*/  IMAD.WIDE R16, R147, 0x4, R2 ;  /* 0x0000000493107825 */ /* 0x004fca00078e0202 */
[----:B------:R1:W-:Y:S04]  /*b4580*/  @P2 STG.E desc[UR4][R16.64], R143 ;  /* 0x0000008f10002986 */ /* 0x0003e8000c101904 */
[----:B-1----:R-:W2:Y:S01]  /*b4590*/  LDL.LU R143, [R1+0x74c] ;  /* 0x00074c00018f7983 */ /* 0x002ea20000300800 */
[----:B------:R-:W-:Y:S01]  /*b45a0*/  VIADD R15, R10, 0x1a7 ;  /* 0x000001a70a0f7836 */ /* 0x000fe20000000000 */
[----:B------:R-:W-:Y:S02]  /*b45b0*/  ISETP.LT.AND P5, PT, R12, UR6, !P1 ;  /* 0x000000060c007c0c */ /* 0x000fe4000cfa1270 */
[----:B------:R-:W-:Y:S01]  /*b45c0*/  ISETP.LT.AND P4, PT, R13, UR6, !P1 ;  /* 0x000000060d007c0c */ /* 0x000fe2000cf81270 */
[----:B------:R-:W-:Y:S01]  /*b45d0*/  IMAD.WIDE R20, R147, 0x4, R4 ;  /* 0x0000000493147825 */ /* 0x000fe200078e0204 */
[----:B------:R-:W-:Y:S01]  /*b45e0*/  ISETP.GE.AND P3, PT, R15, UR7, PT ;  /* 0x000000070f007c0c */ /* 0x000fe2000bf66270 */
[----:B------:R-:W2:Y:S01]  /*b45f0*/  LDL.LU R150, [R1+0x1740] ;  /* 0x0017400001967983 */ /* 0x000ea20000300800 */
[----:B------:R-:W-:-:S02]  /*b4600*/  ISETP.LT.AND P1, PT, R14, UR6, !P1 ;  /* 0x000000060e007c0c */ /* 0x000fc4000cf21270 */
[----:B------:R-:W-:Y:S01]  /*b4610*/  ISETP.LT.AND P6, PT, R11, UR6, !P3 ;  /* 0x000000060b007c0c */ /* 0x000fe2000dfc1270 */
[----:B------:R-:W-:-:S04]  /*b4620*/  IMAD.WIDE R18, R147, 0x4, R6 ;  /* 0x0000000493127825 */ /* 0x000fc800078e0206 */
[----:B------:R-:W-:Y:S01]  /*b4630*/  IMAD.WIDE R16, R147, 0x4, R8 ;  /* 0x0000000493107825 */ /* 0x000fe200078e0208 */
[----:B------:R1:W-:Y:S04]  /*b4640*/  @P5 STG.E desc[UR4][R20.64], R145 ;  /* 0x0000009114005986 */ /* 0x0003e8000c101904 */
[----:B------:R-:W2:Y:S01]  /*b4650*/  LDL.LU R147, [R1+0x2040] ;  /* 0x0020400001937983 */ /* 0x000ea20000300800 */
[----:B------:R-:W-:-:S03]  /*b4660*/  ISETP.LT.AND P2, PT, R12, UR6, !P3 ;  /* 0x000000060c007c0c */ /* 0x000fc6000df41270 */
[----:B------:R1:W-:Y:S02]  /*b4670*/  @P4 STG.E desc[UR4][R18.64], R146 ;  /* 0x0000009212004986 */ /* 0x0003e4000c101904 */
[----:B-1----:R-:W-:Y:S02]  /*b4680*/  IMAD.WIDE R20, R149, 0x4, R2 ;  /* 0x0000000495147825 */ /* 0x002fe400078e0202 */
[----:B------:R-:W2:Y:S04]  /*b4690*/  LDL.LU R145, [R1+0x1b40] ;  /* 0x001b400001917983 */ /* 0x000ea80000300800 */
[----:B------:R-:W2:Y:S01]  /*b46a0*/  LDL.LU R146, [R1+0x1340] ;  /* 0x0013400001927983 */ /* 0x000ea20000300800 */
[----:B------:R-:W-:-:S03]  /*b46b0*/  ISETP.LT.AND P4, PT, R13, UR6, !P3 ;  /* 0x000000060d007c0c */ /* 0x000fc6000df81270 */
[----:B------:R1:W-:Y:S04]  /*b46c0*/  @P1 STG.E desc[UR4][R16.64], R144 ;  /* 0x0000009010001986 */ /* 0x0003e8000c101904 */
[----:B------:R1:W-:Y:S01]  /*b46d0*/  @P6 STG.E desc[UR4][R20.64], R141 ;  /* 0x0000008d14006986 */ /* 0x0003e2000c101904 */
[----:B------:R-:W-:-:S03]  /*b46e0*/  ISETP.LT.AND P3, PT, R14, UR6, !P3 ;  /* 0x000000060e007c0c */ /* 0x000fc6000df61270 */
[----:B-1----:R-:W2:Y:S04]  /*b46f0*/  LDL.LU R144, [R1+0xf50] ;  /* 0x000f500001907983 */ /* 0x002ea80000300800 */
[----:B------:R-:W2:Y:S01]  /*b4700*/  LDL.LU R141, [R1+0x2714] ;  /* 0x00271400018d7983 */ /* 0x000ea20000300800 */
[----:B------:R-:W-:-:S03]  /*b4710*/  IMAD.WIDE R18, R149, 0x4, R4 ;  /* 0x0000000495127825 */ /* 0x000fc600078e0204 */
[----:B------:R-:W2:Y:S01]  /*b4720*/  LDL.LU R244, [R1+0xb40] ;  /* 0x000b400001f47983 */ /* 0x000ea20000300800 */
[----:B------:R-:W-:-:S03]  /*b4730*/  IMAD.WIDE R16, R149, 0x4, R6 ;  /* 0x0000000495107825 */ /* 0x000fc600078e0206 */
[----:B---3--:R1:W-:Y:S02]  /*b4740*/  @P2 STG.E desc[UR4][R18.64], R151 ;  /* 0x0000009712002986 */ /* 0x0083e4000c101904 */
[----:B-1----:R-:W-:Y:S02]  /*b4750*/  IMAD.WIDE R18, R149, 0x4, R8 ;  /* 0x0000000495127825 */ /* 0x002fe400078e0208 */
[----:B------:R-:W3:Y:S04]  /*b4760*/  LDL.LU R151, [R1+0x750] ;  /* 0x0007500001977983 */ /* 0x000ee80000300800 */
[----:B----4-:R-:W-:Y:S04]  /*b4770*/  @P4 STG.E desc[UR4][R16.64], R148 ;  /* 0x0000009410004986 */ /* 0x010fe8000c101904 */
[----:B--2---:R1:W-:Y:S04]  /*b4780*/  @P3 STG.E desc[UR4][R18.64], R143 ;  /* 0x0000008f12003986 */ /* 0x0043e8000c101904 */
[----:B-1----:R-:W2:Y:S01]  /*b4790*/  LDL.LU R143, [R1+0x350] ;  /* 0x00035000018f7983 */ /* 0x002ea20000300800 */
[----:B------:R-:W-:-:S02]  /*b47a0*/  VIADD R0, R10, 0x1a8 ;  /* 0x000001a80a007836 */ /* 0x000fc40000000000 */
[----:B------:R-:W-:Y:S01]  /*b47b0*/  VIADD R15, R10, 0x1a9 ;  /* 0x000001a90a0f7836 */ /* 0x000fe20000000000 */
[----:B------:R-:W4:Y:S02]  /*b47c0*/  LDL.LU R148, [R1+0x2718] ;  /* 0x0027180001947983 */ /* 0x000f240000300800 */
[----:B------:R-:W-:Y:S02]  /*b47d0*/  ISETP.GE.AND P0, PT, R0, UR7, PT ;  /* 0x0000000700007c0c */ /* 0x000fe4000bf06270 */
[----:B------:R-:W-:Y:S01]  /*b47e0*/  ISETP.GE.AND P1, PT, R15, UR7, PT ;  /* 0x000000070f007c0c */ /* 0x000fe2000bf26270 */
[----:B------:R-:W-:Y:S01]  /*b47f0*/  IMAD.WIDE R16, R142, 0x4, R2 ;  /* 0x000000048e107825 */ /* 0x000fe200078e0202 */
[----:B------:R-:W-:Y:S01]  /*b4800*/  ISETP.LT.AND P5, PT, R11, UR6, !P0 ;  /* 0x000000060b007c0c */ /* 0x000fe2000c7a1270 */
[----:B------:R-:W4:Y:S01]  /*b4810*/  LDL.LU R149, [R1+0x1744] ;  /* 0x0017440001957983 */ /* 0x000f220000300800 */
[----:B------:R-:W-:Y:S02]  /*b4820*/  ISETP.LT.AND P6, PT, R12, UR6, !P0 ;  /* 0x000000060c007c0c */ /* 0x000fe4000c7c1270 */
[----:B------:R-:W-:-:S02]  /*b4830*/  ISETP.LT.AND P4, PT, R13, UR6, !P0 ;  /* 0x000000060d007c0c */ /* 0x000fc4000c781270 */
[----:B------:R-:W-:Y:S01]  /*b4840*/  ISETP.LT.AND P0, PT, R14, UR6, !P0 ;  /* 0x000000060e007c0c */ /* 0x000fe2000c701270 */
[----:B------:R-:W-:Y:S01]  /*b4850*/  IMAD.WIDE R20, R142, 0x4, R4 ;  /* 0x000000048e147825 */ /* 0x000fe200078e0204 */
[----:B------:R-:W-:-:S03]  /*b4860*/  ISETP.LT.AND P3, PT, R11, UR6, !P1 ;  /* 0x000000060b007c0c */ /* 0x000fc6000cf61270 */
[----:B------:R-:W-:Y:S02]  /*b4870*/  IMAD.WIDE R18, R142, 0x4, R6 ;  /* 0x000000048e127825 */ /* 0x000fe400078e0206 */
[----:B------:R1:W-:Y:S04]  /*b4880*/  @P5 STG.E desc[UR4][R16.64], R150 ;  /* 0x0000009610005986 */ /* 0x0003e8000c101904 */
[----:B------:R1:W-:Y:S01]  /*b4890*/  @P6 STG.E desc[UR4][R20.64], R147 ;  /* 0x0000009314006986 */ /* 0x0003e2000c101904 */
[----:B------:R-:W-:-:S03]  /*b48a0*/  ISETP.LT.AND P6, PT, R12, UR6, !P1 ;  /* 0x000000060c007c0c */ /* 0x000fc6000cfc1270 */
[----:B------:R1:W-:Y:S04]  /*b48b0*/  @P4 STG.E desc[UR4][R18.64], R145 ;  /* 0x0000009112004986 */ /* 0x0003e8000c101904 */
[----:B-1----:R-:W4:Y:S01]  /*b48c0*/  LDL.LU R150, [R1+0x2044] ;  /* 0x0020440001967983 */ /* 0x002f220000300800 */
[----:B------:R-:W-:-:S03]  /*b48d0*/  IMAD.WIDE R20, R142, 0x4, R8 ;  /* 0x000000048e147825 */ /* 0x000fc600078e0208 */
[----:B------:R-:W4:Y:S01]  /*b48e0*/  LDL.LU R142, [R1+0x271c] ;  /* 0x00271c00018e7983 */ /* 0x000f220000300800 */
[----:B------:R-:W-:-:S03]  /*b48f0*/  ISETP.LT.AND P5, PT, R13, UR6, !P1 ;  /* 0x000000060d007c0c */ /* 0x000fc6000cfa1270 */
[----:B------:R1:W-:Y:S01]  /*b4900*/  @P0 STG.E desc[UR4][R20.64], R146 ;  /* 0x0000009214000986 */ /* 0x0003e2000c101904 */
[----:B------:R-:W-:-:S03]  /*b4910*/  IMAD.WIDE R16, R141, 0x4, R2 ;  /* 0x000000048d107825 */ /* 0x000fc600078e0202 */
[----:B------:R-:W4:Y:S01]  /*b4920*/  LDL.LU R147, [R1+0x1b44] ;  /* 0x001b440001937983 */ /* 0x000f220000300800 */
[----:B------:R-:W-:Y:S01]  /*b4930*/  ISETP.LT.AND P1, PT, R14, UR6, !P1 ;  /* 0x000000060e007c0c */ /* 0x000fe2000cf21270 */
[C---:B------:R-:W-:Y:S02]  /*b4940*/  IMAD.WIDE R18, R141.reuse, 0x4, R4 ;  /* 0x000000048d127825 */ /* 0x040fe400078e0204 */
[----:B------:R3:W-:Y:S02]  /*b4950*/  @P3 STG.E desc[UR4][R16.64], R144 ;  /* 0x0000009010003986 */ /* 0x0007e4000c101904 */
[C---:B-1----:R-:W-:Y:S02]  /*b4960*/  IMAD.WIDE R20, R141.reuse, 0x4, R8 ;  /* 0x000000048d147825 */ /* 0x042fe400078e0208 */
[----:B------:R-:W4:Y:S02]  /*b4970*/  LDL.LU R145, [R1+0x1344] ;  /* 0x0013440001917983 */ /* 0x000f240000300800 */
[----:B---3--:R-:W-:-:S02]  /*b4980*/  IMAD.WIDE R16, R141, 0x4, R6 ;  /* 0x000000048d107825 */ /* 0x008fc400078e0206 */
[----:B------:R-:W3:Y:S04]  /*b4990*/  LDL.LU R144, [R1+0xf54] ;  /* 0x000f540001907983 */ /* 0x000ee80000300800 */
[----:B------:R-:W3:Y:S04]  /*b49a0*/  LDL.LU R141, [R1+0xb44] ;  /* 0x000b4400018d7983 */ /* 0x000ee80000300800 */
[----:B------:R-:W-:Y:S04]  /*b49b0*/  @P6 STG.E desc[UR4][R18.64], R244 ;  /* 0x000000f412006986 */ /* 0x000fe8000c101904 */
[----:B------:R-:W-:Y:S04]  /*b49c0*/  @P5 STG.E desc[UR4][R16.64], R151 ;  /* 0x0000009710005986 */ /* 0x000fe8000c101904 */
[----:B------:R-:W3:Y:S04]  /*b49d0*/  LDL.LU R146, [R1+0x2720] ;  /* 0x0027200001927983 */ /* 0x000ee80000300800 */
[----:B--2---:R1:W-:Y:S04]  /*b49e0*/  @P1 STG.E desc[UR4][R20.64], R143 ;  /* 0x0000008f14001986 */ /* 0x0043e8000c101904 */
[----:B-1----:R-:W2:Y:S01]  /*b49f0*/  LDL.LU R143, [R1+0x754] ;  /* 0x00075400018f7983 */ /* 0x002ea20000300800 */
[----:B------:R-:W-:-:S02]  /*b4a00*/  VIADD R0, R10, 0x1aa ;  /* 0x000001aa0a007836 */ /* 0x000fc40000000000 */
[----:B----4-:R-:W-:Y:S01]  /*b4a10*/  IMAD.WIDE R16, R148, 0x4, R2 ;  /* 0x0000000494107825 */ /* 0x010fe200078e0202 */
[----:B------:R-:W4:Y:S02]  /*b4a20*/  LDL.LU R240, [R1+0x354] ;  /* 0x0003540001f07983 */ /* 0x000f240000300800 */
[----:B------:R-:W-:Y:S01]  /*b4a30*/  ISETP.GE.AND P2, PT, R0, UR7, PT ;  /* 0x0000000700007c0c */ /* 0x000fe2000bf46270 */
[----:B------:R-:W-:Y:S01]  /*b4a40*/  VIADD R0, R10, 0x1ab ;  /* 0x000001ab0a007836 */ /* 0x000fe20000000000 */
[----:B------:R-:W4:Y:S02]  /*b4a50*/  LDL.LU R244, [R1+0x1748] ;  /* 0x0017480001f47983 */ /* 0x000f240000300800 */
[----:B------:R-:W-:Y:S02]  /*b4a60*/  ISETP.LT.AND P0, PT, R11, UR6, !P2 ;  /* 0x000000060b007c0c */ /* 0x000fe4000d701270 */
[----:B------:R-:W-:Y:S01]  /*b4a70*/  ISETP.LT.AND P3, PT, R12, UR6, !P2 ;  /* 0x000000060c007c0c */ /* 0x000fe2000d761270 */
[----:B------:R-:W-:Y:S01]  /*b4a80*/  IMAD.WIDE R18, R148, 0x4, R4 ;  /* 0x0000000494127825 */ /* 0x000fe200078e0204 */
[----:B------:R-:W-:Y:S01]  /*b4a90*/  ISETP.GE.AND P4, PT, R0, UR7, PT ;  /* 0x0000000700007c0c */ /* 0x000fe2000bf86270 */
[----:B------:R-:W4:Y:S01]  /*b4aa0*/  LDL.LU R151, [R1+0x2048] ;  /* 0x0020480001977983 */ /* 0x000f220000300800 */
[----:B------:R-:W-:-:S02]  /*b4ab0*/  ISETP.LT.AND P1, PT, R13, UR6, !P2 ;  /* 0x000000060d007c0c */ /* 0x000fc4000d721270 */
[----:B------:R-:W-:Y:S02]  /*b4ac0*/  ISETP.LT.AND P2, PT, R14, UR6, !P2 ;  /* 0x000000060e007c0c */ /* 0x000fe4000d741270 */
[----:B------:R-:W-:Y:S02]  /*b4ad0*/  ISETP.LT.AND P6, PT, R11, UR6, !P4 ;  /* 0x000000060b007c0c */ /* 0x000fe4000e7c1270 */
[----:B------:R-:W-:Y:S01]  /*b4ae0*/  ISETP.LT.AND P5, PT, R12, UR6, !P4 ;  /* 0x000000060c007c0c */ /* 0x000fe2000e7a1270 */
[----:B------:R1:W-:Y:S04]  /*b4af0*/  @P0 STG.E desc[UR4][R16.64], R149 ;  /* 0x0000009510000986 */ /* 0x0003e8000c101904 */
[----:B------:R1:W-:Y:S01]  /*b4b00*/  @P3 STG.E desc[UR4][R18.64], R150 ;  /* 0x0000009612003986 */ /* 0x0003e2000c101904 */
[----:B------:R-:W-:-:S04]  /*b4b10*/  IMAD.WIDE R20, R142, 0x4, R2 ;  /* 0x000000048e147825 */ /* 0x000fc800078e0202 */
[----:B-1----:R-:W-:-:S04]  /*b4b20*/  IMAD.WIDE R16, R148, 0x4, R6 ;  /* 0x0000000494107825 */ /* 0x002fc800078e0206 */
[----:B------:R-:W-:Y:S01]  /*b4b30*/  IMAD.WIDE R18, R148, 0x4, R8 ;  /* 0x0000000494127825 */ /* 0x000fe200078e0208 */
[----:B------:R-:W4:Y:S03]  /*b4b40*/  LDL.LU R150, [R1+0x1b48] ;  /* 0x001b480001967983 */ /* 0x000f260000300800 */
[----:B------:R-:W-:Y:S01]  /*b4b50*/  IMAD.WIDE R22, R142, 0x4, R4 ;  /* 0x000000048e167825 */ /* 0x000fe200078e0204 */
[----:B------:R-:W-:Y:S01]  /*b4b60*/  @P1 STG.E desc[UR4][R16.64], R147 ;  /* 0x0000009310001986 */ /* 0x000fe2000c101904 */
[----:B------:R-:W-:-:S03]  /*b4b70*/  ISETP.LT.AND P3, PT, R13, UR6, !P4 ;  /* 0x000000060d007c0c */ /* 0x000fc6000e761270 */
[----:B------:R1:W-:Y:S04]  /*b4b80*/  @P2 STG.E desc[UR4][R18.64], R145 ;  /* 0x0000009112002986 */ /* 0x0003e8000c101904 */
[----:B------:R-:W4:Y:S04]  /*b4b90*/  LDL.LU R149, [R1+0x2728] ;  /* 0x0027280001957983 */ /* 0x000f280000300800 */
[----:B---3--:R-:W-:Y:S04]  /*b4ba0*/  @P6 STG.E desc[UR4][R20.64], R144 ;  /* 0x0000009014006986 */ /* 0x008fe8000c101904 */
[----:B------:R3:W-:Y:S04]  /*b4bb0*/  @P5 STG.E desc[UR4][R22.64], R141 ;  /* 0x0000008d16005986 */ /* 0x0007e8000c101904 */
[----:B-1----:R-:W4:Y:S04]  /*b4bc0*/  LDL.LU R145, [R1+0x1348] ;  /* 0x0013480001917983 */ /* 0x002f280000300800 */
[----:B---3--:R-:W3:Y:S04]  /*b4bd0*/  LDL.LU R141, [R1+0xf58] ;  /* 0x000f5800018d7983 */ /* 0x008ee80000300800 */
[----:B------:R-:W3:Y:S01]  /*b4be0*/  LDL.LU R148, [R1+0x2724] ;  /* 0x0027240001947983 */ /* 0x000ee20000300800 */
[----:B------:R-:W-:-:S03]  /*b4bf0*/  IMAD.WIDE R16, R142, 0x4, R6 ;  /* 0x000000048e107825 */ /* 0x000fc600078e0206 */
[----:B------:R-:W3:Y:S04]  /*b4c00*/  LDL.LU R147, [R1+0xb48] ;  /* 0x000b480001937983 */ /* 0x000ee80000300800 */
[----:B------:R-:W3:Y:S04]  /*b4c10*/  LDL.LU R144, [R1+0x758] ;  /* 0x0007580001907983 */ /* 0x000ee80000300800 */
[----:B--2---:R1:W-:Y:S02]  /*b4c20*/  @P3 STG.E desc[UR4][R16.64], R143 ;  /* 0x0000008f10003986 */ /* 0x0043e4000c101904 */
[----:B-1----:R-:W-:-:S02]  /*b4c30*/  IMAD.WIDE R16, R142, 0x4, R8 ;  /* 0x000000048e107825 */ /* 0x002fc400078e0208 */
[----:B------:R-:W2:Y:S04]  /*b4c40*/  LDL.LU R143, [R1+0x358] ;  /* 0x00035800018f7983 */ /* 0x000ea80000300800 */
[----:B------:R-:W2:Y:S01]  /*b4c50*/  LDL.LU R142, [R1+0x174c] ;  /* 0x00174c00018e7983 */ /* 0x000ea20000300800 */
[----:B------:R-:W-:Y:S01]  /*b4c60*/  VIADD R0, R10, 0x1ac ;  /* 0x000001ac0a007836 */ /* 0x000fe20000000000 */
[----:B------:R-:W-:-:S04]  /*b4c70*/  ISETP.LT.AND P4, PT, R14, UR6, !P4 ;  /* 0x000000060e007c0c */ /* 0x000fc8000e781270 */
[----:B------:R-:W-:-:S04]  /*b4c80*/  ISETP.GE.AND P0, PT, R0, UR7, PT ;  /* 0x0000000700007c0c */ /* 0x000fc8000bf06270 */
[----:B------:R-:W-:Y:S02]  /*b4c90*/  ISETP.LT.AND P6, PT, R11, UR6, !P0 ;  /* 0x000000060b007c0c */ /* 0x000fe4000c7c1270 */
[----:B------:R-:W-:Y:S02]  /*b4ca0*/  ISETP.LT.AND P2, PT, R12, UR6, !P0 ;  /* 0x000000060c007c0c */ /* 0x000fe4000c741270 */
[----:B------:R-:W-:Y:S01]  /*b4cb0*/  ISETP.LT.AND P5, PT, R13, UR6, !P0 ;  /* 0x000000060d007c0c */ /* 0x000fe2000c7a1270 */
[----:B------:R-:W-:Y:S01]  /*b4cc0*/  VIADD R0, R10, 0x1ad ;  /* 0x000001ad0a007836 */ /* 0x000fe20000000000 */
[----:B------:R-:W-:Y:S01]  /*b4cd0*/  ISETP.LT.AND P0, PT, R14, UR6, !P0 ;  /* 0x000000060e007c0c */ /* 0x000fe2000c701270 */
[----:B------:R-:W-:-:S03]  /*b4ce0*/  IMAD.WIDE R18, R146, 0x4, R2 ;  /* 0x0000000492127825 */ /* 0x000fc600078e0202 */
[----:B------:R-:W-:Y:S01]  /*b4cf0*/  ISETP.GE.AND P1, PT, R0, UR7, PT ;  /* 0x0000000700007c0c */ /* 0x000fe2000bf26270 */
[C---:B------:R-:W-:Y:S01]  /*b4d00*/  IMAD.WIDE R20, R146.reuse, 0x4, R4 ;  /* 0x0000000492147825 */ /* 0x040fe200078e0204 */
[----:B----4-:R-:W-:Y:S03]  /*b4d10*/  @P4 STG.E desc[UR4][R16.64], R240 ;  /* 0x000000f010004986 */ /* 0x010fe6000c101904 */
[----:B------:R-:W-:Y:S01]  /*b4d20*/  IMAD.WIDE R22, R146, 0x4, R6 ;  /* 0x0000000492167825 */ /* 0x000fe200078e0206 */
[----:B------:R1:W-:Y:S01]  /*b4d30*/  @P6 STG.E desc[UR4][R18.64], R244 ;  /* 0x000000f412006986 */ /* 0x0003e2000c101904 */
[----:B------:R-:W-:Y:S02]  /*b4d40*/  ISETP.LT.AND P4, PT, R11, UR6, !P1 ;  /* 0x000000060b007c0c */ /* 0x000fe4000cf81270 */
[----:B------:R-:W-:Y:S01]  /*b4d50*/  VIADD R15, R10, 0x1ae ;  /* 0x000001ae0a0f7836 */ /* 0x000fe20000000000 */
[----:B------:R4:W-:Y:S04]  /*b4d60*/  @P2 STG.E desc[UR4][R20.64], R151 ;  /* 0x0000009714002986 */ /* 0x0009e8000c101904 */
[----:B------:R-:W-:Y:S01]  /*b4d70*/  @P5 STG.E desc[UR4][R22.64], R150 ;  /* 0x0000009616005986 */ /* 0x000fe2000c101904 */
[----:B------:R-:W-:Y:S01]  /*b4d80*/  ISETP.LT.AND P5, PT, R12, UR6, !P1 ;  /* 0x000000060c007c0c */ /* 0x000fe2000cfa1270 */
[----:B-1----:R-:W-:Y:S01]  /*b4d90*/  IMAD.WIDE R18, R146, 0x4, R8 ;  /* 0x0000000492127825 */ /* 0x002fe200078e0208 */
[----:B------:R-:W-:-:S02]  /*b4da0*/  ISETP.GE.AND P3, PT, R15, UR7, PT ;  /* 0x000000070f007c0c */ /* 0x000fc4000bf66270 */
[----:B------:R-:W-:Y:S01]  /*b4db0*/  ISETP.LT.AND P2, PT, R13, UR6, !P1 ;  /* 0x000000060d007c0c */ /* 0x000fe2000cf41270 */
[----:B----4-:R-:W4:Y:S01]  /*b4dc0*/  LDL.LU R151, [R1+0x204c] ;  /* 0x00204c0001977983 */ /* 0x010f220000300800 */
[----:B------:R-:W-:Y:S02]  /*b4dd0*/  ISETP.LT.AND P1, PT, R14, UR6, !P1 ;  /* 0x000000060e007c0c */ /* 0x000fe4000cf21270 */
[----:B------:R-:W-:Y:S01]  /*b4de0*/  ISETP.LT.AND P6, PT, R11, UR6, !P3 ;  /* 0x000000060b007c0c */ /* 0x000fe2000dfc1270 */
[----:B------:R-:W4:Y:S04]  /*b4df0*/  LDL.LU R146, [R1+0x272c] ;  /* 0x00272c0001927983 */ /* 0x000f280000300800 */
[----:B------:R1:W-:Y:S01]  /*b4e00*/  @P0 STG.E desc[UR4][R18.64], R145 ;  /* 0x0000009112000986 */ /* 0x0003e2000c101904 */
[----:B---3--:R-:W-:-:S03]  /*b4e10*/  IMAD.WIDE R16, R148, 0x4, R2 ;  /* 0x0000000494107825 */ /* 0x008fc600078e0202 */
[----:B-1----:R-:W3:Y:S01]  /*b4e20*/  LDL.LU R145, [R1+0x1b4c] ;  /* 0x001b4c0001917983 */ /* 0x002ee20000300800 */
[----:B------:R-:W-:-:S03]  /*b4e30*/  IMAD.WIDE R20, R148, 0x4, R4 ;  /* 0x0000000494147825 */ /* 0x000fc600078e0204 */
[----:B------:R1:W-:Y:S01]  /*b4e40*/  @P4 STG.E desc[UR4][R16.64], R141 ;  /* 0x0000008d10004986 */ /* 0x0003e2000c101904 */
[----:B------:R-:W-:-:S03]  /*b4e50*/  IMAD.WIDE R18, R148, 0x4, R6 ;  /* 0x0000000494127825 */ /* 0x000fc600078e0206 */
[----:B------:R1:W-:Y:S04]  /*b4e60*/  @P5 STG.E desc[UR4][R20.64], R147 ;  /* 0x0000009314005986 */ /* 0x0003e8000c101904 */
[----:B-1----:R-:W3:Y:S01]  /*b4e70*/  LDL.LU R141, [R1+0x134c] ;  /* 0x00134c00018d7983 */ /* 0x002ee20000300800 */
[----:B------:R-:W-:-:S03]  /*b4e80*/  IMAD.WIDE R16, R148, 0x4, R8 ;  /* 0x0000000494107825 */ /* 0x000fc600078e0208 */
[----:B------:R-:W3:Y:S01]  /*b4e90*/  LDL.LU R150, [R1+0xf5c] ;  /* 0x000f5c0001967983 */ /* 0x000ee20000300800 */
[----:B------:R-:W-:-:S03]  /*b4ea0*/  IMAD.WIDE R20, R149, 0x4, R2 ;  /* 0x0000000495147825 */ /* 0x000fc600078e0202 */
[----:B------:R-:W3:Y:S04]  /*b4eb0*/  LDL.LU R147, [R1+0xb4c] ;  /* 0x000b4c0001937983 */ /* 0x000ee80000300800 */
[----:B------:R1:W-:Y:S04]  /*b4ec0*/  @P2 STG.E desc[UR4][R18.64], R144 ;  /* 0x0000009012002986 */ /* 0x0003e8000c101904 */
[----:B------:R-:W3:Y:S04]  /*b4ed0*/  LDL.LU R148, [R1+0x75c] ;  /* 0x00075c0001947983 */ /* 0x000ee80000300800 */
[----:B-1----:R-:W3:Y:S04]  /*b4ee0*/  LDL.LU R144, [R1+0x35c] ;  /* 0x00035c0001907983 */ /* 0x002ee80000300800 */
[----:B--2---:R1:W-:Y:S04]  /*b4ef0*/  @P1 STG.E desc[UR4][R16.64], R143 ;  /* 0x0000008f10001986 */ /* 0x0043e8000c101904 */
[----:B------:R2:W-:Y:S04]  /*b4f00*/  @P6 STG.E desc[UR4][R20.64], R142 ;  /* 0x0000008e14006986 */ /* 0x0005e8000c101904 */
[----:B-1----:R-:W3:Y:S04]  /*b4f10*/  LDL.LU R143, [R1+0x1b50] ;  /* 0x001b5000018f7983 */ /* 0x002ee80000300800 */
[----:B--2---:R-:W2:Y:S01]  /*b4f20*/  LDL.LU R142, [R1+0x2730] ;  /* 0x00273000018e7983 */ /* 0x004ea20000300800 */
[----:B------:R-:W-:-:S02]  /*b4f30*/  ISETP.LT.AND P4, PT, R12, UR6, !P3 ;  /* 0x000000060c007c0c */ /* 0x000fc4000df81270 */
[----:B------:R-:W-:Y:S01]  /*b4f40*/  ISETP.LT.AND P2, PT, R13, UR6, !P3 ;  /* 0x000000060d007c0c */ /* 0x000fe2000df41270 */
[----:B------:R-:W-:Y:S01]  /*b4f50*/  VIADD R0, R10, 0x1af ;  /* 0x000001af0a007836 */ /* 0x000fe20000000000 */
[----:B------:R-:W-:Y:S01]  /*b4f60*/  ISETP.LT.AND P3, PT, R14, UR6, !P3 ;  /* 0x000000060e007c0c */ /* 0x000fe2000df61270 */
[C---:B------:R-:W-:Y:S01]  /*b4f70*/  IMAD.WIDE R16, R149.reuse, 0x4, R4 ;  /* 0x0000000495107825 */ /* 0x040fe200078e0204 */
[----:B------:R-:W2:Y:S02]  /*b4f80*/  LDL.LU R244, [R1+0x1750] ;  /* 0x0017500001f47983 */ /* 0x000ea40000300800 */
[----:B------:R-:W-:Y:S01]  /*b4f90*/  ISETP.GE.AND P0, PT, R0, UR7, PT ;  /* 0x0000000700007c0c */ /* 0x000fe2000bf06270 */
[----:B------:R-:W-:-:S03]  /*b4fa0*/  IMAD.WIDE R18, R149, 0x4, R6 ;  /* 0x0000000495127825 */ /* 0x000fc600078e0206 */
[----:B------:R-:W-:Y:S01]  /*b4fb0*/  ISETP.LT.AND P5, PT, R11, UR6, !P0 ;  /* 0x000000060b007c0c */ /* 0x000fe2000c7a1270 */
[----:B------:R-:W-:Y:S01]  /*b4fc0*/  VIADD R15, R10, 0x1b0 ;  /* 0x000001b00a0f7836 */ /* 0x000fe20000000000 */
[----:B------:R-:W-:-:S04]  /*b4fd0*/  ISETP.LT.AND P6, PT, R12, UR6, !P0 ;  /* 0x000000060c007c0c */ /* 0x000fc8000c7c1270 */
[----:B------:R-:W-:Y:S01]  /*b4fe0*/  ISETP.GE.AND P1, PT, R15, UR7, PT ;  /* 0x000000070f007c0c */ /* 0x000fe2000bf26270 */
[----:B----4-:R1:W-:Y:S01]  /*b4ff0*/  @P4 STG.E desc[UR4][R16.64], R151 ;  /* 0x0000009710004986 */ /* 0x0103e2000c101904 */
[----:B------:R-:W-:-:S04]  /*b5000*/  IMAD.WIDE R20, R146, 0x4, R4 ;  /* 0x0000000492147825 */ /* 0x000fc800078e0204 */
[----:B-1----:R-:W-:Y:S01]  /*b5010*/  IMAD.WIDE R16, R149, 0x4, R8 ;  /* 0x0000000495107825 */ /* 0x002fe200078e0208 */
[----:B------:R-:W4:Y:S04]  /*b5020*/  LDL.LU R151, [R1+0x2050] ;  /* 0x0020500001977983 */ /* 0x000f280000300800 */
[----:B---3--:R1:W-:Y:S01]  /*b5030*/  @P2 STG.E desc[UR4][R18.64], R145 ;  /* 0x0000009112002986 */ /* 0x0083e2000c101904 */
[----:B------:R-:W-:Y:S02]  /*b5040*/  ISETP.LT.AND P2, PT, R13, UR6, !P0 ;  /* 0x000000060d007c0c */ /* 0x000fe4000c741270 */
[----:B------:R-:W-:Y:S01]  /*b5050*/  ISETP.LT.AND P0, PT, R14, UR6, !P0 ;  /* 0x000000060e007c0c */ /* 0x000fe2000c701270 */
[----:B-1----:R-:W3:Y:S01]  /*b5060*/  LDL.LU R145, [R1+0x1350] ;  /* 0x0013500001917983 */ /* 0x002ee20000300800 */
[----:B------:R-:W-:-:S03]  /*b5070*/  IMAD.WIDE R18, R146, 0x4, R2 ;  /* 0x0000000492127825 */ /* 0x000fc600078e0202 */
[----:B------:R1:W-:Y:S01]  /*b5080*/  @P3 STG.E desc[UR4][R16.64], R141 ;  /* 0x0000008d10003986 */ /* 0x0003e2000c101904 */
[----:B------:R-:W-:-:S03]  /*b5090*/  ISETP.LT.AND P3, PT, R11, UR6, !P1 ;  /* 0x000000060b007c0c */ /* 0x000fc6000cf61270 */
[----:B------:R1:W-:Y:S04]  /*b50a0*/  @P5 STG.E desc[UR4][R18.64], R150 ;  /* 0x0000009612005986 */ /* 0x0003e8000c101904 */
[----:B-1----:R-:W3:Y:S01]  /*b50b0*/  LDL.LU R141, [R1+0x2734] ;  /* 0x00273400018d7983 */ /* 0x002ee20000300800 */
[----:B------:R-:W-:-:S03]  /*b50c0*/  IMAD.WIDE R16, R146, 0x4, R6 ;  /* 0x0000000492107825 */ /* 0x000fc600078e0206 */
[----:B------:R-:W3:Y:S01]  /*b50d0*/  LDL.LU R149, [R1+0xf60] ;  /* 0x000f600001957983 */ /* 0x000ee20000300800 */
[----:B------:R-:W-:-:S03]  /*b50e0*/  IMAD.WIDE R18, R146, 0x4, R8 ;  /* 0x0000000492127825 */ /* 0x000fc600078e0208 */
[----:B------:R1:W-:Y:S04]  /*b50f0*/  @P6 STG.E desc[UR4][R20.64], R147 ;  /* 0x0000009314006986 */ /* 0x0003e8000c101904 */
[----:B------:R-:W3:Y:S04]  /*b5100*/  LDL.LU R146, [R1+0xb50] ;  /* 0x000b500001927983 */ /* 0x000ee80000300800 */
[----:B------:R1:W-:Y:S04]  /*b5110*/  @P2 STG.E desc[UR4][R16.64], R148 ;  /* 0x0000009410002986 */ /* 0x0003e8000c101904 */
[----:B-1----:R-:W3:Y:S04]  /*b5120*/  LDL.LU R147, [R1+0x2738] ;  /* 0x0027380001937983 */ /* 0x002ee80000300800 */
[----:B------:R-:W-:Y:S04]  /*b5130*/  @P0 STG.E desc[UR4][R18.64], R144 ;  /* 0x0000009012000986 */ /* 0x000fe8000c101904 */
[----:B------:R-:W3:Y:S04]  /*b5140*/  LDL.LU R150, [R1+0x760] ;  /* 0x0007600001967983 */ /* 0x000ee80000300800 */
[----:B------:R-:W3:Y:S01]  /*b5150*/  LDL.LU R148, [R1+0x360] ;  /* 0x0003600001947983 */ /* 0x000ee20000300800 */
[----:B--2---:R-:W-:-:S05]  /*b5160*/  IMAD.WIDE R20, R142, 0x4, R2 ;  /* 0x000000048e147825 */ /* 0x004fca00078e0202 */
[----:B------:R1:W-:Y:S04]  /*b5170*/  @P3 STG.E desc[UR4][R20.64], R143 ;  /* 0x0000008f14003986 */ /* 0x0003e8000c101904 */
[----:B-1----:R-:W2:Y:S01]  /*b5180*/  LDL.LU R143, [R1+0x1b54] ;  /* 0x001b5400018f7983 */ /* 0x002ea20000300800 */
[----:B------:R-:W-:Y:S02]  /*b5190*/  ISETP.LT.AND P6, PT, R12, UR6, !P1 ;  /* 0x000000060c007c0c */ /* 0x000fe4000cfc1270 */
[----:B------:R-:W-:Y:S02]  /*b51a0*/  ISETP.LT.AND P5, PT, R13, UR6, !P1 ;  /* 0x000000060d007c0c */ /* 0x000fe4000cfa1270 */
[----:B------:R-:W-:Y:S01]  /*b51b0*/  ISETP.LT.AND P1, PT, R14, UR6, !P1 ;  /* 0x000000060e007c0c */ /* 0x000fe2000cf21270 */
[----:B------:R-:W-:-:S02]  /*b51c0*/  VIADD R0, R10, 0x1b1 ;  /* 0x000001b10a007836 */ /* 0x000fc40000000000 */
[----:B------:R-:W-:-:S04]  /*b51d0*/  IMAD.WIDE R16, R142, 0x4, R4 ;  /* 0x000000048e107825 */ /* 0x000fc800078e0204 */
[----:B------:R-:W-:-:S04]  /*b51e0*/  IMAD.WIDE R18, R142, 0x4, R6 ;  /* 0x000000048e127825 */ /* 0x000fc800078e0206 */
[----:B------:R-:W-:Y:S02]  /*b51f0*/  IMAD.WIDE R20, R142, 0x4, R8 ;  /* 0x000000048e147825 */ /* 0x000fe400078e0208 */
[----:B------:R-:W2:Y:S01]  /*b5200*/  LDL.LU R142, [R1+0x1754] ;  /* 0x00175400018e7983 */ /* 0x000ea20000300800 */
[----:B------:R-:W-:Y:S01]  /*b5210*/  ISETP.GE.AND P4, PT, R0, UR7, PT ;  /* 0x0000000700007c0c */ /* 0x000fe2000bf86270 */
[----:B------:R-:W-:Y:S02]  /*b5220*/  VIADD R0, R10, 0x1b2 ;  /* 0x000001b20a007836 */ /* 0x000fe40000000000 */
[----:B------:R-:W-:Y:S01]  /*b5230*/  @P6 STG.E desc[UR4][R16.64], R244 ;  /* 0x000000f410006986 */ /* 0x000fe2000c101904 */
[----:B------:R-:W-:Y:S02]  /*b5240*/  ISETP.LT.AND P0, PT, R11, UR6, !P4 ;  /* 0x000000060b007c0c */ /* 0x000fe4000e701270 */
[----:B------:R-:W-:Y:S01]  /*b5250*/  ISETP.LT.AND P3, PT, R12, UR6, !P4 ;  /* 0x000000060c007c0c */ /* 0x000fe2000e761270 */
[----:B----4-:R-:W-:Y:S01]  /*b5260*/  @P5 STG.E desc[UR4][R18.64], R151 ;  /* 0x0000009712005986 */ /* 0x010fe2000c101904 */
[----:B------:R-:W-:-:S03]  /*b5270*/  ISETP.GE.AND P2, PT, R0, UR7, PT ;  /* 0x0000000700007c0c */ /* 0x000fc6000bf46270 */
[----:B------:R-:W4:Y:S01]  /*b5280*/  LDL.LU R144, [R1+0x273c] ;  /* 0x00273c0001907983 */ /* 0x000f220000300800 */
[----:B------:R-:W-:-:S03]  /*b5290*/  ISETP.LT.AND P6, PT, R11, UR6, !P2 ;  /* 0x000000060b007c0c */ /* 0x000fc6000d7c1270 */
[----:B---3--:R1:W-:Y:S01]  /*b52a0*/  @P1 STG.E desc[UR4][R20.64], R145 ;  /* 0x0000009114001986 */ /* 0x0083e2000c101904 */
[----:B------:R-:W-:Y:S02]  /*b52b0*/  ISETP.LT.AND P1, PT, R13, UR6, !P4 ;  /* 0x000000060d007c0c */ /* 0x000fe4000e721270 */
[----:B------:R-:W-:Y:S01]  /*b52c0*/  ISETP.LT.AND P4, PT, R14, UR6, !P4 ;  /* 0x000000060e007c0c */ /* 0x000fe2000e781270 */
[----:B-1----:R-:W3:Y:S01]  /*b52d0*/  LDL.LU R145, [R1+0x2054] ;  /* 0x0020540001917983 */ /* 0x002ee20000300800 */
[----:B------:R-:W-:-:S03]  /*b52e0*/  IMAD.WIDE R16, R141, 0x4, R2 ;  /* 0x000000048d107825 */ /* 0x000fc600078e0202 */
[----:B------:R-:W3:Y:S01]  /*b52f0*/  LDL.LU R240, [R1+0x1354] ;  /* 0x0013540001f07983 */ /* 0x000ee20000300800 */
[----:B------:R-:W-:-:S03]  /*b5300*/  IMAD.WIDE R18, R141, 0x4, R4 ;  /* 0x000000048d127825 */ /* 0x000fc600078e0204 */
[----:B------:R1:W-:Y:S04]  /*b5310*/  @P0 STG.E desc[UR4][R16.64], R149 ;  /* 0x0000009510000986 */ /* 0x0003e8000c101904 */
[----:B------:R-:W3:Y:S04]  /*b5320*/  LDL.LU R244, [R1+0xf64] ;  /* 0x000f640001f47983 */ /* 0x000ee80000300800 */
[----:B------:R1:W-:Y:S02]  /*b5330*/  @P3 STG.E desc[UR4][R18.64], R146 ;  /* 0x0000009212003986 */ /* 0x0003e4000c101904 */
[----:B-1----:R-:W-:-:S02]  /*b5340*/  IMAD.WIDE R16, R141, 0x4, R6 ;  /* 0x000000048d107825 */ /* 0x002fc400078e0206 */
[----:B------:R-:W3:Y:S02]  /*b5350*/  LDL.LU R151, [R1+0xb54] ;  /* 0x000b540001977983 */ /* 0x000ee40000300800 */
[----:B------:R-:W-:-:S04]  /*b5360*/  IMAD.WIDE R20, R147, 0x4, R2 ;  /* 0x0000000493147825 */ /* 0x000fc800078e0202 */
[----:B------:R-:W-:Y:S01]  /*b5370*/  IMAD.WIDE R18, R141, 0x4, R8 ;  /* 0x000000048d127825 */ /* 0x000fe200078e0208 */
[----:B------:R-:W3:Y:S04]  /*b5380*/  LDL.LU R146, [R1+0x764] ;  /* 0x0007640001927983 */ /* 0x000ee80000300800 */
[----:B------:R-:W-:Y:S04]  /*b5390*/  @P1 STG.E desc[UR4][R16.64], R150 ;  /* 0x0000009610001986 */ /* 0x000fe8000c101904 */
[----:B------:R-:W-:Y:S04]  /*b53a0*/  @P4 STG.E desc[UR4][R18.64], R148 ;  /* 0x0000009412004986 */ /* 0x000fe8000c101904 */
[----:B------:R-:W3:Y:S04]  /*b53b0*/  LDL.LU R141, [R1+0x2744] ;  /* 0x00274400018d7983 */ /* 0x000ee80000300800 */
[----:B--2---:R1:W-:Y:S04]  /*b53c0*/  @P6 STG.E desc[UR4][R20.64], R143 ;  /* 0x0000008f14006986 */ /* 0x0043e8000c101904 */
[----:B-1----:R-:W2:Y:S01]  /*b53d0*/  LDL.LU R143, [R1+0x364] ;  /* 0x00036400018f7983 */ /* 0x002ea20000300800 */
[----:B------:R-:W-:Y:S01]  /*b53e0*/  ISETP.LT.AND P5, PT, R12, UR6, !P2 ;  /* 0x000000060c007c0c */ /* 0x000fe2000d7a1270 */
[----:B------:R-:W-:Y:S01]  /*b53f0*/  IMAD.WIDE R22, R147, 0x4, R4 ;  /* 0x0000000493167825 */ /* 0x000fe200078e0204 */
[----:B------:R-:W-:Y:S01]  /*b5400*/  ISETP.LT.AND P3, PT, R13, UR6, !P2 ;  /* 0x000000060d007c0c */ /* 0x000fe2000d761270 */
[----:B------:R-:W2:Y:S02]  /*b5410*/  LDL.LU R149, [R1+0x1b58] ;  /* 0x001b580001957983 */ /* 0x000ea40000300800 */
[----:B------:R-:W-:-:S02]  /*b5420*/  VIADD R0, R10, 0x1b3 ;  /* 0x000001b30a007836 */ /* 0x000fc40000000000 */
[----:B------:R-:W-:-:S06]  /*b5430*/  IMAD.WIDE R16, R147, 0x4, R6 ;  /* 0x0000000493107825 */ /* 0x000fcc00078e0206 */
[----:B------:R1:W-:Y:S01]  /*b5440*/  @P5 STG.E desc[UR4][R22.64], R142 ;  /* 0x0000008e16005986 */ /* 0x0003e2000c101904 */
[----:B------:R-:W-:Y:S02]  /*b5450*/  ISETP.GE.AND P0, PT, R0, UR7, PT ;  /* 0x0000000700007c0c */ /* 0x000fe4000bf06270 */
[----:B------:R-:W-:Y:S01]  /*b5460*/  ISETP.LT.AND P2, PT, R14, UR6, !P2 ;  /* 0x000000060e007c0c */ /* 0x000fe2000d741270 */
[----:B-1----:R-:W2:Y:S01]  /*b5470*/  LDL.LU R142, [R1+0x2740] ;  /* 0x00274000018e7983 */ /* 0x002ea20000300800 */
[----:B------:R-:W-:Y:S02]  /*b5480*/  ISETP.LT.AND P6, PT, R11, UR6, !P0 ;  /* 0x000000060b007c0c */ /* 0x000fe4000c7c1270 */
[----:B------:R-:W-:Y:S02]  /*b5490*/  ISETP.LT.AND P4, PT, R12, UR6, !P0 ;  /* 0x000000060c007c0c */ /* 0x000fe4000c781270 */
[----:B------:R-:W-:Y:S02]  /*b54a0*/  ISETP.LT.AND P5, PT, R13, UR6, !P0 ;  /* 0x000000060d007c0c */ /* 0x000fe4000c7a1270 */
[----:B------:R-:W-:Y:S01]  /*b54b0*/  ISETP.LT.AND P0, PT, R14, UR6, !P0 ;  /* 0x000000060e007c0c */ /* 0x000fe2000c701270 */
[C---:B----4-:R-:W-:Y:S01]  /*b54c0*/  IMAD.WIDE R18, R144.reuse, 0x4, R2 ;  /* 0x0000000490127825 */ /* 0x050fe200078e0202 */
[----:B---3--:R1:W-:Y:S03]  /*b54d0*/  @P3 STG.E desc[UR4][R16.64], R145 ;  /* 0x0000009110003986 */ /* 0x0083e6000c101904 */
[C---:B------:R-:W-:Y:S01]  /*b54e0*/  IMAD.WIDE R20, R144.reuse, 0x4, R4 ;  /* 0x0000000490147825 */ /* 0x040fe200078e0204 */
[----:B-1----:R-:W3:Y:S03]  /*b54f0*/  LDL.LU R145, [R1+0x1758] ;  /* 0x0017580001917983 */ /* 0x002ee60000300800 */
[----:B------:R-:W-:Y:S01]  /*b5500*/  IMAD.WIDE R16, R147, 0x4, R8 ;  /* 0x0000000493107825 */ /* 0x000fe200078e0208 */
[----:B------:R-:W4:Y:S03]  /*b5510*/  LDL.LU R150, [R1+0x2058] ;  /* 0x0020580001967983 */ /* 0x000f260000300800 */
[C---:B------:R-:W-:Y:S01]  /*b5520*/  IMAD.WIDE R22, R144.reuse, 0x4, R6 ;  /* 0x0000000490167825 */ /* 0x040fe200078e0206 */
[----:B------:R-:W4:Y:S04]  /*b5530*/  LDL.LU R148, [R1+0x1358] ;  /* 0x0013580001947983 */ /* 0x000f280000300800 */
[----:B------:R-:W4:Y:S04]  /*b5540*/  LDL.LU R147, [R1+0xf68] ;  /* 0x000f680001937983 */ /* 0x000f280000300800 */
[----:B------:R-:W-:Y:S04]  /*b5550*/  @P2 STG.E desc[UR4][R16.64], R240 ;  /* 0x000000f010002986 */ /* 0x000fe8000c101904 */
[----:B------:R1:W-:Y:S04]  /*b5560*/  @P6 STG.E desc[UR4][R18.64], R244 ;  /* 0x000000f412006986 */ /* 0x0003e8000c101904 */
[----:B------:R-:W-:Y:S04]  /*b5570*/  @P4 STG.E desc[UR4][R20.64], R151 ;  /* 0x0000009714004986 */ /* 0x000fe8000c101904 */
[----:B------:R1:W-:Y:S02]  /*b5580*/  @P5 STG.E desc[UR4][R22.64], R146 ;  /* 0x0000009216005986 */ /* 0x0003e4000c101904 */
[----:B-1----:R-:W-:-:S02]  /*b5590*/  IMAD.WIDE R18, R144, 0x4, R8 ;  /* 0x0000000490127825 */ /* 0x002fc400078e0208 */
[----:B------:R-:W4:Y:S04]  /*b55a0*/  LDL.LU R144, [R1+0xb58] ;  /* 0x000b580001907983 */ /* 0x000f280000300800 */
[----:B------:R-:W4:Y:S04]  /*b55b0*/  LDL.LU R146, [R1+0x2748] ;  /* 0x0027480001927983 */ /* 0x000f280000300800 */
[----:B--2---:R1:W-:Y:S04]  /*b55c0*/  @P0 STG.E desc[UR4][R18.64], R143 ;  /* 0x0000008f12000986 */ /* 0x0043e8000c101904 */
[----:B-1----:R-:W2:Y:S01]  /*b55d0*/  LDL.LU R143, [R1+0x768] ;  /* 0x00076800018f7983 */ /* 0x002ea20000300800 */
[----:B------:R-:W-:-:S05]  /*b55e0*/  VIADD R0, R10, 0x1b4 ;  /* 0x000001b40a007836 */ /* 0x000fca0000000000 */
[----:B------:R-:W-:-:S04]  /*b55f0*/  ISETP.GE.AND P1, PT, R0, UR7, PT ;  /* 0x0000000700007c0c */ /* 0x000fc8000bf26270 */
[----:B------:R-:W-:Y:S01]  /*b5600*/  ISETP.LT.AND P2, PT, R11, UR6, !P1 ;  /* 0x000000060b007c0c */ /* 0x000fe2000cf41270 */
[----:B------:R-:W-:Y:S01]  /*b5610*/  VIADD R15, R10, 0x1b5 ;  /* 0x000001b50a0f7836 */ /* 0x000fe20000000000 */
[----:B------:R-:W-:Y:S01]  /*b5620*/  ISETP.LT.AND P5, PT, R12, UR6, !P1 ;  /* 0x000000060c007c0c */ /* 0x000fe2000cfa1270 */
[C---:B------:R-:W-:Y:S01]  /*b5630*/  IMAD.WIDE R16, R142.reuse, 0x4, R2 ;  /* 0x000000048e107825 */ /* 0x040fe200078e0202 */
[----:B------:R-:W-:Y:S02]  /*b5640*/  ISETP.LT.AND P4, PT, R13, UR6, !P1 ;  /* 0x000000060d007c0c */ /* 0x000fe4000cf81270 */
[----:B------:R-:W-:Y:S01]  /*b5650*/  ISETP.GE.AND P3, PT, R15, UR7, PT ;  /* 0x000000070f007c0c */ /* 0x000fe2000bf66270 */
[----:B------:R-:W-:Y:S01]  /*b5660*/  IMAD.WIDE R20, R142, 0x4, R4 ;  /* 0x000000048e147825 */ /* 0x000fe200078e0204 */
[----:B------:R-:W-:-:S03]  /*b5670*/  ISETP.LT.AND P1, PT, R14, UR6, !P1 ;  /* 0x000000060e007c0c */ /* 0x000fc6000cf21270 */
[----:B------:R-:W-:Y:S02]  /*b5680*/  IMAD.WIDE R18, R142, 0x4, R6 ;  /* 0x000000048e127825 */ /* 0x000fe400078e0206 */
[----:B------:R1:W-:Y:S01]  /*b5690*/  @P2 STG.E desc[UR4][R16.64], R149 ;  /* 0x0000009510002986 */ /* 0x0003e2000c101904 */
[----:B------:R-:W-:Y:S02]  /*b56a0*/  ISETP.LT.AND P6, PT, R11, UR6, !P3 ;  /* 0x000000060b007c0c */ /* 0x000fe4000dfc1270 */
[----:B------:R-:W-:Y:S01]  /*b56b0*/  ISETP.LT.AND P2, PT, R12, UR6, !P3 ;  /* 0x000000060c007c0c */ /* 0x000fe2000df41270 */
[----:B-1----:R-:W-:Y:S02]  /*b56c0*/  IMAD.WIDE R16, R142, 0x4, R8 ;  /* 0x000000048e107825 */ /* 0x002fe400078e0208 */
[----:B------:R-:W2:Y:S04]  /*b56d0*/  LDL.LU R142, [R1+0x274c] ;  /* 0x00274c00018e7983 */ /* 0x000ea80000300800 */
[----:B------:R-:W2:Y:S04]  /*b56e0*/  LDL.LU R244, [R1+0x368] ;  /* 0x0003680001f47983 */ /* 0x000ea80000300800 */
[----:B---3--:R1:W-:Y:S04]  /*b56f0*/  @P5 STG.E desc[UR4][R20.64], R145 ;  /* 0x0000009114005986 */ /* 0x0083e8000c101904 */
[----:B------:R-:W3:Y:S04]  /*b5700*/  LDL.LU R149, [R1+0x1b5c] ;  /* 0x001b5c0001957983 */ /* 0x000ee80000300800 */
[----:B----4-:R4:W-:Y:S04]  /*b5710*/  @P4 STG.E desc[UR4][R18.64], R150 ;  /* 0x0000009612004986 */ /* 0x0109e8000c101904 */
[----:B-1----:R-:W3:Y:S01]  /*b5720*/  LDL.LU R145, [R1+0x175c] ;  /* 0x00175c0001917983 */ /* 0x002ee20000300800 */
[----:B------:R-:W-:Y:S01]  /*b5730*/  IMAD.WIDE R20, R141, 0x4, R2 ;  /* 0x000000048d147825 */ /* 0x000fe200078e0202 */
[----:B------:R-:W-:-:S02]  /*b5740*/  ISETP.LT.AND P4, PT, R13, UR6, !P3 ;  /* 0x000000060d007c0c */ /* 0x000fc4000df81270 */
[----:B------:R1:W-:Y:S04]  /*b5750*/  @P1 STG.E desc[UR4][R16.64], R148 ;  /* 0x0000009410001986 */ /* 0x0003e8000c101904 */
[----:B----4-:R-:W4:Y:S04]  /*b5760*/  LDL.LU R150, [R1+0x205c] ;  /* 0x00205c0001967983 */ /* 0x010f280000300800 */
[----:B------:R1:W-:Y:S04]  /*b5770*/  @P6 STG.E desc[UR4][R20.64], R147 ;  /* 0x0000009314006986 */ /* 0x0003e8000c101904 */
[----:B-1----:R-:W4:Y:S01]  /*b5780*/  LDL.LU R148, [R1+0x135c] ;  /* 0x00135c0001947983 */ /* 0x002f220000300800 */
[----:B------:R-:W-:-:S04]  /*b5790*/  IMAD.WIDE R16, R141, 0x4, R4 ;  /* 0x000000048d107825 */ /* 0x000fc800078e0204 */
[C---:B------:R-:W-:Y:S01]  /*b57a0*/  IMAD.WIDE R18, R141.reuse, 0x4, R6 ;  /* 0x000000048d127825 */ /* 0x040fe200078e0206 */
[----:B------:R-:W4:Y:S04]  /*b57b0*/  LDL.LU R147, [R1+0xf6c] ;  /* 0x000f6c0001937983 */ /* 0x000f280000300800 */
[----:B------:R1:W-:Y:S02]  /*b57c0*/  @P2 STG.E desc[UR4][R16.64], R144 ;  /* 0x0000009010002986 */ /* 0x0003e4000c101904 */
[----:B-1----:R-:W-:Y:S02]  /*b57d0*/  IMAD.WIDE R16, R141, 0x4, R8 ;  /* 0x000000048d107825 */ /* 0x002fe400078e0208 */
[----:B------:R-:W4:Y:S04]  /*b57e0*/  LDL.LU R141, [R1+0x36c] ;  /* 0x00036c00018d7983 */ /* 0x000f280000300800 */
[----:B------:R-:W4:Y:S04]  /*b57f0*/  LDL.LU R144, [R1+0x2750] ;  /* 0x0027500001907983 */ /* 0x000f280000300800 */
[----:B------:R-:W4:Y:S04]  /*b5800*/  LDL.LU R151, [R1+0xb5c] ;  /* 0x000b5c0001977983 */ /* 0x000f280000300800 */
[----:B--2---:R1:W-:Y:S04]  /*b5810*/  @P4 STG.E desc[UR4][R18.64], R143 ;  /* 0x0000008f12004986 */ /* 0x0043e8000c101904 */
[----:B-1----:R-:W2:Y:S01]  /*b5820*/  LDL.LU R143, [R1+0x76c] ;  /* 0x00076c00018f7983 */ /* 0x002ea20000300800 */
[----:B------:R-:W-:Y:S01]  /*b5830*/  VIADD R0, R10, 0x1b6 ;  /* 0x000001b60a007836 */ /* 0x000fe20000000000 */
[----:B------:R-:W-:-:S04]  /*b5840*/  ISETP.LT.AND P3, PT, R14, UR6, !P3 ;  /* 0x000000060e007c0c */ /* 0x000fc8000df61270 */
[----:B------:R-:W-:Y:S01]  /*b5850*/  ISETP.GE.AND P0, PT, R0, UR7, PT ;  /* 0x0000000700007c0c */ /* 0x000fe2000bf06270 */
[----:B------:R-:W-:-:S03]  /*b5860*/  VIADD R15, R10, 0x1b7 ;  /* 0x000001b70a0f7836 */ /* 0x000fc60000000000 */
[----:B------:R-:W-:Y:S02]  /*b5870*/  ISETP.LT.AND P5, PT, R11, UR6, !P0 ;  /* 0x000000060b007c0c */ /* 0x000fe4000c7a1270 */
[----:B------:R-:W-:Y:S01]  /*b5880*/  ISETP.LT.AND P6, PT, R12, UR6, !P0 ;  /* 0x000000060c007c0c */ /* 0x000fe2000c7c1270 */
[C---:B------:R-:W-:Y:S01]  /*b5890*/  IMAD.WIDE R18, R146.reuse, 0x4, R2 ;  /* 0x0000000492127825 */ /* 0x040fe200078e0202 */
[----:B------:R-:W-:Y:S02]  /*b58a0*/  ISETP.GE.AND P1, PT, R15, UR7, PT ;  /* 0x000000070f007c0c */ /* 0x000fe4000bf26270 */
[----:B------:R-:W-:Y:S01]  /*b58b0*/  ISETP.LT.AND P4, PT, R13, UR6, !P0 ;  /* 0x000000060d007c0c */ /* 0x000fe2000c781270 */
[----:B------:R-:W-:Y:S01]  /*b58c0*/  IMAD.WIDE R20, R146, 0x4, R4 ;  /* 0x0000000492147825 */ /* 0x000fe200078e0204 */
[----:B------:R-:W-:Y:S01]  /*b58d0*/  ISETP.LT.AND P0, PT, R14, UR6, !P0 ;  /* 0x000000060e007c0c */ /* 0x000fe2000c701270 */
[----:B------:R-:W-:Y:S01]  /*b58e0*/  @P3 STG.E desc[UR4][R16.64], R244 ;  /* 0x000000f410003986 */ /* 0x000fe2000c101904 */
[----:B------:R-:W-:-:S03]  /*b58f0*/  ISETP.LT.AND P3, PT, R11, UR6, !P1 ;  /* 0x000000060b007c0c */ /* 0x000fc6000cf61270 */
[----:B---3--:R1:W-:Y:S01]  /*b5900*/  @P5 STG.E desc[UR4][R18.64], R149 ;  /* 0x0000009512005986 */ /* 0x0083e2000c101904 */
[----:B------:R-:W-:-:S03]  /*b5910*/  ISETP.LT.AND P5, PT, R13, UR6, !P1 ;  /* 0x000000060d007c0c */ /* 0x000fc6000cfa1270 */
[----:B------:R3:W-:Y:S04]  /*b5920*/  @P6 STG.E desc[UR4][R20.64], R145 ;  /* 0x0000009114006986 */ /* 0x0007e8000c101904 */
[----:B-1----:R-:W2:Y:S01]  /*b5930*/  LDL.LU R149, [R1+0x1b60] ;  /* 0x001b600001957983 */ /* 0x002ea20000300800 */
[----:B------:R-:W-:Y:S01]  /*b5940*/  IMAD.WIDE R18, R146, 0x4, R6 ;  /* 0x0000000492127825 */ /* 0x000fe200078e0206 */
[----:B------:R-:W-:Y:S02]  /*b5950*/  ISETP.LT.AND P6, PT, R12, UR6, !P1 ;  /* 0x000000060c007c0c */ /* 0x000fe4000cfc1270 */
[----:B---3--:R-:W3:Y:S01]  /*b5960*/  LDL.LU R145, [R1+0x2060] ;  /* 0x0020600001917983 */ /* 0x008ee20000300800 */
[----:B------:R-:W-:Y:S01]  /*b5970*/  IMAD.WIDE R20, R146, 0x4, R8 ;  /* 0x0000000492147825 */ /* 0x000fe200078e0208 */
[----:B------:R-:W-:-:S02]  /*b5980*/  ISETP.LT.AND P1, PT, R14, UR6, !P1 ;  /* 0x000000060e007c0c */ /* 0x000fc4000cf21270 */
[----:B------:R-:W3:Y:S01]  /*b5990*/  LDL.LU R146, [R1+0x2754] ;  /* 0x0027540001927983 */ /* 0x000ee20000300800 */
[----:B------:R-:W-:-:S03]  /*b59a0*/  IMAD.WIDE R16, R142, 0x4, R2 ;  /* 0x000000048e107825 */ /* 0x000fc600078e0202 */
[----:B----4-:R1:W-:Y:S04]  /*b59b0*/  @P4 STG.E desc[UR4][R18.64], R150 ;  /* 0x0000009612004986 */ /* 0x0103e8000c101904 */
[----:B------:R4:W-:Y:S04]  /*b59c0*/  @P0 STG.E desc[UR4][R20.64], R148 ;  /* 0x0000009414000986 */ /* 0x0009e8000c101904 */
[----:B------:R4:W-:Y:S04]  /*b59d0*/  @P3 STG.E desc[UR4][R16.64], R147 ;  /* 0x0000009310003986 */ /* 0x0009e8000c101904 */
[----:B-1----:R-:W3:Y:S01]  /*b59e0*/  LDL.LU R150, [R1+0x1760] ;  /* 0x0017600001967983 */ /* 0x002ee20000300800 */
[----:B------:R-:W-:-:S03]  /*b59f0*/  IMAD.WIDE R18, R142, 0x4, R4 ;  /* 0x000000048e127825 */ /* 0x000fc600078e0204 */
[----:B----4-:R-:W4:Y:S01]  /*b5a00*/  LDL.LU R148, [R1+0x1360] ;  /* 0x0013600001947983 */ /* 0x010f220000300800 */
[----:B------:R-:W-:-:S03]  /*b5a10*/  IMAD.WIDE R20, R142, 0x4, R8 ;  /* 0x000000048e147825 */ /* 0x000fc600078e0208 */
[----:B------:R-:W4:Y:S01]  /*b5a20*/  LDL.LU R147, [R1+0xf70] ;  /* 0x000f700001937983 */ /* 0x000f220000300800 */
[----:B------:R-:W-:-:S03]  /*b5a30*/  IMAD.WIDE R16, R142, 0x4, R6 ;  /* 0x000000048e107825 */ /* 0x000fc600078e0206 */
[----:B------:R-:W4:Y:S04]  /*b5a40*/  LDL.LU R142, [R1+0x770] ;  /* 0x00077000018e7983 */ /* 0x000f280000300800 */
[----:B------:R-:W-:Y:S04]  /*b5a50*/  @P6 STG.E desc[UR4][R18.64], R151 ;  /* 0x0000009712006986 */ /* 0x000fe8000c101904 */
[----:B--2---:R-:W-:Y:S04]  /*b5a60*/  @P5 STG.E desc[UR4][R16.64], R143 ;  /* 0x0000008f10005986 */ /* 0x004fe8000c101904 */
[----:B------:R1:W-:Y:S04]  /*b5a70*/  @P1 STG.E desc[UR4][R20.64], R141 ;  /* 0x0000008d14001986 */ /* 0x0003e8000c101904 */
[----:B-1----:R-:W2:Y:S01]  /*b5a80*/  LDL.LU R141, [R1+0xb60] ;  /* 0x000b6000018d7983 */ /* 0x002ea20000300800 */
[----:B------:R-:W-:-:S02]  /*b5a90*/  VIADD R0, R10, 0x1b8 ;  /* 0x000001b80a007836 */ /* 0x000fc40000000000 */
[----:B------:R-:W-:Y:S01]  /*b5aa0*/  IMAD.WIDE R16, R144, 0x4, R2 ;  /* 0x0000000490107825 */ /* 0x000fe200078e0202 */
[----:B------:R-:W2:Y:S02]  /*b5ab0*/  LDL.LU R143, [R1+0x2758] ;  /* 0x00275800018f7983 */ /* 0x000ea40000300800 */
[----:B------:R-:W-:Y:S01]  /*b5ac0*/  ISETP.GE.AND P2, PT, R0, UR7, PT ;  /* 0x0000000700007c0c */ /* 0x000fe2000bf46270 */
[----:B------:R-:W-:Y:S01]  /*b5ad0*/  VIADD R0, R10, 0x1b9 ;  /* 0x000001b90a007836 */ /* 0x000fe20000000000 */
[----:B------:R-:W2:Y:S02]  /*b5ae0*/  LDL.LU R240, [R1+0x370] ;  /* 0x0003700001f07983 */ /* 0x000ea40000300800 */
[----:B------:R-:W-:Y:S02]  /*b5af0*/  ISETP.LT.AND P0, PT, R11, UR6, !P2 ;  /* 0x000000060b007c0c */ /* 0x000fe4000d701270 */
[----:B------:R-:W-:Y:S01]  /*b5b00*/  ISETP.LT.AND P3, PT, R12, UR6, !P2 ;  /* 0x000000060c007c0c */ /* 0x000fe2000d761270 */
[----:B------:R-:W-:Y:S01]  /*b5b10*/  IMAD.WIDE R18, R144, 0x4, R4 ;  /* 0x0000000490127825 */ /* 0x000fe200078e0204 */
[----:B------:R-:W-:Y:S01]  /*b5b20*/  ISETP.GE.AND P4, PT, R0, UR7, PT ;  /* 0x0000000700007c0c */ /* 0x000fe2000bf86270 */
[----:B------:R-:W2:Y:S01]  /*b5b30*/  LDL.LU R244, [R1+0x1b64] ;  /* 0x001b640001f47983 */ /* 0x000ea20000300800 */
[----:B------:R-:W-:-:S02]  /*b5b40*/  ISETP.LT.AND P1, PT, R13, UR6, !P2 ;  /* 0x000000060d007c0c */ /* 0x000fc4000d721270 */
[----:B------:R-:W-:Y:S01]  /*b5b50*/  ISETP.LT.AND P2, PT, R14, UR6, !P2 ;  /* 0x000000060e007c0c */ /* 0x000fe2000d741270 */
[----:B------:R-:W2:Y:S01]  /*b5b60*/  LDL.LU R151, [R1+0x2064] ;  /* 0x0020640001977983 */ /* 0x000ea20000300800 */
[----:B------:R-:W-:Y:S02]  /*b5b70*/  ISETP.LT.AND P6, PT, R11, UR6, !P4 ;  /* 0x000000060b007c0c */ /* 0x000fe4000e7c1270 */
[----:B------:R-:W-:Y:S01]  /*b5b80*/  ISETP.LT.AND P5, PT, R12, UR6, !P4 ;  /* 0x000000060c007c0c */ /* 0x000fe2000e7a1270 */
[----:B------:R1:W-:Y:S04]  /*b5b90*/  @P0 STG.E desc[UR4][R16.64], R149 ;  /* 0x0000009510000986 */ /* 0x0003e8000c101904 */
[----:B---3--:R3:W-:Y:S01]  /*b5ba0*/  @P3 STG.E desc[UR4][R18.64], R145 ;  /* 0x0000009112003986 */ /* 0x0087e2000c101904 */
[----:B-1----:R-:W-:Y:S01]  /*b5bb0*/  IMAD.WIDE R16, R144, 0x4, R6 ;  /* 0x0000000490107825 */ /* 0x002fe200078e0206 */
[----:B------:R-:W-:-:S03]  /*b5bc0*/  ISETP.LT.AND P3, PT, R13, UR6, !P4 ;  /* 0x000000060d007c0c */ /* 0x000fc6000e761270 */
[----:B------:R-:W-:Y:S01]  /*b5bd0*/  IMAD.WIDE R20, R146, 0x4, R2 ;  /* 0x0000000492147825 */ /* 0x000fe200078e0202 */
[----:B---3--:R-:W3:Y:S03]  /*b5be0*/  LDL.LU R145, [R1+0x1764] ;  /* 0x0017640001917983 */ /* 0x008ee60000300800 */
[----:B------:R-:W-:Y:S02]  /*b5bf0*/  IMAD.WIDE R18, R144, 0x4, R8 ;  /* 0x0000000490127825 */ /* 0x000fe400078e0208 */
[----:B------:R-:W3:Y:S02]  /*b5c00*/  LDL.LU R144, [R1+0x2760] ;  /* 0x0027600001907983 */ /* 0x000ee40000300800 */
[C---:B------:R-:W-:Y:S02]  /*b5c10*/  IMAD.WIDE R22, R146.reuse, 0x4, R4 ;  /* 0x0000000492167825 */ /* 0x040fe400078e0204 */
[----:B------:R1:W-:Y:S04]  /*b5c20*/  @P1 STG.E desc[UR4][R16.64], R150 ;  /* 0x0000009610001986 */ /* 0x0003e8000c101904 */
[----:B----4-:R-:W-:Y:S04]  /*b5c30*/  @P2 STG.E desc[UR4][R18.64], R148 ;  /* 0x0000009412002986 */ /* 0x010fe8000c101904 */
[----:B------:R-:W-:Y:S04]  /*b5c40*/  @P6 STG.E desc[UR4][R20.64], R147 ;  /* 0x0000009314006986 */ /* 0x000fe8000c101904 */
[----:B------:R-:W4:Y:S04]  /*b5c50*/  LDL.LU R149, [R1+0x1364] ;  /* 0x0013640001957983 */ /* 0x000f280000300800 */
[----:B------:R1:W-:Y:S04]  /*b5c60*/  @P5 STG.E desc[UR4][R22.64], R142 ;  /* 0x0000008e16005986 */ /* 0x0003e8000c101904 */
[----:B-1----:R-:W4:Y:S01]  /*b5c70*/  LDL.LU R150, [R1+0xf74] ;  /* 0x000f740001967983 */ /* 0x002f220000300800 */
[----:B------:R-:W-:-:S03]  /*b5c80*/  IMAD.WIDE R16, R146, 0x4, R6 ;  /* 0x0000000492107825 */ /* 0x000fc600078e0206 */
[----:B------:R-:W4:Y:S04]  /*b5c90*/  LDL.LU R142, [R1+0x275c] ;  /* 0x00275c00018e7983 */ /* 0x000f280000300800 */
[----:B--2---:R1:W-:Y:S04]  /*b5ca0*/  @P3 STG.E desc[UR4][R16.64], R141 ;  /* 0x0000008d10003986 */ /* 0x0043e8000c101904 */
[----:B-1----:R-:W2:Y:S01]  /*b5cb0*/  LDL.LU R141, [R1+0x774] ;  /* 0x00077400018d7983 */ /* 0x002ea20000300800 */
[----:B------:R-:W-:-:S03]  /*b5cc0*/  IMAD.WIDE R16, R146, 0x4, R8 ;  /* 0x0000000492107825 */ /* 0x000fc600078e0208 */
[----:B------:R-:W2:Y:S04]  /*b5cd0*/  LDL.LU R148, [R1+0xb64] ;  /* 0x000b640001947983 */ /* 0x000ea80000300800 */
        /* <DEDUP_REMOVED lines=8> */
[C---:B------:R-:W-:Y:S01]  /*b5d60*/  IMAD.WIDE R18, R143.reuse, 0x4, R2 ;  /* 0x000000048f127825 */ /* 0x040fe200078e0202 */
[----:B------:R-:W-:Y:S03]  /*b5d70*/  @P4 STG.E desc[UR4][R16.64], R240 ;  /* 0x000000f010004986 */ /* 0x000fe6000c101904 */
[----:B------:R-:W-:Y:S02]  /*b5d80*/  VIADD R0, R10, 0x1bb ;  /* 0x000001bb0a007836 */ /* 0x000fe40000000000 */
[----:B------:R-:W-:-:S04]  /*b5d90*/  IMAD.WIDE R20, R143, 0x4, R4 ;  /* 0x000000048f147825 */ /* 0x000fc800078e0204 */
[----:B------:R-:W-:Y:S01]  /*b5da0*/  IMAD.WIDE R22, R143, 0x4, R6 ;  /* 0x000000048f167825 */ /* 0x000fe200078e0206 */
[----:B------:R1:W-:Y:S01]  /*b5db0*/  @P6 STG.E desc[UR4][R18.64], R244 ;  /* 0x000000f412006986 */ /* 0x0003e2000c101904 */
[----:B------:R-:W-:Y:S02]  /*b5dc0*/  ISETP.GE.AND P1, PT, R0, UR7, PT ;  /* 0x0000000700007c0c */ /* 0x000fe4000bf26270 */
[----:B------:R-:W-:Y:S01]  /*b5dd0*/  ISETP.LT.AND P0, PT, R14, UR6, !P0 ;  /* 0x000000060e007c0c */ /* 0x000fe2000c701270 */
[----:B------:R-:W-:Y:S01]  /*b5de0*/  @P2 STG.E desc[UR4][R20.64], R151 ;  /* 0x0000009714002986 */ /* 0x000fe2000c101904 */
[----:B------:R-:W-:-:S03]  /*b5df0*/  ISETP.LT.AND P4, PT, R11, UR6, !P1 ;  /* 0x000000060b007c0c */ /* 0x000fc6000cf81270 */
[----:B---3--:R3:W-:Y:S01]  /*b5e00*/  @P5 STG.E desc[UR4][R22.64], R145 ;  /* 0x0000009116005986 */ /* 0x0087e2000c101904 */
[----:B------:R-:W-:Y:S01]  /*b5e10*/  VIADD R15, R10, 0x1bc ;  /* 0x000001bc0a0f7836 */ /* 0x000fe20000000000 */
[----:B------:R-:W-:Y:S01]  /*b5e20*/  ISETP.LT.AND P5, PT, R12, UR6, !P1 ;  /* 0x000000060c007c0c */ /* 0x000fe2000cfa1270 */
[----:B-1----:R-:W-:Y:S01]  /*b5e30*/  IMAD.WIDE R18, R143, 0x4, R8 ;  /* 0x000000048f127825 */ /* 0x002fe200078e0208 */
[----:B---3--:R-:W3:Y:S02]  /*b5e40*/  LDL.LU R145, [R1+0x2068] ;  /* 0x0020680001917983 */ /* 0x008ee40000300800 */
[----:B------:R-:W-:Y:S02]  /*b5e50*/  ISETP.GE.AND P3, PT, R15, UR7, PT ;  /* 0x000000070f007c0c */ /* 0x000fe4000bf66270 */
[----:B------:R-:W-:Y:S01]  /*b5e60*/  ISETP.LT.AND P2, PT, R13, UR6, !P1 ;  /* 0x000000060d007c0c */ /* 0x000fe2000cf41270 */
[----:B------:R-:W3:Y:S01]  /*b5e70*/  LDL.LU R143, [R1+0x2764] ;  /* 0x00276400018f7983 */ /* 0x000ee20000300800 */
[----:B------:R-:W-:-:S03]  /*b5e80*/  ISETP.LT.AND P1, PT, R14, UR6, !P1 ;  /* 0x000000060e007c0c */ /* 0x000fc6000cf21270 */
[----:B----4-:R1:W-:Y:S01]  /*b5e90*/  @P0 STG.E desc[UR4][R18.64], R149 ;  /* 0x0000009512000986 */ /* 0x0103e2000c101904 */
[----:B------:R-:W-:Y:S01]  /*b5ea0*/  ISETP.LT.AND P6, PT, R11, UR6, !P3 ;  /* 0x000000060b007c0c */ /* 0x000fe2000dfc1270 */
[C---:B------:R-:W-:Y:S02]  /*b5eb0*/  IMAD.WIDE R16, R142.reuse, 0x4, R2 ;  /* 0x000000048e107825 */ /* 0x040fe400078e0202 */
[----:B-1----:R-:W4:Y:S02]  /*b5ec0*/  LDL.LU R149, [R1+0x1768] ;  /* 0x0017680001957983 */ /* 0x002f240000300800 */
[C---:B------:R-:W-:Y:S02]  /*b5ed0*/  IMAD.WIDE R20, R142.reuse, 0x4, R4 ;  /* 0x000000048e147825 */ /* 0x040fe400078e0204 */
[----:B------:R1:W-:Y:S02]  /*b5ee0*/  @P4 STG.E desc[UR4][R16.64], R150 ;  /* 0x0000009610004986 */ /* 0x0003e4000c101904 */
[----:B------:R-:W-:-:S04]  /*b5ef0*/  IMAD.WIDE R18, R142, 0x4, R6 ;  /* 0x000000048e127825 */ /* 0x000fc800078e0206 */
[----:B-1----:R-:W-:Y:S02]  /*b5f00*/  IMAD.WIDE R16, R142, 0x4, R8 ;  /* 0x000000048e107825 */ /* 0x002fe400078e0208 */
[----:B------:R-:W4:Y:S04]  /*b5f10*/  LDL.LU R142, [R1+0x2768] ;  /* 0x00276800018e7983 */ /* 0x000f280000300800 */
[----:B------:R-:W4:Y:S04]  /*b5f20*/  LDL.LU R244, [R1+0x1368] ;  /* 0x0013680001f47983 */ /* 0x000f280000300800 */
[----:B------:R-:W4:Y:S04]  /*b5f30*/  LDL.LU R150, [R1+0xf78] ;  /* 0x000f780001967983 */ /* 0x000f280000300800 */
[----:B--2---:R1:W-:Y:S04]  /*b5f40*/  @P5 STG.E desc[UR4][R20.64], R141 ;  /* 0x0000008d14005986 */ /* 0x0043e8000c101904 */
[----:B------:R-:W-:Y:S04]  /*b5f50*/  @P2 STG.E desc[UR4][R18.64], R148 ;  /* 0x0000009412002986 */ /* 0x000fe8000c101904 */
[----:B-1----:R-:W2:Y:S01]  /*b5f60*/  LDL.LU R141, [R1+0x778] ;  /* 0x00077800018d7983 */ /* 0x002ea20000300800 */
[----:B------:R-:W-:-:S03]  /*b5f70*/  IMAD.WIDE R20, R144, 0x4, R2 ;  /* 0x0000000490147825 */ /* 0x000fc600078e0202 */
[----:B------:R1:W-:Y:S04]  /*b5f80*/  @P1 STG.E desc[UR4][R16.64], R147 ;  /* 0x0000009310001986 */ /* 0x0003e8000c101904 */
[----:B------:R1:W-:Y:S04]  /*b5f90*/  @P6 STG.E desc[UR4][R20.64], R146 ;  /* 0x0000009214006986 */ /* 0x0003e8000c101904 */
[----:B-1----:R-:W2:Y:S04]  /*b5fa0*/  LDL.LU R147, [R1+0xb68] ;  /* 0x000b680001937983 */ /* 0x002ea80000300800 */
[----:B------:R-:W2:Y:S01]  /*b5fb0*/  LDL.LU R146, [R1+0x378] ;  /* 0x0003780001927983 */ /* 0x000ea20000300800 */
[----:B------:R-:W-:Y:S01]  /*b5fc0*/  ISETP.LT.AND P4, PT, R12, UR6, !P3 ;  /* 0x000000060c007c0c */ /* 0x000fe2000df81270 */
[----:B------:R-:W-:Y:S01]  /*b5fd0*/  IMAD.WIDE R16, R144, 0x4, R4 ;  /* 0x0000000490107825 */ /* 0x000fe200078e0204 */
[----:B------:R-:W-:-:S03]  /*b5fe0*/  ISETP.LT.AND P2, PT, R13, UR6, !P3 ;  /* 0x000000060d007c0c */ /* 0x000fc6000df41270 */
[----:B------:R-:W-:Y:S01]  /*b5ff0*/  VIADD R0, R10, 0x1bd ;  /* 0x000001bd0a007836 */ /* 0x000fe20000000000 */
[----:B------:R-:W-:-:S04]  /*b6000*/  ISETP.LT.AND P3, PT, R14, UR6, !P3 ;  /* 0x000000060e007c0c */ /* 0x000fc8000df61270 */
[----:B------:R-:W-:Y:S01]  /*b6010*/  ISETP.GE.AND P0, PT, R0, UR7, PT ;  /* 0x0000000700007c0c */ /* 0x000fe2000bf06270 */
[----:B------:R-:W-:-:S03]  /*b6020*/  IMAD.WIDE R18, R144, 0x4, R6 ;  /* 0x0000000490127825 */ /* 0x000fc600078e0206 */
[----:B------:R-:W-:Y:S02]  /*b6030*/  ISETP.LT.AND P5, PT, R11, UR6, !P0 ;  /* 0x000000060b007c0c */ /* 0x000fe4000c7a1270 */
[----:B------:R-:W-:Y:S01]  /*b6040*/  ISETP.LT.AND P6, PT, R12, UR6, !P0 ;  /* 0x000000060c007c0c */ /* 0x000fe2000c7c1270 */
[----:B---3--:R1:W-:Y:S04]  /*b6050*/  @P4 STG.E desc[UR4][R16.64], R145 ;  /* 0x0000009110004986 */ /* 0x0083e8000c101904 */
[----:B-1----:R-:W3:Y:S01]  /*b6060*/  LDL.LU R145, [R1+0x1b6c] ;  /* 0x001b6c0001917983 */ /* 0x002ee20000300800 */
[----:B------:R-:W-:-:S03]  /*b6070*/  IMAD.WIDE R16, R144, 0x4, R8 ;  /* 0x0000000490107825 */ /* 0x000fc600078e0208 */
[----:B------:R-:W3:Y:S04]  /*b6080*/  LDL.LU R144, [R1+0x136c] ;  /* 0x00136c0001907983 */ /* 0x000ee80000300800 */
[----:B------:R-:W3:Y:S01]  /*b6090*/  LDL.LU R148, [R1+0x276c] ;  /* 0x00276c0001947983 */ /* 0x000ee20000300800 */
[----:B------:R-:W-:-:S03]  /*b60a0*/  IMAD.WIDE R20, R143, 0x4, R4 ;  /* 0x000000048f147825 */ /* 0x000fc600078e0204 */
[----:B----4-:R1:W-:Y:S01]  /*b60b0*/  @P2 STG.E desc[UR4][R18.64], R149 ;  /* 0x0000009512002986 */ /* 0x0103e2000c101904 */
[----:B------:R-:W-:-:S03]  /*b60c0*/  ISETP.LT.AND P2, PT, R13, UR6, !P0 ;  /* 0x000000060d007c0c */ /* 0x000fc6000c741270 */
[----:B------:R-:W4:Y:S01]  /*b60d0*/  LDL.LU R151, [R1+0x206c] ;  /* 0x00206c0001977983 */ /* 0x000f220000300800 */
[----:B------:R-:W-:-:S03]  /*b60e0*/  ISETP.LT.AND P0, PT, R14, UR6, !P0 ;  /* 0x000000060e007c0c */ /* 0x000fc6000c701270 */
[----:B-1----:R-:W4:Y:S01]  /*b60f0*/  LDL.LU R149, [R1+0x176c] ;  /* 0x00176c0001957983 */ /* 0x002f220000300800 */
[----:B------:R-:W-:-:S03]  /*b6100*/  IMAD.WIDE R18, R143, 0x4, R2 ;  /* 0x000000048f127825 */ /* 0x000fc600078e0202 */
[----:B------:R1:W-:Y:S04]  /*b6110*/  @P3 STG.E desc[UR4][R16.64], R244 ;  /* 0x000000f410003986 */ /* 0x0003e8000c101904 */
[----:B------:R-:W-:Y:S01]  /*b6120*/  @P5 STG.E desc[UR4][R18.64], R150 ;  /* 0x0000009612005986 */ /* 0x000fe2000c101904 */
[----:B-1----:R-:W-:-:S03]  /*b6130*/  IMAD.WIDE R16, R143, 0x4, R6 ;  /* 0x000000048f107825 */ /* 0x002fc600078e0206 */
[----:B--2---:R1:W-:Y:S04]  /*b6140*/  @P6 STG.E desc[UR4][R20.64], R141 ;  /* 0x0000008d14006986 */ /* 0x0043e8000c101904 */
[----:B-1----:R-:W2:Y:S01]  /*b6150*/  LDL.LU R141, [R1+0xf7c] ;  /* 0x000f7c00018d7983 */ /* 0x002ea20000300800 */
[----:B------:R-:W-:-:S03]  /*b6160*/  IMAD.WIDE R20, R143, 0x4, R8 ;  /* 0x000000048f147825 */ /* 0x000fc600078e0208 */
[----:B------:R-:W2:Y:S04]  /*b6170*/  LDL.LU R150, [R1+0x77c] ;  /* 0x00077c0001967983 */ /* 0x000ea80000300800 */
[----:B------:R-:W-:Y:S04]  /*b6180*/  @P2 STG.E desc[UR4][R16.64], R147 ;  /* 0x0000009310002986 */ /* 0x000fe8000c101904 */
[----:B------:R-:W2:Y:S04]  /*b6190*/  LDL.LU R143, [R1+0x2770] ;  /* 0x00277000018f7983 */ /* 0x000ea80000300800 */
[----:B------:R1:W-:Y:S04]  /*b61a0*/  @P0 STG.E desc[UR4][R20.64], R146 ;  /* 0x0000009214000986 */ /* 0x0003e8000c101904 */
[----:B-1----:R-:W2:Y:S01]  /*b61b0*/  LDL.LU R146, [R1+0xb6c] ;  /* 0x000b6c0001927983 */ /* 0x002ea20000300800 */
[----:B------:R-:W-:-:S05]  /*b61c0*/  VIADD R15, R10, 0x1be ;  /* 0x000001be0a0f7836 */ /* 0x000fca0000000000 */
[----:B------:R-:W-:-:S04]  /*b61d0*/  ISETP.GE.AND P1, PT, R15, UR7, PT ;  /* 0x000000070f007c0c */ /* 0x000fc8000bf26270 */
[----:B------:R-:W-:Y:S01]  /*b61e0*/  ISETP.LT.AND P3, PT, R11, UR6, !P1 ;  /* 0x000000060b007c0c */ /* 0x000fe2000cf61270 */
[----:B------:R-:W-:Y:S01]  /*b61f0*/  IMAD.WIDE R18, R142, 0x4, R2 ;  /* 0x000000048e127825 */ /* 0x000fe200078e0202 */
[----:B------:R-:W-:Y:S02]  /*b6200*/  ISETP.LT.AND P6, PT, R12, UR6, !P1 ;  /* 0x000000060c007c0c */ /* 0x000fe4000cfc1270 */
[----:B------:R-:W-:Y:S01]  /*b6210*/  ISETP.LT.AND P5, PT, R13, UR6, !P1 ;  /* 0x000000060d007c0c */ /* 0x000fe2000cfa1270 */
[----:B------:R-:W-:Y:S01]  /*b6220*/  VIADD R0, R10, 0x1bf ;  /* 0x000001bf0a007836 */ /* 0x000fe20000000000 */
[----:B------:R-:W-:Y:S01]  /*b6230*/  ISETP.LT.AND P1, PT, R14, UR6, !P1 ;  /* 0x000000060e007c0c */ /* 0x000fe2000cf21270 */
[----:B------:R-:W-:-:S03]  /*b6240*/  IMAD.WIDE R16, R142, 0x4, R4 ;  /* 0x000000048e107825 */ /* 0x000fc600078e0204 */
[----:B------:R-:W-:-:S03]  /*b6250*/  ISETP.GE.AND P4, PT, R0, UR7, PT ;  /* 0x0000000700007c0c */ /* 0x000fc6000bf86270 */
[----:B---3--:R1:W-:Y:S01]  /*b6260*/  @P3 STG.E desc[UR4][R18.64], R145 ;  /* 0x0000009112003986 */ /* 0x0083e2000c101904 */
[C---:B------:R-:W-:Y:S01]  /*b6270*/  IMAD.WIDE R20, R142.reuse, 0x4, R8 ;  /* 0x000000048e147825 */ /* 0x040fe200078e0208 */
[----:B------:R-:W-:Y:S02]  /*b6280*/  ISETP.LT.AND P0, PT, R11, UR6, !P4 ;  /* 0x000000060b007c0c */ /* 0x000fe4000e701270 */
[----:B-1----:R-:W3:Y:S01]  /*b6290*/  LDL.LU R145, [R1+0x37c] ;  /* 0x00037c0001917983 */ /* 0x002ee20000300800 */
[----:B------:R-:W-:-:S03]  /*b62a0*/  IMAD.WIDE R18, R142, 0x4, R6 ;  /* 0x000000048e127825 */ /* 0x000fc600078e0206 */
[----:B------:R-:W3:Y:S04]  /*b62b0*/  LDL.LU R147, [R1+0x1b70] ;  /* 0x001b700001937983 */ /* 0x000ee80000300800 */
[----:B------:R-:W3:Y:S01]  /*b62c0*/  LDL.LU R142, [R1+0x1770] ;  /* 0x00177000018e7983 */ /* 0x000ee20000300800 */
[----:B------:R-:W-:-:S03]  /*b62d0*/  ISETP.LT.AND P3, PT, R12, UR6, !P4 ;  /* 0x000000060c007c0c */ /* 0x000fc6000e761270 */
[----:B----4-:R1:W-:Y:S04]  /*b62e0*/  @P6 STG.E desc[UR4][R16.64], R151 ;  /* 0x0000009710006986 */ /* 0x0103e8000c101904 */
[----:B------:R4:W-:Y:S04]  /*b62f0*/  @P5 STG.E desc[UR4][R18.64], R149 ;  /* 0x0000009512005986 */ /* 0x0009e8000c101904 */
[----:B------:R4:W-:Y:S01]  /*b6300*/  @P1 STG.E desc[UR4][R20.64], R144 ;  /* 0x0000009014001986 */ /* 0x0009e2000c101904 */
[----:B------:R-:W-:Y:S01]  /*b6310*/  ISETP.LT.AND P1, PT, R13, UR6, !P4 ;  /* 0x000000060d007c0c */ /* 0x000fe2000e721270 */
[----:B-1----:R-:W-:-:S04]  /*b6320*/  IMAD.WIDE R16, R148, 0x4, R2 ;  /* 0x0000000494107825 */ /* 0x002fc800078e0202 */
[C---:B----4-:R-:W-:Y:S01]  /*b6330*/  IMAD.WIDE R18, R148.reuse, 0x4, R4 ;  /* 0x0000000494127825 */ /* 0x050fe200078e0204 */
[----:B------:R-:W4:Y:S04]  /*b6340*/  LDL.LU R144, [R1+0x2070] ;  /* 0x0020700001907983 */ /* 0x000f280000300800 */
[----:B--2---:R1:W-:Y:S04]  /*b6350*/  @P0 STG.E desc[UR4][R16.64], R141 ;  /* 0x0000008d10000986 */ /* 0x0043e8000c101904 */
[----:B------:R-:W-:Y:S04]  /*b6360*/  @P3 STG.E desc[UR4][R18.64], R150 ;  /* 0x0000009612003986 */ /* 0x000fe8000c101904 */
[----:B-1----:R-:W2:Y:S01]  /*b6370*/  LDL.LU R141, [R1+0x277c] ;  /* 0x00277c00018d7983 */ /* 0x002ea20000300800 */
[----:B------:R-:W-:-:S03]  /*b6380*/  IMAD.WIDE R16, R148, 0x4, R6 ;  /* 0x0000000494107825 */ /* 0x000fc600078e0206 */
[----:B------:R-:W2:Y:S04]  /*b6390*/  LDL.LU R240, [R1+0x1370] ;  /* 0x0013700001f07983 */ /* 0x000ea80000300800 */
[----:B------:R-:W2:Y:S04]  /*b63a0*/  LDL.LU R244, [R1+0xb70] ;  /* 0x000b700001f47983 */ /* 0x000ea80000300800 */
[----:B------:R-:W2:Y:S04]  /*b63b0*/  LDL.LU R149, [R1+0x780] ;  /* 0x0007800001957983 */ /* 0x000ea80000300800 */
[----:B------:R1:W-:Y:S04]  /*b63c0*/  @P1 STG.E desc[UR4][R16.64], R146 ;  /* 0x0000009210001986 */ /* 0x0003e8000c101904 */
[----:B-1----:R-:W2:Y:S01]  /*b63d0*/  LDL.LU R146, [R1+0x380] ;  /* 0x0003800001927983 */ /* 0x002ea20000300800 */
[----:B------:R-:W-:Y:S01]  /*b63e0*/  VIADD R0, R10, 0x1c0 ;  /* 0x000001c00a007836 */ /* 0x000fe20000000000 */
[----:B------:R-:W-:-:S04]  /*b63f0*/  ISETP.LT.AND P4, PT, R14, UR6, !P4 ;  /* 0x000000060e007c0c */ /* 0x000fc8000e781270 */
[----:B------:R-:W-:-:S04]  /*b6400*/  ISETP.GE.AND P2, PT, R0, UR7, PT ;  /* 0x0000000700007c0c */ /* 0x000fc8000bf46270 */
[----:B------:R-:W-:Y:S02]  /*b6410*/  ISETP.LT.AND P6, PT, R11, UR6, !P2 ;  /* 0x000000060b007c0c */ /* 0x000fe4000d7c1270 */
[----:B------:R-:W-:Y:S01]  /*b6420*/  ISETP.LT.AND P5, PT, R12, UR6, !P2 ;  /* 0x000000060c007c0c */ /* 0x000fe2000d7a1270 */
[----:B------:R-:W-:-:S04]  /*b6430*/  IMAD.WIDE R18, R148, 0x4, R8 ;  /* 0x0000000494127825 */ /* 0x000fc800078e0208 */
[----:B------:R-:W-:-:S04]  /*b6440*/  IMAD.WIDE R20, R143, 0x4, R2 ;  /* 0x000000048f147825 */ /* 0x000fc800078e0202 */
[----:B------:R-:W-:Y:S01]  /*b6450*/  IMAD.WIDE R22, R143, 0x4, R4 ;  /* 0x000000048f167825 */ /* 0x000fe200078e0204 */
[----:B---3--:R1:W-:Y:S01]  /*b6460*/  @P4 STG.E desc[UR4][R18.64], R145 ;  /* 0x0000009112004986 */ /* 0x0083e2000c101904 */
[----:B------:R-:W-:Y:S02]  /*b6470*/  ISETP.LT.AND P3, PT, R13, UR6, !P2 ;  /* 0x000000060d007c0c */ /* 0x000fe4000d761270 */
[----:B------:R-:W-:Y:S01]  /*b6480*/  VIADD R0, R10, 0x1c1 ;  /* 0x000001c10a007836 */ /* 0x000fe20000000000 */
[----:B------:R3:W-:Y:S04]  /*b6490*/  @P6 STG.E desc[UR4][R20.64], R147 ;  /* 0x0000009314006986 */ /* 0x0007e8000c101904 */
[----:B------:R3:W-:Y:S04]  /*b64a0*/  @P5 STG.E desc[UR4][R22.64], R142 ;  /* 0x0000008e16005986 */ /* 0x0007e8000c101904 */
[----:B-1----:R-:W2:Y:S04]  /*b64b0*/  LDL.LU R145, [R1+0x278c] ;  /* 0x00278c0001917983 */ /* 0x002ea80000300800 */
[----:B------:R-:W2:Y:S04]  /*b64c0*/  LDL.LU R150, [R1+0x2b0] ;  /* 0x0002b00001967983 */ /* 0x000ea80000300800 */
[----:B---3--:R-:W3:Y:S04]  /*b64d0*/  LDL.LU R147, [R1+0x1b74] ;  /* 0x001b740001937983 */ /* 0x008ee80000300800 */
[----:B------:R-:W3:Y:S01]  /*b64e0*/  LDL.LU R142, [R1+0x2780] ;  /* 0x00278000018e7983 */ /* 0x000ee20000300800 */
[----:B------:R-:W-:Y:S01]  /*b64f0*/  ISETP.GE.AND P0, PT, R0, UR7, PT ;  /* 0x0000000700007c0c */ /* 0x000fe2000bf06270 */
[----:B------:R-:W-:Y:S01]  /*b6500*/  IMAD.WIDE R16, R143, 0x4, R6 ;  /* 0x000000048f107825 */ /* 0x000fe200078e0206 */
[----:B------:R-:W-:-:S02]  /*b6510*/  ISETP.LT.AND P2, PT, R14, UR6, !P2 ;  /* 0x000000060e007c0c */ /* 0x000fc4000d741270 */
[----:B------:R-:W-:Y:S02]  /*b6520*/  ISETP.LT.AND P6, PT, R11, UR6, !P0 ;  /* 0x000000060b007c0c */ /* 0x000fe4000c7c1270 */
[----:B------:R-:W-:Y:S02]  /*b6530*/  ISETP.LT.AND P4, PT, R12, UR6, !P0 ;  /* 0x000000060c007c0c */ /* 0x000fe4000c781270 */
[----:B------:R-:W-:Y:S01]  /*b6540*/  ISETP.LT.AND P5, PT, R13, UR6, !P0 ;  /* 0x000000060d007c0c */ /* 0x000fe2000c7a1270 */
[----:B----4-:R1:W-:Y:S04]  /*b6550*/  @P3 STG.E desc[UR4][R16.64], R144 ;  /* 0x0000009010003986 */ /* 0x0103e8000c101904 */
[----:B-1----:R-:W4:Y:S01]  /*b6560*/  LDL.LU R144, [R1+0x1774] ;  /* 0x0017740001907983 */ /* 0x002f220000300800 */
[----:B------:R-:W-:-:S03]  /*b6570*/  IMAD.WIDE R16, R143, 0x4, R8 ;  /* 0x000000048f107825 */ /* 0x000fc600078e0208 */
[----:B------:R-:W4:Y:S04]  /*b6580*/  LDL.LU R151, [R1+0x2074] ;  /* 0x0020740001977983 */ /* 0x000f280000300800 */
[----:B------:R-:W4:Y:S04]  /*b6590*/  LDL.LU R148, [R1+0x1374] ;  /* 0x0013740001947983 */ /* 0x000f280000300800 */
[----:B------:R-:W4:Y:S01]  /*b65a0*/  LDL.LU R143, [R1+0xb74] ;  /* 0x000b7400018f7983 */ /* 0x000f220000300800 */
[----:B--2---:R-:W-:-:S04]  /*b65b0*/  IMAD.WIDE R18, R141, 0x4, R2 ;  /* 0x000000048d127825 */ /* 0x004fc800078e0202 */
[C---:B------:R-:W-:Y:S01]  /*b65c0*/  IMAD.WIDE R20, R141.reuse, 0x4, R4 ;  /* 0x000000048d147825 */ /* 0x040fe200078e0204 */
[----:B------:R-:W-:Y:S03]  /*b65d0*/  @P2 STG.E desc[UR4][R16.64], R240 ;  /* 0x000000f010002986 */ /* 0x000fe6000c101904 */
[----:B------:R-:W-:Y:S01]  /*b65e0*/  IMAD.WIDE R22, R141, 0x4, R6 ;  /* 0x000000048d167825 */ /* 0x000fe200078e0206 */
[----:B------:R-:W-:Y:S04]  /*b65f0*/  @P6 STG.E desc[UR4][R18.64], R244 ;  /* 0x000000f412006986 */ /* 0x000fe8000c101904 */
[----:B------:R-:W-:Y:S04]  /*b6600*/  @P4 STG.E desc[UR4][R20.64], R149 ;  /* 0x0000009514004986 */ /* 0x000fe8000c101904 */
[----:B------:R1:W-:Y:S04]  /*b6610*/  @P5 STG.E desc[UR4][R22.64], R146 ;  /* 0x0000009216005986 */ /* 0x0003e8000c101904 */
[----:B-1----:R-:W2:Y:S01]  /*b6620*/  LDL.LU R146, [R1+0x784] ;  /* 0x0007840001927983 */ /* 0x002ea20000300800 */
[----:B------:R-:W-:Y:S01]  /*b6630*/  VIADD R0, R10, 0x1c2 ;  /* 0x000001c20a007836 */ /* 0x000fe20000000000 */
[----:B------:R-:W-:-:S04]  /*b6640*/  ISETP.LT.AND P0, PT, R14, UR6, !P0 ;  /* 0x000000060e007c0c */ /* 0x000fc8000c701270 */
[----:B------:R-:W-:-:S04]  /*b6650*/  ISETP.GE.AND P1, PT, R0, UR7, PT ;  /* 0x0000000700007c0c */ /* 0x000fc8000bf26270 */
[----:B------:R-:W-:Y:S01]  /*b6660*/  ISETP.LT.AND P2, PT, R11, UR6, !P1 ;  /* 0x000000060b007c0c */ /* 0x000fe2000cf41270 */
[----:B------:R-:W-:Y:S01]  /*b6670*/  VIADD R15, R10, 0x1c3 ;  /* 0x000001c30a0f7836 */ /* 0x000fe20000000000 */
[----:B------:R-:W-:Y:S01]  /*b6680*/  ISETP.LT.AND P5, PT, R12, UR6, !P1 ;  /* 0x000000060c007c0c */ /* 0x000fe2000cfa1270 */
[----:B------:R-:W-:Y:S01]  /*b6690*/  IMAD.WIDE R18, R141, 0x4, R8 ;  /* 0x000000048d127825 */ /* 0x000fe200078e0208 */
[----:B------:R-:W-:Y:S01]  /*b66a0*/  ISETP.LT.AND P4, PT, R13, UR6, !P1 ;  /* 0x000000060d007c0c */ /* 0x000fe2000cf81270 */
[----:B------:R-:W2:Y:S01]  /*b66b0*/  LDL.LU R141, [R1+0x2794] ;  /* 0x00279400018d7983 */ /* 0x000ea20000300800 */
[----:B------:R-:W-:Y:S02]  /*b66c0*/  ISETP.GE.AND P3, PT, R15, UR7, PT ;  /* 0x000000070f007c0c */ /* 0x000fe4000bf66270 */
[----:B------:R-:W-:Y:S01]  /*b66d0*/  ISETP.LT.AND P1, PT, R14, UR6, !P1 ;  /* 0x000000060e007c0c */ /* 0x000fe2000cf21270 */
[----:B------:R-:W2:Y:S01]  /*b66e0*/  LDL.LU R149, [R1+0x384] ;  /* 0x0003840001957983 */ /* 0x000ea20000300800 */
[----:B------:R-:W-:-:S03]  /*b66f0*/  ISETP.LT.AND P6, PT, R11, UR6, !P3 ;  /* 0x000000060b007c0c */ /* 0x000fc6000dfc1270 */
[----:B------:R1:W-:Y:S01]  /*b6700*/  @P0 STG.E desc[UR4][R18.64], R150 ;  /* 0x0000009612000986 */ /* 0x0003e2000c101904 */
[----:B---3--:R-:W-:-:S05]  /*b6710*/  IMAD.WIDE R16, R142, 0x4, R2 ;  /* 0x000000048e107825 */ /* 0x008fca00078e0202 */
[----:B------:R3:W-:Y:S01]  /*b6720*/  @P2 STG.E desc[UR4][R16.64], R147 ;  /* 0x0000009310002986 */ /* 0x0007e2000c101904 */
[----:B------:R-:W-:Y:S01]  /*b6730*/  IMAD.WIDE R20, R142, 0x4, R4 ;  /* 0x000000048e147825 */ /* 0x000fe200078e0204 */
[----:B------:R-:W-:-:S03]  /*b6740*/  ISETP.LT.AND P2, PT, R12, UR6, !P3 ;  /* 0x000000060c007c0c */ /* 0x000fc6000df41270 */
[C---:B-1----:R-:W-:Y:S01]  /*b6750*/  IMAD.WIDE R18, R142.reuse, 0x4, R6 ;  /* 0x000000048e127825 */ /* 0x042fe200078e0206 */
[----:B---3--:R-:W3:Y:S03]  /*b6760*/  LDL.LU R147, [R1+0x2b4] ;  /* 0x0002b40001937983 */ /* 0x008ee60000300800 */
[----:B------:R-:W-:Y:S02]  /*b6770*/  IMAD.WIDE R16, R142, 0x4, R8 ;  /* 0x000000048e107825 */ /* 0x000fe400078e0208 */
[----:B------:R-:W3:Y:S04]  /*b6780*/  LDL.LU R142, [R1+0x27a4] ;  /* 0x0027a400018e7983 */ /* 0x000ee80000300800 */
[----:B----4-:R1:W-:Y:S04]  /*b6790*/  @P5 STG.E desc[UR4][R20.64], R144 ;  /* 0x0000009014005986 */ /* 0x0103e8000c101904 */
[----:B------:R-:W4:Y:S04]  /*b67a0*/  LDL.LU R150, [R1+0x1b78] ;  /* 0x001b780001967983 */ /* 0x000f280000300800 */
[----:B------:R-:W-:Y:S04]  /*b67b0*/  @P4 STG.E desc[UR4][R18.64], R151 ;  /* 0x0000009712004986 */ /* 0x000fe8000c101904 */
[----:B-1----:R-:W4:Y:S01]  /*b67c0*/  LDL.LU R144, [R1+0x1778] ;  /* 0x0017780001907983 */ /* 0x002f220000300800 */
[----:B------:R-:W-:-:S03]  /*b67d0*/  IMAD.WIDE R20, R145, 0x4, R2 ;  /* 0x0000000491147825 */ /* 0x000fc600078e0202 */
[----:B------:R1:W-:Y:S04]  /*b67e0*/  @P1 STG.E desc[UR4][R16.64], R148 ;  /* 0x0000009410001986 */ /* 0x0003e8000c101904 */
[----:B------:R1:W-:Y:S04]  /*b67f0*/  @P6 STG.E desc[UR4][R20.64], R143 ;  /* 0x0000008f14006986 */ /* 0x0003e8000c101904 */
[----:B-1----:R-:W4:Y:S01]  /*b6800*/  LDL.LU R148, [R1+0x2078] ;  /* 0x0020780001947983 */ /* 0x002f220000300800 */
[----:B------:R-:W-:-:S03]  /*b6810*/  IMAD.WIDE R16, R145, 0x4, R4 ;  /* 0x0000000491107825 */ /* 0x000fc600078e0204 */
[----:B------:R-:W4:Y:S04]  /*b6820*/  LDL.LU R143, [R1+0x1378] ;  /* 0x00137800018f7983 */ /* 0x000f280000300800 */
[----:B--2---:R1:W-:Y:S04]  /*b6830*/  @P2 STG.E desc[UR4][R16.64], R146 ;  /* 0x0000009210002986 */ /* 0x0043e8000c101904 */
[----:B-1----:R-:W2:Y:S01]  /*b6840*/  LDL.LU R146, [R1+0xb78] ;  /* 0x000b780001927983 */ /* 0x002ea20000300800 */
[----:B------:R-:W-:Y:S01]  /*b6850*/  VIADD R0, R10, 0x1c4 ;  /* 0x000001c40a007836 */ /* 0x000fe20000000000 */
[----:B------:R-:W-:-:S02]  /*b6860*/  ISETP.LT.AND P4, PT, R13, UR6, !P3 ;  /* 0x000000060d007c0c */ /* 0x000fc4000df81270 */
[----:B------:R-:W-:Y:S02]  /*b6870*/  ISETP.LT.AND P3, PT, R14, UR6, !P3 ;  /* 0x000000060e007c0c */ /* 0x000fe4000df61270 */
[----:B------:R-:W-:Y:S01]  /*b6880*/  ISETP.GE.AND P0, PT, R0, UR7, PT ;  /* 0x0000000700007c0c */ /* 0x000fe2000bf06270 */
[----:B------:R-:W-:-:S03]  /*b6890*/  IMAD.WIDE R18, R145, 0x4, R6 ;  /* 0x0000000491127825 */ /* 0x000fc600078e0206 */
[----:B------:R-:W-:Y:S01]  /*b68a0*/  ISETP.LT.AND P5, PT, R11, UR6, !P0 ;  /* 0x000000060b007c0c */ /* 0x000fe2000c7a1270 */
[----:B------:R-:W-:Y:S01]  /*b68b0*/  IMAD.WIDE R16, R145, 0x4, R8 ;  /* 0x0000000491107825 */ /* 0x000fe200078e0208 */
[----:B------:R-:W-:Y:S01]  /*b68c0*/  ISETP.LT.AND P6, PT, R12, UR6, !P0 ;  /* 0x000000060c007c0c */ /* 0x000fe2000c7c1270 */
[----:B------:R-:W2:Y:S02]  /*b68d0*/  LDL.LU R145, [R1+0x27ac] ;  /* 0x0027ac0001917983 */ /* 0x000ea40000300800 */
[----:B------:R-:W-:Y:S02]  /*b68e0*/  VIADD R15, R10, 0x1c5 ;  /* 0x000001c50a0f7836 */ /* 0x000fe40000000000 */
[----:B------:R1:W-:Y:S01]  /*b68f0*/  @P4 STG.E desc[UR4][R18.64], R149 ;  /* 0x0000009512004986 */ /* 0x0003e2000c101904 */
[----:B------:R-:W-:-:S03]  /*b6900*/  ISETP.LT.AND P4, PT, R13, UR6, !P0 ;  /* 0x000000060d007c0c */ /* 0x000fc6000c781270 */
[----:B------:R-:W2:Y:S01]  /*b6910*/  LDL.LU R244, [R1+0x788] ;  /* 0x0007880001f47983 */ /* 0x000ea20000300800 */
[----:B------:R-:W-:-:S03]  /*b6920*/  ISETP.LT.AND P0, PT, R14, UR6, !P0 ;  /* 0x000000060e007c0c */ /* 0x000fc6000c701270 */
[----:B------:R-:W2:Y:S01]  /*b6930*/  LDL.LU R151, [R1+0x388] ;  /* 0x0003880001977983 */ /* 0x000ea20000300800 */
[----:B------:R-:W-:Y:S01]  /*b6940*/  ISETP.GE.AND P1, PT, R15, UR7, PT ;  /* 0x000000070f007c0c */ /* 0x000fe2000bf26270 */
[----:B------:R-:W-:-:S04]  /*b6950*/  IMAD.WIDE R20, R141, 0x4, R4 ;  /* 0x000000048d147825 */ /* 0x000fc800078e0204 */
[----:B-1----:R-:W-:Y:S01]  /*b6960*/  IMAD.WIDE R18, R141, 0x4, R2 ;  /* 0x000000048d127825 */ /* 0x002fe200078e0202 */
[----:B---3--:R1:W-:Y:S01]  /*b6970*/  @P3 STG.E desc[UR4][R16.64], R147 ;  /* 0x0000009310003986 */ /* 0x0083e2000c101904 */
[----:B------:R-:W-:-:S03]  /*b6980*/  ISETP.LT.AND P3, PT, R11, UR6, !P1 ;  /* 0x000000060b007c0c */ /* 0x000fc6000cf61270 */
[----:B-1----:R-:W3:Y:S04]  /*b6990*/  LDL.LU R147, [R1+0x2b8] ;  /* 0x0002b80001937983 */ /* 0x002ee80000300800 */
[----:B----4-:R1:W-:Y:S04]  /*b69a0*/  @P5 STG.E desc[UR4][R18.64], R150 ;  /* 0x0000009612005986 */ /* 0x0103e8000c101904 */
[----:B------:R4:W-:Y:S04]  /*b69b0*/  @P6 STG.E desc[UR4][R20.64], R144 ;  /* 0x0000009014006986 */ /* 0x0009e8000c101904 */
[----:B------:R-:W3:Y:S01]  /*b69c0*/  LDL.LU R149, [R1+0x1b7c] ;  /* 0x001b7c0001957983 */ /* 0x000ee20000300800 */
[----:B-1----:R-:W-:-:S03]  /*b69d0*/  IMAD.WIDE R18, R141, 0x4, R6 ;  /* 0x000000048d127825 */ /* 0x002fc600078e0206 */
[----:B------:R-:W3:Y:S01]  /*b69e0*/  LDL.LU R150, [R1+0x177c] ;  /* 0x00177c0001967983 */ /* 0x000ee20000300800 */
[----:B----4-:R-:W-:-:S03]  /*b69f0*/  IMAD.WIDE R20, R141, 0x4, R8 ;  /* 0x000000048d147825 */ /* 0x010fc600078e0208 */
[----:B------:R-:W4:Y:S01]  /*b6a00*/  LDL.LU R141, [R1+0x78c] ;  /* 0x00078c00018d7983 */ /* 0x000f220000300800 */
[----:B------:R-:W-:-:S03]  /*b6a10*/  IMAD.WIDE R16, R142, 0x4, R2 ;  /* 0x000000048e107825 */ /* 0x000fc600078e0202 */
[----:B------:R-:W-:Y:S04]  /*b6a20*/  @P4 STG.E desc[UR4][R18.64], R148 ;  /* 0x0000009412004986 */ /* 0x000fe8000c101904 */
[----:B------:R-:W4:Y:S04]  /*b6a30*/  LDL.LU R144, [R1+0x27b4] ;  /* 0x0027b40001907983 */ /* 0x000f280000300800 */
[----:B------:R1:W-:Y:S04]  /*b6a40*/  @P0 STG.E desc[UR4][R20.64], R143 ;  /* 0x0000008f14000986 */ /* 0x0003e8000c101904 */
[----:B-1----:R-:W4:Y:S04]  /*b6a50*/  LDL.LU R143, [R1+0x207c] ;  /* 0x00207c00018f7983 */ /* 0x002f280000300800 */
[----:B------:R-:W4:Y:S04]  /*b6a60*/  LDL.LU R148, [R1+0x137c] ;  /* 0x00137c0001947983 */ /* 0x000f280000300800 */
[----:B--2---:R1:W-:Y:S04]  /*b6a70*/  @P3 STG.E desc[UR4][R16.64], R146 ;  /* 0x0000009210003986 */ /* 0x0043e8000c101904 */
[----:B-1----:R-:W2:Y:S01]  /*b6a80*/  LDL.LU R146, [R1+0xb7c] ;  /* 0x000b7c0001927983 */ /* 0x002ea20000300800 */
[----:B------:R-:W-:Y:S01]  /*b6a90*/  ISETP.LT.AND P6, PT, R12, UR6, !P1 ;  /* 0x000000060c007c0c */ /* 0x000fe2000cfc1270 */
[----:B------:R-:W-:Y:S01]  /*b6aa0*/  VIADD R0, R10, 0x1c6 ;  /* 0x000001c60a007836 */ /* 0x000fe20000000000 */
[----:B------:R-:W-:-:S02]  /*b6ab0*/  ISETP.LT.AND P5, PT, R13, UR6, !P1 ;  /* 0x000000060d007c0c */ /* 0x000fc4000cfa1270 */
[----:B------:R-:W-:Y:S02]  /*b6ac0*/  ISETP.LT.AND P1, PT, R14, UR6, !P1 ;  /* 0x000000060e007c0c */ /* 0x000fe4000cf21270 */
[----:B------:R-:W-:Y:S01]  /*b6ad0*/  ISETP.GE.AND P2, PT, R0, UR7, PT ;  /* 0x0000000700007c0c */ /* 0x000fe2000bf46270 */
[----:B------:R-:W-:-:S03]  /*b6ae0*/  IMAD.WIDE R18, R142, 0x4, R4 ;  /* 0x000000048e127825 */ /* 0x000fc600078e0204 */
[----:B------:R-:W-:Y:S01]  /*b6af0*/  ISETP.LT.AND P0, PT, R11, UR6, !P2 ;  /* 0x000000060b007c0c */ /* 0x000fe2000d701270 */
[----:B------:R-:W-:Y:S01]  /*b6b00*/  IMAD.WIDE R16, R142, 0x4, R6 ;  /* 0x000000048e107825 */ /* 0x000fe200078e0206 */
[----:B------:R-:W-:-:S03]  /*b6b10*/  ISETP.LT.AND P3, PT, R12, UR6, !P2 ;  /* 0x000000060c007c0c */ /* 0x000fc6000d761270 */
[----:B------:R-:W-:Y:S01]  /*b6b20*/  IMAD.WIDE R20, R142, 0x4, R8 ;  /* 0x000000048e147825 */ /* 0x000fe200078e0208 */
[----:B------:R1:W-:Y:S03]  /*b6b30*/  @P6 STG.E desc[UR4][R18.64], R244 ;  /* 0x000000f412006986 */ /* 0x0003e6000c101904 */
[----:B------:R-:W-:Y:S01]  /*b6b40*/  VIADD R0, R10, 0x1c7 ;  /* 0x000001c70a007836 */ /* 0x000fe20000000000 */
[----:B------:R1:W-:Y:S04]  /*b6b50*/  @P5 STG.E desc[UR4][R16.64], R151 ;  /* 0x0000009710005986 */ /* 0x0003e8000c101904 */
[----:B------:R-:W-:Y:S01]  /*b6b60*/  ISETP.GE.AND P4, PT, R0, UR7, PT ;  /* 0x0000000700007c0c */ /* 0x000fe2000bf86270 */
[----:B------:R-:W2:Y:S01]  /*b6b70*/  LDL.LU R142, [R1+0x27bc] ;  /* 0x0027bc00018e7983 */ /* 0x000ea20000300800 */
[----:B-1----:R-:W-:-:S02]  /*b6b80*/  IMAD.WIDE R18, R145, 0x4, R4 ;  /* 0x0000000491127825 */ /* 0x002fc400078e0204 */
[----:B------:R-:W-:Y:S02]  /*b6b90*/  ISETP.LT.AND P6, PT, R11, UR6, !P4 ;  /* 0x000000060b007c0c */ /* 0x000fe4000e7c1270 */
[----:B------:R-:W-:Y:S01]  /*b6ba0*/  IMAD.WIDE R16, R145, 0x4, R2 ;  /* 0x0000000491107825 */ /* 0x000fe200078e0202 */
[----:B---3--:R1:W-:Y:S01]  /*b6bb0*/  @P1 STG.E desc[UR4][R20.64], R147 ;  /* 0x0000009314001986 */ /* 0x0083e2000c101904 */
[----:B------:R-:W-:Y:S02]  /*b6bc0*/  ISETP.LT.AND P1, PT, R13, UR6, !P2 ;  /* 0x000000060d007c0c */ /* 0x000fe4000d721270 */
[----:B------:R-:W-:Y:S02]  /*b6bd0*/  ISETP.LT.AND P2, PT, R14, UR6, !P2 ;  /* 0x000000060e007c0c */ /* 0x000fe4000d741270 */
[----:B------:R-:W-:Y:S01]  /*b6be0*/  ISETP.LT.AND P5, PT, R12, UR6, !P4 ;  /* 0x000000060c007c0c */ /* 0x000fe2000e7a1270 */
[----:B-1----:R-:W3:Y:S04]  /*b6bf0*/  LDL.LU R147, [R1+0x38c] ;  /* 0x00038c0001937983 */ /* 0x002ee80000300800 */
[----:B------:R1:W-:Y:S04]  /*b6c00*/  @P0 STG.E desc[UR4][R16.64], R149 ;  /* 0x0000009510000986 */ /* 0x0003e8000c101904 */
[----:B------:R1:W-:Y:S02]  /*b6c10*/  @P3 STG.E desc[UR4][R18.64], R150 ;  /* 0x0000009612003986 */ /* 0x0003e4000c101904 */
[----:B-1----:R-:W-:-:S04]  /*b6c20*/  IMAD.WIDE R16, R145, 0x4, R6 ;  /* 0x0000000491107825 */ /* 0x002fc800078e0206 */
[----:B------:R-:W-:Y:S02]  /*b6c30*/  IMAD.WIDE R18, R145, 0x4, R8 ;  /* 0x0000000491127825 */ /* 0x000fe400078e0208 */
[----:B------:R-:W3:Y:S02]  /*b6c40*/  LDL.LU R145, [R1+0x2bc] ;  /* 0x0002bc0001917983 */ /* 0x000ee40000300800 */
[C---:B----4-:R-:W-:Y:S02]  /*b6c50*/  IMAD.WIDE R20, R144.reuse, 0x4, R2 ;  /* 0x0000000490147825 */ /* 0x050fe400078e0202 */
[----:B------:R-:W4:Y:S02]  /*b6c60*/  LDL.LU R244, [R1+0x270] ;  /* 0x0002700001f47983 */ /* 0x000f240000300800 */
[----:B------:R-:W-:Y:S02]  /*b6c70*/  IMAD.WIDE R22, R144, 0x4, R4 ;  /* 0x0000000490167825 */ /* 0x000fe400078e0204 */
[----:B------:R-:W4:Y:S04]  /*b6c80*/  LDL.LU R149, [R1+0x230] ;  /* 0x0002300001957983 */ /* 0x000f280000300800 */
[----:B------:R1:W-:Y:S04]  /*b6c90*/  @P1 STG.E desc[UR4][R16.64], R143 ;  /* 0x0000008f10001986 */ /* 0x0003e8000c101904 */
[----:B------:R-:W-:Y:S04]  /*b6ca0*/  @P2 STG.E desc[UR4][R18.64], R148 ;  /* 0x0000009412002986 */ /* 0x000fe8000c101904 */
[----:B-1----:R-:W4:Y:S04]  /*b6cb0*/  LDL.LU R143, [R1+0x210] ;  /* 0x00021000018f7983 */ /* 0x002f280000300800 */
[----:B------:R-:W4:Y:S04]  /*b6cc0*/  LDL.LU R150, [R1+0x1c0] ;  /* 0x0001c00001967983 */ /* 0x000f280000300800 */
[----:B--2---:R1:W-:Y:S04]  /*b6cd0*/  @P6 STG.E desc[UR4][R20.64], R146 ;  /* 0x0000009214006986 */ /* 0x0043e8000c101904 */
[----:B------:R2:W-:Y:S04]  /*b6ce0*/  @P5 STG.E desc[UR4][R22.64], R141 ;  /* 0x0000008d16005986 */ /* 0x0005e8000c101904 */
[----:B-1----:R-:W4:Y:S04]  /*b6cf0*/  LDL.LU R146, [R1+0x190] ;  /* 0x0001900001927983 */ /* 0x002f280000300800 */
[----:B--2---:R-:W2:Y:S01]  /*b6d00*/  LDL.LU R141, [R1+0x27c4] ;  /* 0x0027c400018d7983 */ /* 0x004ea20000300800 */
[----:B------:R-:W-:Y:S01]  /*b6d10*/  VIADD R0, R10, 0x1c8 ;  /* 0x000001c80a007836 */ /* 0x000fe20000000000 */
[----:B------:R-:W-:Y:S01]  /*b6d20*/  ISETP.LT.AND P3, PT, R13, UR6, !P4 ;  /* 0x000000060d007c0c */ /* 0x000fe2000e761270 */
[----:B------:R-:W-:Y:S01]  /*b6d30*/  IMAD.WIDE R16, R144, 0x4, R6 ;  /* 0x0000000490107825 */ /* 0x000fe200078e0206 */
[----:B------:R-:W2:Y:S02]  /*b6d40*/  LDL.LU R148, [R1+0x27d0] ;  /* 0x0027d00001947983 */ /* 0x000ea40000300800 */
[----:B------:R-:W-:-:S02]  /*b6d50*/  ISETP.GE.AND P0, PT, R0, UR7, PT ;  /* 0x0000000700007c0c */ /* 0x000fc4000bf06270 */
[----:B------:R-:W-:Y:S02]  /*b6d60*/  ISETP.LT.AND P4, PT, R14, UR6, !P4 ;  /* 0x000000060e007c0c */ /* 0x000fe4000e781270 */
[----:B------:R-:W-:Y:S02]  /*b6d70*/  ISETP.LT.AND P6, PT, R11, UR6, !P0 ;  /* 0x000000060b007c0c */ /* 0x000fe4000c7c1270 */
[----:B------:R-:W-:Y:S02]  /*b6d80*/  ISETP.LT.AND P2, PT, R12, UR6, !P0 ;  /* 0x000000060c007c0c */ /* 0x000fe4000c741270 */
[----:B------:R-:W-:Y:S01]  /*b6d90*/  ISETP.LT.AND P5, PT, R13, UR6, !P0 ;  /* 0x000000060d007c0c */ /* 0x000fe2000c7a1270 */
[----:B------:R-:W-:Y:S02]  /*b6da0*/  VIADD R0, R10, 0x1c9 ;  /* 0x000001c90a007836 */ /* 0x000fe40000000000 */
[----:B------:R-:W-:-:S03]  /*b6db0*/  IMAD.WIDE R18, R142, 0x4, R2 ;  /* 0x000000048e127825 */ /* 0x000fc600078e0202 */
[----:B------:R-:W-:Y:S01]  /*b6dc0*/  ISETP.GE.AND P1, PT, R0, UR7, PT ;  /* 0x0000000700007c0c */ /* 0x000fe2000bf26270 */
[----:B------:R-:W-:Y:S01]  /*b6dd0*/  IMAD.WIDE R20, R142, 0x4, R4 ;  /* 0x000000048e147825 */ /* 0x000fe200078e0204 */
[----:B------:R-:W-:-:S03]  /*b6de0*/  ISETP.LT.AND P0, PT, R14, UR6, !P0 ;  /* 0x000000060e007c0c */ /* 0x000fc6000c701270 */
[----:B------:R-:W-:Y:S01]  /*b6df0*/  IMAD.WIDE R22, R142, 0x4, R6 ;  /* 0x000000048e167825 */ /* 0x000fe200078e0206 */
[----:B---3--:R1:W-:Y:S03]  /*b6e00*/  @P3 STG.E desc[UR4][R16.64], R147 ;  /* 0x0000009310003986 */ /* 0x0083e6000c101904 */
[----:B-1----:R-:W-:Y:S02]  /*b6e10*/  IMAD.WIDE R16, R144, 0x4, R8 ;  /* 0x0000000490107825 */ /* 0x002fe400078e0208 */
[----:B------:R-:W3:Y:S04]  /*b6e20*/  LDL.LU R144, [R1+0x170] ;  /* 0x0001700001907983 */ /* 0x000ee80000300800 */
[----:B------:R-:W3:Y:S04]  /*b6e30*/  LDL.LU R151, [R1+0x130] ;  /* 0x0001300001977983 */ /* 0x000ee80000300800 */
[----:B------:R-:W3:Y:S04]  /*b6e40*/  LDL.LU R147, [R1+0x110] ;  /* 0x0001100001937983 */ /* 0x000ee80000300800 */
[----:B------:R1:W-:Y:S01]  /*b6e50*/  @P4 STG.E desc[UR4][R16.64], R145 ;  /* 0x0000009110004986 */ /* 0x0003e2000c101904 */
[----:B------:R-:W-:-:S03]  /*b6e60*/  ISETP.LT.AND P4, PT, R11, UR6, !P1 ;  /* 0x000000060b007c0c */ /* 0x000fc6000cf81270 */
[----:B----4-:R4:W-:Y:S04]  /*b6e70*/  @P6 STG.E desc[UR4][R18.64], R244 ;  /* 0x000000f412006986 */ /* 0x0109e8000c101904 */
[----:B------:R-:W-:Y:S04]  /*b6e80*/  @P2 STG.E desc[UR4][R20.64], R149 ;  /* 0x0000009514002986 */ /* 0x000fe8000c101904 */
[----:B-1----:R-:W3:Y:S04]  /*b6e90*/  LDL.LU R145, [R1+0x274] ;  /* 0x0002740001917983 */ /* 0x002ee80000300800 */
[----:B------:R1:W-:Y:S01]  /*b6ea0*/  @P5 STG.E desc[UR4][R22.64], R143 ;  /* 0x0000008f16005986 */ /* 0x0003e2000c101904 */
[----:B----4-:R-:W-:-:S03]  /*b6eb0*/  IMAD.WIDE R18, R142, 0x4, R8 ;  /* 0x000000048e127825 */ /* 0x010fc600078e0208 */
[----:B-1----:R-:W4:Y:S04]  /*b6ec0*/  LDL.LU R143, [R1+0x234] ;  /* 0x00023400018f7983 */ /* 0x002f280000300800 */
[----:B------:R-:W4:Y:S04]  /*b6ed0*/  LDL.LU R142, [R1+0x27e4] ;  /* 0x0027e400018e7983 */ /* 0x000f280000300800 */
[----:B------:R-:W-:Y:S04]  /*b6ee0*/  @P0 STG.E desc[UR4][R18.64], R150 ;  /* 0x0000009612000986 */ /* 0x000fe8000c101904 */
[----:B------:R-:W4:Y:S01]  /*b6ef0*/  LDL.LU R149, [R1+0x214] ;  /* 0x0002140001957983 */ /* 0x000f220000300800 */
[----:B--2---:R-:W-:-:S05]  /*b6f00*/  IMAD.WIDE R16, R141, 0x4, R2 ;  /* 0x000000048d107825 */ /* 0x004fca00078e0202 */
[----:B------:R1:W-:Y:S04]  /*b6f10*/  @P4 STG.E desc[UR4][R16.64], R146 ;  /* 0x0000009210004986 */ /* 0x0003e8000c101904 */
[----:B-1----:R-:W2:Y:S01]  /*b6f20*/  LDL.LU R146, [R1+0x1c4] ;  /* 0x0001c40001927983 */ /* 0x002ea20000300800 */
[----:B------:R-:W-:Y:S01]  /*b6f30*/  VIADD R15, R10, 0x1ca ;  /* 0x000001ca0a0f7836 */ /* 0x000fe20000000000 */
[----:B------:R-:W-:Y:S02]  /*b6f40*/  ISETP.LT.AND P5, PT, R12, UR6, !P1 ;  /* 0x000000060c007c0c */ /* 0x000fe4000cfa1270 */
[----:B------:R-:W-:Y:S02]  /*b6f50*/  ISETP.LT.AND P2, PT, R13, UR6, !P1 ;  /* 0x000000060d007c0c */ /* 0x000fe4000cf41270 */
[----:B------:R-:W-:-:S02]  /*b6f60*/  ISETP.LT.AND P1, PT, R14, UR6, !P1 ;  /* 0x000000060e007c0c */ /* 0x000fc4000cf21270 */
[----:B------:R-:W-:Y:S01]  /*b6f70*/  ISETP.GE.AND P3, PT, R15, UR7, PT ;  /* 0x000000070f007c0c */ /* 0x000fe2000bf66270 */
[----:B------:R-:W-:-:S03]  /*b6f80*/  IMAD.WIDE R20, R141, 0x4, R4 ;  /* 0x000000048d147825 */ /* 0x000fc600078e0204 */
[----:B------:R-:W-:Y:S01]  /*b6f90*/  ISETP.LT.AND P6, PT, R11, UR6, !P3 ;  /* 0x000000060b007c0c */ /* 0x000fe2000dfc1270 */
[----:B------:R-:W-:Y:S01]  /*b6fa0*/  IMAD.WIDE R18, R141, 0x4, R6 ;  /* 0x000000048d127825 */ /* 0x000fe200078e0206 */
[----:B------:R-:W-:-:S03]  /*b6fb0*/  ISETP.LT.AND P4, PT, R12, UR6, !P3 ;  /* 0x000000060c007c0c */ /* 0x000fc6000df81270 */
[----:B------:R-:W-:Y:S02]  /*b6fc0*/  IMAD.WIDE R16, R141, 0x4, R8 ;  /* 0x000000048d107825 */ /* 0x000fe400078e0208 */
[----:B------:R-:W2:Y:S04]  /*b6fd0*/  LDL.LU R141, [R1+0x27e8] ;  /* 0x0027e800018d7983 */ /* 0x000ea80000300800 */
[----:B------:R-:W2:Y:S04]  /*b6fe0*/  LDL.LU R150, [R1+0x194] ;  /* 0x0001940001967983 */ /* 0x000ea80000300800 */
[----:B---3--:R1:W-:Y:S04]  /*b6ff0*/  @P5 STG.E desc[UR4][R20.64], R144 ;  /* 0x0000009014005986 */ /* 0x0083e8000c101904 */
[----:B------:R-:W-:Y:S01]  /*b7000*/  @P2 STG.E desc[UR4][R18.64], R151 ;  /* 0x0000009712002986 */ /* 0x000fe2000c101904 */
[----:B------:R-:W-:-:S03]  /*b7010*/  ISETP.LT.AND P2, PT, R13, UR6, !P3 ;  /* 0x000000060d007c0c */ /* 0x000fc6000df41270 */
[----:B------:R3:W-:Y:S01]  /*b7020*/  @P1 STG.E desc[UR4][R16.64], R147 ;  /* 0x0000009310001986 */ /* 0x0007e2000c101904 */
[----:B-1----:R-:W-:-:S03]  /*b7030*/  IMAD.WIDE R20, R148, 0x4, R2 ;  /* 0x0000000494147825 */ /* 0x002fc600078e0202 */
[----:B------:R-:W2:Y:S01]  /*b7040*/  LDL.LU R144, [R1+0x174] ;  /* 0x0001740001907983 */ /* 0x000ea20000300800 */
[----:B------:R-:W-:Y:S01]  /*b7050*/  ISETP.LT.AND P3, PT, R14, UR6, !P3 ;  /* 0x000000060e007c0c */ /* 0x000fe2000df61270 */
[C---:B---3--:R-:W-:Y:S02]  /*b7060*/  IMAD.WIDE R16, R148.reuse, 0x4, R4 ;  /* 0x0000000494107825 */ /* 0x048fe400078e0204 */
[----:B------:R-:W3:Y:S04]  /*b7070*/  LDL.LU R147, [R1+0x134] ;  /* 0x0001340001937983 */ /* 0x000ee80000300800 */
[----:B------:R1:W-:Y:S01]  /*b7080*/  @P6 STG.E desc[UR4][R20.64], R145 ;  /* 0x0000009114006986 */ /* 0x0003e2000c101904 */
[----:B------:R-:W-:-:S03]  /*b7090*/  IMAD.WIDE R18, R148, 0x4, R6 ;  /* 0x0000000494127825 */ /* 0x000fc600078e0206 */
[----:B-1----:R-:W3:Y:S04]  /*b70a0*/  LDL.LU R145, [R1+0x114] ;  /* 0x0001140001917983 */ /* 0x002ee80000300800 */
[----:B----4-:R1:W-:Y:S04]  /*b70b0*/  @P4 STG.E desc[UR4][R16.64], R143 ;  /* 0x0000008f10004986 */ /* 0x0103e8000c101904 */
[----:B-1----:R-:W4:Y:S01]  /*b70c0*/  LDL.LU R143, [R1+0x278] ;  /* 0x00027800018f7983 */ /* 0x002f220000300800 */
[----:B------:R-:W-:-:S03]  /*b70d0*/  IMAD.WIDE R16, R148, 0x4, R8 ;  /* 0x0000000494107825 */ /* 0x000fc600078e0208 */
[----:B------:R-:W4:Y:S04]  /*b70e0*/  LDL.LU R148, [R1+0x27ec] ;  /* 0x0027ec0001947983 */ /* 0x000f280000300800 */
[----:B------:R-:W-:Y:S04]  /*b70f0*/  @P2 STG.E desc[UR4][R18.64], R149 ;  /* 0x0000009512002986 */ /* 0x000fe8000c101904 */
[----:B------:R-:W4:Y:S04]  /*b7100*/  LDL.LU R244, [R1+0x238] ;  /* 0x0002380001f47983 */ /* 0x000f280000300800 */
[----:B------:R-:W4:Y:S04]  /*b7110*/  LDL.LU R151, [R1+0x218] ;  /* 0x0002180001977983 */ /* 0x000f280000300800 */
[----:B--2---:R1:W-:Y:S04]  /*b7120*/  @P3 STG.E desc[UR4][R16.64], R146 ;  /* 0x0000009210003986 */ /* 0x0043e8000c101904 */
[----:B-1----:R-:W2:Y:S01]  /*b7130*/  LDL.LU R146, [R1+0x1c8] ;  /* 0x0001c80001927983 */ /* 0x002ea20000300800 */
[----:B------:R-:W-:-:S02]  /*b7140*/  VIADD R0, R10, 0x1cb ;  /* 0x000001cb0a007836 */ /* 0x000fc40000000000 */
[----:B------:R-:W-:Y:S01]  /*b7150*/  VIADD R15, R10, 0x1cc ;  /* 0x000001cc0a0f7836 */ /* 0x000fe20000000000 */
[----:B------:R-:W2:Y:S02]  /*b7160*/  LDL.LU R149, [R1+0x198] ;  /* 0x0001980001957983 */ /* 0x000ea40000300800 */
[----:B------:R-:W-:-:S04]  /*b7170*/  ISETP.GE.AND P0, PT, R0, UR7, PT ;  /* 0x0000000700007c0c */ /* 0x000fc8000bf06270 */
[----:B------:R-:W-:Y:S02]  /*b7180*/  ISETP.LT.AND P5, PT, R11, UR6, !P0 ;  /* 0x000000060b007c0c */ /* 0x000fe4000c7a1270 */
[----:B------:R-:W-:Y:S02]  /*b7190*/  ISETP.LT.AND P6, PT, R12, UR6, !P0 ;  /* 0x000000060c007c0c */ /* 0x000fe4000c7c1270 */
[----:B------:R-:W-:Y:S02]  /*b71a0*/  ISETP.GE.AND P1, PT, R15, UR7, PT ;  /* 0x000000070f007c0c */ /* 0x000fe4000bf26270 */
[----:B------:R-:W-:Y:S02]  /*b71b0*/  ISETP.LT.AND P2, PT, R13, UR6, !P0 ;  /* 0x000000060d007c0c */ /* 0x000fe4000c741270 */
[----:B------:R-:W-:Y:S01]  /*b71c0*/  ISETP.LT.AND P0, PT, R14, UR6, !P0 ;  /* 0x000000060e007c0c */ /* 0x000fe2000c701270 */
[----:B------:R-:W-:Y:S01]  /*b71d0*/  IMAD.WIDE R18, R142, 0x4, R2 ;  /* 0x000000048e127825 */ /* 0x000fe200078e0202 */
[----:B------:R-:W-:-:S03]  /*b71e0*/  ISETP.LT.AND P3, PT, R11, UR6, !P1 ;  /* 0x000000060b007c0c */ /* 0x000fc6000cf61270 */
[C---:B------:R-:W-:Y:S01]  /*b71f0*/  IMAD.WIDE R20, R142.reuse, 0x4, R4 ;  /* 0x000000048e147825 */ /* 0x040fe200078e0204 */
[----:B------:R1:W-:Y:S03]  /*b7200*/  @P5 STG.E desc[UR4][R18.64], R150 ;  /* 0x0000009612005986 */ /* 0x0003e6000c101904 */
[C---:B------:R-:W-:Y:S01]  /*b7210*/  IMAD.WIDE R16, R142.reuse, 0x4, R6 ;  /* 0x000000048e107825 */ /* 0x040fe200078e0206 */
[----:B------:R-:W-:Y:S01]  /*b7220*/  ISETP.LT.AND P5, PT, R13, UR6, !P1 ;  /* 0x000000060d007c0c */ /* 0x000fe2000cfa1270 */
[----:B------:R3:W-:Y:S02]  /*b7230*/  @P6 STG.E desc[UR4][R20.64], R144 ;  /* 0x0000009014006986 */ /* 0x0007e4000c101904 */
[----:B-1----:R-:W-:Y:S02]  /*b7240*/  IMAD.WIDE R18, R142, 0x4, R8 ;  /* 0x000000048e127825 */ /* 0x002fe400078e0208 */
[----:B------:R-:W2:Y:S01]  /*b7250*/  LDL.LU R150, [R1+0x178] ;  /* 0x0001780001967983 */ /* 0x000ea20000300800 */
[----:B------:R-:W-:-:S03]  /*b7260*/  ISETP.LT.AND P6, PT, R12, UR6, !P1 ;  /* 0x000000060c007c0c */ /* 0x000fc6000cfc1270 */
[----:B------:R-:W2:Y:S01]  /*b7270*/  LDL.LU R142, [R1+0x23c] ;  /* 0x00023c00018e7983 */ /* 0x000ea20000300800 */
[----:B------:R-:W-:Y:S01]  /*b7280*/  ISETP.LT.AND P1, PT, R14, UR6, !P1 ;  /* 0x000000060e007c0c */ /* 0x000fe2000cf21270 */
[C---:B---3--:R-:W-:Y:S02]  /*b7290*/  IMAD.WIDE R20, R141.reuse, 0x4, R2 ;  /* 0x000000048d147825 */ /* 0x048fe400078e0202 */
[----:B------:R-:W3:Y:S04]  /*b72a0*/  LDL.LU R144, [R1+0x27f4] ;  /* 0x0027f40001907983 */ /* 0x000ee80000300800 */
[----:B------:R1:W-:Y:S04]  /*b72b0*/  @P2 STG.E desc[UR4][R16.64], R147 ;  /* 0x0000009310002986 */ /* 0x0003e8000c101904 */
[----:B------:R1:W-:Y:S04]  /*b72c0*/  @P0 STG.E desc[UR4][R18.64], R145 ;  /* 0x0000009112000986 */ /* 0x0003e8000c101904 */
[----:B-1----:R-:W3:Y:S01]  /*b72d0*/  LDL.LU R147, [R1+0x138] ;  /* 0x0001380001937983 */ /* 0x002ee20000300800 */
[----:B------:R-:W-:-:S03]  /*b72e0*/  IMAD.WIDE R16, R141, 0x4, R4 ;  /* 0x000000048d107825 */ /* 0x000fc600078e0204 */
[----:B------:R-:W3:Y:S01]  /*b72f0*/  LDL.LU R145, [R1+0x118] ;  /* 0x0001180001917983 */ /* 0x000ee20000300800 */
[----:B------:R-:W-:-:S03]  /*b7300*/  IMAD.WIDE R18, R141, 0x4, R6 ;  /* 0x000000048d127825 */ /* 0x000fc600078e0206 */
[----:B----4-:R1:W-:Y:S04]  /*b7310*/  @P3 STG.E desc[UR4][R20.64], R143 ;  /* 0x0000008f14003986 */ /* 0x0103e8000c101904 */
[----:B-1----:R-:W4:Y:S01]  /*b7320*/  LDL.LU R143, [R1+0x27c] ;  /* 0x00027c00018f7983 */ /* 0x002f220000300800 */
[----:B------:R-:W-:-:S03]  /*b7330*/  IMAD.WIDE R20, R141, 0x4, R8 ;  /* 0x000000048d147825 */ /* 0x000fc600078e0208 */
[----:B------:R-:W-:Y:S04]  /*b7340*/  @P6 STG.E desc[UR4][R16.64], R244 ;  /* 0x000000f410006986 */ /* 0x000fe8000c101904 */
[----:B------:R-:W-:Y:S04]  /*b7350*/  @P5 STG.E desc[UR4][R18.64], R151 ;  /* 0x0000009712005986 */ /* 0x000fe8000c101904 */
[----:B------:R-:W4:Y:S04]  /*b7360*/  LDL.LU R141, [R1+0x27fc] ;  /* 0x0027fc00018d7983 */ /* 0x000f280000300800 */
[----:B--2---:R1:W-:Y:S04]  /*b7370*/  @P1 STG.E desc[UR4][R20.64], R146 ;  /* 0x0000009214001986 */ /* 0x0043e8000c101904 */
        /* <DEDUP_REMOVED lines=8> */
[----:B------:R-:W-:Y:S02]  /*b7400*/  ISETP.LT.AND P3, PT, R12, UR6, !P4 ;  /* 0x000000060c007c0c */ /* 0x000fe4000e761270 */
[----:B------:R-:W-:-:S02]  /*b7410*/  ISETP.GE.AND P2, PT, R0, UR7, PT ;  /* 0x0000000700007c0c */ /* 0x000fc4000bf46270 */
[----:B------:R-:W-:Y:S02]  /*b7420*/  ISETP.LT.AND P1, PT, R13, UR6, !P4 ;  /* 0x000000060d007c0c */ /* 0x000fe4000e721270 */
[----:B------:R-:W-:Y:S01]  /*b7430*/  ISETP.LT.AND P4, PT, R14, UR6, !P4 ;  /* 0x000000060e007c0c */ /* 0x000fe2000e781270 */
[----:B------:R-:W-:Y:S01]  /*b7440*/  IMAD.WIDE R18, R148, 0x4, R4 ;  /* 0x0000000494127825 */ /* 0x000fe200078e0204 */
[----:B------:R-:W-:-:S03]  /*b7450*/  ISETP.LT.AND P6, PT, R11, UR6, !P2 ;  /* 0x000000060b007c0c */ /* 0x000fc6000d7c1270 */
[----:B------:R1:W-:Y:S01]  /*b7460*/  @P0 STG.E desc[UR4][R16.64], R149 ;  /* 0x0000009510000986 */ /* 0x0003e2000c101904 */
[----:B------:R-:W-:-:S03]  /*b7470*/  ISETP.LT.AND P5, PT, R12, UR6, !P2 ;  /* 0x000000060c007c0c */ /* 0x000fc6000d7a1270 */
[----:B------:R3:W-:Y:S01]  /*b7480*/  @P3 STG.E desc[UR4][R18.64], R150 ;  /* 0x0000009612003986 */ /* 0x0007e2000c101904 */
[----:B------:R-:W-:Y:S01]  /*b7490*/  ISETP.LT.AND P3, PT, R13, UR6, !P2 ;  /* 0x000000060d007c0c */ /* 0x000fe2000d761270 */
[C---:B-1----:R-:W-:Y:S02]  /*b74a0*/  IMAD.WIDE R16, R148.reuse, 0x4, R6 ;  /* 0x0000000494107825 */ /* 0x042fe400078e0206 */
[----:B------:R-:W2:Y:S02]  /*b74b0*/  LDL.LU R149, [R1+0x17c] ;  /* 0x00017c0001957983 */ /* 0x000ea40000300800 */
[----:B---3--:R-:W-:Y:S02]  /*b74c0*/  IMAD.WIDE R18, R148, 0x4, R8 ;  /* 0x0000000494127825 */ /* 0x008fe400078e0208 */
[----:B------:R-:W3:Y:S02]  /*b74d0*/  LDL.LU R150, [R1+0x13c] ;  /* 0x00013c0001967983 */ /* 0x000ee40000300800 */
[----:B------:R-:W-:-:S02]  /*b74e0*/  IMAD.WIDE R20, R144, 0x4, R2 ;  /* 0x0000000490147825 */ /* 0x000fc400078e0202 */
[----:B------:R1:W-:Y:S02]  /*b74f0*/  @P1 STG.E desc[UR4][R16.64], R147 ;  /* 0x0000009310001986 */ /* 0x0003e4000c101904 */
[C---:B------:R-:W-:Y:S02]  /*b7500*/  IMAD.WIDE R22, R144.reuse, 0x4, R4 ;  /* 0x0000000490167825 */ /* 0x040fe400078e0204 */
[----:B------:R1:W-:Y:S04]  /*b7510*/  @P4 STG.E desc[UR4][R18.64], R145 ;  /* 0x0000009112004986 */ /* 0x0003e8000c101904 */
[----:B-1----:R-:W3:Y:S01]  /*b7520*/  LDL.LU R147, [R1+0x11c] ;  /* 0x00011c0001937983 */ /* 0x002ee20000300800 */
[----:B------:R-:W-:-:S03]  /*b7530*/  IMAD.WIDE R16, R144, 0x4, R6 ;  /* 0x0000000490107825 */ /* 0x000fc600078e0206 */
[----:B------:R-:W3:Y:S04]  /*b7540*/  LDL.LU R145, [R1+0xd0] ;  /* 0x0000d00001917983 */ /* 0x000ee80000300800 */
[----:B----4-:R1:W-:Y:S04]  /*b7550*/  @P6 STG.E desc[UR4][R20.64], R143 ;  /* 0x0000008f14006986 */ /* 0x0103e8000c101904 */
[----:B------:R4:W-:Y:S04]  /*b7560*/  @P5 STG.E desc[UR4][R22.64], R142 ;  /* 0x0000008e16005986 */ /* 0x0009e8000c101904 */
[----:B-1----:R-:W3:Y:S04]  /*b7570*/  LDL.LU R143, [R1+0x280c] ;  /* 0x00280c00018f7983 */ /* 0x002ee80000300800 */
[----:B----4-:R-:W4:Y:S04]  /*b7580*/  LDL.LU R142, [R1+0x2818] ;  /* 0x00281800018e7983 */ /* 0x010f280000300800 */
[----:B------:R-:W4:Y:S04]  /*b7590*/  LDL.LU R148, [R1+0xb0] ;  /* 0x0000b00001947983 */ /* 0x000f280000300800 */
[----:B--2---:R1:W-:Y:S02]  /*b75a0*/  @P3 STG.E desc[UR4][R16.64], R146 ;  /* 0x0000009210003986 */ /* 0x0043e4000c101904 */
[----:B-1----:R-:W-:-:S02]  /*b75b0*/  IMAD.WIDE R16, R144, 0x4, R8 ;  /* 0x0000000490107825 */ /* 0x002fc400078e0208 */
[----:B------:R-:W2:Y:S04]  /*b75c0*/  LDL.LU R146, [R1+0x80] ;  /* 0x0000800001927983 */ /* 0x000ea80000300800 */
[----:B------:R-:W2:Y:S01]  /*b75d0*/  LDL.LU R144, [R1+0x30] ;  /* 0x0000300001907983 */ /* 0x000ea20000300800 */
[----:B------:R-:W-:Y:S01]  /*b75e0*/  VIADD R0, R10, 0x1cf ;  /* 0x000001cf0a007836 */ /* 0x000fe20000000000 */
[----:B------:R-:W-:-:S04]  /*b75f0*/  ISETP.LT.AND P2, PT, R14, UR6, !P2 ;  /* 0x000000060e007c0c */ /* 0x000fc8000d741270 */
[----:B------:R-:W-:Y:S01]  /*b7600*/  ISETP.GE.AND P0, PT, R0, UR7, PT ;  /* 0x0000000700007c0c */ /* 0x000fe2000bf06270 */
[----:B------:R-:W-:-:S03]  /*b7610*/  VIADD R0, R10, 0x1d0 ;  /* 0x000001d00a007836 */ /* 0x000fc60000000000 */
[----:B------:R-:W-:Y:S02]  /*b7620*/  ISETP.LT.AND P6, PT, R11, UR6, !P0 ;  /* 0x000000060b007c0c */ /* 0x000fe4000c7c1270 */
[----:B------:R-:W-:Y:S02]  /*b7630*/  ISETP.LT.AND P4, PT, R12, UR6, !P0 ;  /* 0x000000060c007c0c */ /* 0x000fe4000c781270 */
[----:B------:R-:W-:Y:S01]  /*b7640*/  ISETP.LT.AND P5, PT, R13, UR6, !P0 ;  /* 0x000000060d007c0c */ /* 0x000fe2000c7a1270 */
[C---:B------:R-:W-:Y:S01]  /*b7650*/  IMAD.WIDE R18, R141.reuse, 0x4, R2 ;  /* 0x000000048d127825 */ /* 0x040fe200078e0202 */
[----:B------:R-:W-:Y:S01]  /*b7660*/  ISETP.GE.AND P1, PT, R0, UR7, PT ;  /* 0x0000000700007c0c */ /* 0x000fe2000bf26270 */
[----:B------:R-:W-:Y:S01]  /*b7670*/  @P2 STG.E desc[UR4][R16.64], R244 ;  /* 0x000000f410002986 */ /* 0x000fe2000c101904 */
[----:B------:R-:W-:Y:S01]  /*b7680*/  ISETP.LT.AND P0, PT, R14, UR6, !P0 ;  /* 0x000000060e007c0c */ /* 0x000fe2000c701270 */
[----:B------:R-:W-:Y:S01]  /*b7690*/  IMAD.WIDE R20, R141, 0x4, R4 ;  /* 0x000000048d147825 */ /* 0x000fe200078e0204 */
[----:B------:R-:W-:-:S03]  /*b76a0*/  ISETP.LT.AND P2, PT, R11, UR6, !P1 ;  /* 0x000000060b007c0c */ /* 0x000fc6000cf41270 */
[----:B------:R-:W-:Y:S01]  /*b76b0*/  IMAD.WIDE R22, R141, 0x4, R6 ;  /* 0x000000048d167825 */ /* 0x000fe200078e0206 */
[----:B------:R1:W-:Y:S04]  /*b76c0*/  @P6 STG.E desc[UR4][R18.64], R151 ;  /* 0x0000009712006986 */ /* 0x0003e8000c101904 */
[----:B------:R-:W-:Y:S01]  /*b76d0*/  @P4 STG.E desc[UR4][R20.64], R149 ;  /* 0x0000009514004986 */ /* 0x000fe2000c101904 */
[----:B------:R-:W-:-:S03]  /*b76e0*/  ISETP.LT.AND P4, PT, R13, UR6, !P1 ;  /* 0x000000060d007c0c */ /* 0x000fc6000cf81270 */
[----:B---3--:R-:W-:Y:S01]  /*b76f0*/  @P5 STG.E desc[UR4][R22.64], R150 ;  /* 0x0000009616005986 */ /* 0x008fe2000c101904 */
[----:B------:R-:W-:Y:S02]  /*b7700*/  ISETP.LT.AND P5, PT, R12, UR6, !P1 ;  /* 0x000000060c007c0c */ /* 0x000fe4000cfa1270 */
[----:B------:R-:W-:Y:S01]  /*b7710*/  ISETP.LT.AND P1, PT, R14, UR6, !P1 ;  /* 0x000000060e007c0c */ /* 0x000fe2000cf21270 */
[----:B-1----:R-:W-:Y:S02]  /*b7720*/  IMAD.WIDE R18, R141, 0x4, R8 ;  /* 0x000000048d127825 */ /* 0x002fe400078e0208 */
[----:B------:R-:W3:Y:S04]  /*b7730*/  LDL.LU R141, [R1+0x281c] ;  /* 0x00281c00018d7983 */ /* 0x000ee80000300800 */
[----:B------:R1:W-:Y:S04]  /*b7740*/  @P0 STG.E desc[UR4][R18.64], R147 ;  /* 0x0000009312000986 */ /* 0x0003e8000c101904 */
[----:B-1----:R-:W3:Y:S01]  /*b7750*/  LDL.LU R147, [R1+0xd4] ;  /* 0x0000d40001937983 */ /* 0x002ee20000300800 */
[----:B------:R-:W-:-:S04]  /*b7760*/  IMAD.WIDE R16, R143, 0x4, R2 ;  /* 0x000000048f107825 */ /* 0x000fc800078e0202 */
[C---:B------:R-:W-:Y:S01]  /*b7770*/  IMAD.WIDE R18, R143.reuse, 0x4, R4 ;  /* 0x000000048f127825 */ /* 0x040fe200078e0204 */
[----:B------:R1:W-:Y:S03]  /*b7780*/  @P2 STG.E desc[UR4][R16.64], R145 ;  /* 0x0000009110002986 */ /* 0x0003e6000c101904 */
[C---:B------:R-:W-:Y:S01]  /*b7790*/  IMAD.WIDE R20, R143.reuse, 0x4, R6 ;  /* 0x000000048f147825 */ /* 0x040fe200078e0206 */
[----:B----4-:R-:W-:Y:S04]  /*b77a0*/  @P5 STG.E desc[UR4][R18.64], R148 ;  /* 0x0000009412005986 */ /* 0x010fe8000c101904 */
[----:B-1----:R-:W4:Y:S01]  /*b77b0*/  LDL.LU R145, [R1+0xb4] ;  /* 0x0000b40001917983 */ /* 0x002f220000300800 */
[----:B------:R-:W-:-:S03]  /*b77c0*/  IMAD.WIDE R16, R143, 0x4, R8 ;  /* 0x000000048f107825 */ /* 0x000fc600078e0208 */
[----:B------:R-:W4:Y:S04]  /*b77d0*/  LDL.LU R143, [R1+0x2824] ;  /* 0x00282400018f7983 */ /* 0x000f280000300800 */
[----:B--2---:R1:W-:Y:S04]  /*b77e0*/  @P4 STG.E desc[UR4][R20.64], R146 ;  /* 0x0000009214004986 */ /* 0x0043e8000c101904 */
[----:B------:R2:W-:Y:S04]  /*b77f0*/  @P1 STG.E desc[UR4][R16.64], R144 ;  /* 0x0000009010001986 */ /* 0x0005e8000c101904 */
[----:B-1----:R-:W4:Y:S04]  /*b7800*/  LDL.LU R146, [R1+0x84] ;  /* 0x0000840001927983 */ /* 0x002f280000300800 */
[----:B--2---:R-:W2:Y:S01]  /*b7810*/  LDL.LU R144, [R1+0x34] ;  /* 0x0000340001907983 */ /* 0x004ea20000300800 */
[----:B------:R-:W-:-:S05]  /*b7820*/  VIADD R15, R10, 0x1d1 ;  /* 0x000001d10a0f7836 */ /* 0x000fca0000000000 */
[----:B------:R-:W-:-:S04]  /*b7830*/  ISETP.GE.AND P3, PT, R15, UR7, PT ;  /* 0x000000070f007c0c */ /* 0x000fc8000bf66270 */
[----:B------:R-:W-:Y:S01]  /*b7840*/  ISETP.LT.AND P6, PT, R11, UR6, !P3 ;  /* 0x000000060b007c0c */ /* 0x000fe2000dfc1270 */
[----:B------:R-:W-:Y:S01]  /*b7850*/  VIADD R0, R10, 0x1d2 ;  /* 0x000001d20a007836 */ /* 0x000fe20000000000 */
[----:B------:R-:W-:Y:S02]  /*b7860*/  ISETP.LT.AND P2, PT, R12, UR6, !P3 ;  /* 0x000000060c007c0c */ /* 0x000fe4000df41270 */
[----:B------:R-:W-:Y:S01]  /*b7870*/  ISETP.LT.AND P4, PT, R13, UR6, !P3 ;  /* 0x000000060d007c0c */ /* 0x000fe2000df81270 */
[----:B------:R-:W-:Y:S01]  /*b7880*/  IMAD.WIDE R18, R142, 0x4, R2 ;  /* 0x000000048e127825 */ /* 0x000fe200078e0202 */
[----:B------:R-:W-:Y:S02]  /*b7890*/  ISETP.GE.AND P0, PT, R0, UR7, PT ;  /* 0x0000000700007c0c */ /* 0x000fe4000bf06270 */
[----:B------:R-:W-:Y:S01]  /*b78a0*/  ISETP.LT.AND P3, PT, R14, UR6, !P3 ;  /* 0x000000060e007c0c */ /* 0x000fe2000df61270 */
[----:B------:R-:W-:Y:S01]  /*b78b0*/  IMAD.WIDE R16, R142, 0x4, R4 ;  /* 0x000000048e107825 */ /* 0x000fe200078e0204 */
[----:B------:R-:W-:-:S03]  /*b78c0*/  ISETP.LT.AND P5, PT, R11, UR6, !P0 ;  /* 0x000000060b007c0c */ /* 0x000fc6000c7a1270 */
[----:B------:R1:W-:Y:S01]  /*b78d0*/  @P6 STG.E desc[UR4][R18.64], R248 ;  /* 0x000000f812006986 */ /* 0x0003e2000c101904 */
[----:B------:R-:W-:-:S03]  /*b78e0*/  ISETP.LT.AND P6, PT, R12, UR6, !P0 ;  /* 0x000000060c007c0c */ /* 0x000fc6000c7c1270 */
[----:B------:R1:W-:Y:S02]  /*b78f0*/  @P2 STG.E desc[UR4][R16.64], R236 ;  /* 0x000000ec10002986 */ /* 0x0003e4000c101904 */
[----:B-1----:R-:W-:-:S04]  /*b7900*/  IMAD.WIDE R18, R142, 0x4, R6 ;  /* 0x000000048e127825 */ /* 0x002fc800078e0206 */
[----:B------:R-:W-:Y:S01]  /*b7910*/  IMAD.WIDE R16, R142, 0x4, R8 ;  /* 0x000000048e107825 */ /* 0x000fe200078e0208 */
[----:B------:R1:W-:Y:S01]  /*b7920*/  @P4 STG.E desc[UR4][R18.64], R232 ;  /* 0x000000e812004986 */ /* 0x0003e2000c101904 */
[----:B------:R-:W-:Y:S02]  /*b7930*/  ISETP.LT.AND P4, PT, R13, UR6, !P0 ;  /* 0x000000060d007c0c */ /* 0x000fe4000c781270 */
[----:B------:R-:W-:Y:S01]  /*b7940*/  ISETP.LT.AND P0, PT, R14, UR6, !P0 ;  /* 0x000000060e007c0c */ /* 0x000fe2000c701270 */
[C---:B---3--:R-:W-:Y:S01]  /*b7950*/  IMAD.WIDE R20, R141.reuse, 0x4, R4 ;  /* 0x000000048d147825 */ /* 0x048fe200078e0204 */
[----:B------:R-:W3:Y:S03]  /*b7960*/  LDL.LU R142, [R1+0x2830] ;  /* 0x00283000018e7983 */ /* 0x000ee60000300800 */
[C---:B-1----:R-:W-:Y:S01]  /*b7970*/  IMAD.WIDE R18, R141.reuse, 0x4, R2 ;  /* 0x000000048d127825 */ /* 0x042fe200078e0202 */
[----:B------:R1:W-:Y:S04]  /*b7980*/  @P3 STG.E desc[UR4][R16.64], R228 ;  /* 0x000000e410003986 */ /* 0x0003e8000c101904 */
[----:B------:R1:W-:Y:S02]  /*b7990*/  @P5 STG.E desc[UR4][R18.64], R147 ;  /* 0x0000009312005986 */ /* 0x0003e4000c101904 */
[----:B-1----:R-:W-:-:S04]  /*b79a0*/  IMAD.WIDE R16, R141, 0x4, R6 ;  /* 0x000000048d107825 */ /* 0x002fc800078e0206 */
[----:B------:R-:W-:Y:S01]  /*b79b0*/  IMAD.WIDE R18, R141, 0x4, R8 ;  /* 0x000000048d127825 */ /* 0x000fe200078e0208 */
[----:B----4-:R1:W-:Y:S04]  /*b79c0*/  @P6 STG.E desc[UR4][R20.64], R145 ;  /* 0x0000009114006986 */ /* 0x0103e8000c101904 */
[----:B-1----:R-:W4:Y:S04]  /*b79d0*/  LDL.LU R145, [R1+0xd8] ;  /* 0x0000d80001917983 */ /* 0x002f280000300800 */
[----:B------:R-:W4:Y:S04]  /*b79e0*/  LDL.LU R141, [R1+0xb8] ;  /* 0x0000b800018d7983 */ /* 0x000f280000300800 */
[----:B------:R-:W4:Y:S04]  /*b79f0*/  LDL.LU R148, [R1+0x283c] ;  /* 0x00283c0001947983 */ /* 0x000f280000300800 */
[----:B------:R-:W4:Y:S04]  /*b7a00*/  LDL.LU R150, [R1+0x88] ;  /* 0x0000880001967983 */ /* 0x000f280000300800 */
[----:B------:R-:W-:Y:S04]  /*b7a10*/  @P4 STG.E desc[UR4][R16.64], R146 ;  /* 0x0000009210004986 */ /* 0x000fe8000c101904 */
        /* <DEDUP_REMOVED lines=8> */
[----:B------:R-:W-:Y:S02]  /*b7aa0*/  ISETP.LT.AND P5, PT, R13, UR6, !P1 ;  /* 0x000000060d007c0c */ /* 0x000fe4000cfa1270 */
[----:B------:R-:W-:Y:S01]  /*b7ab0*/  ISETP.LT.AND P1, PT, R14, UR6, !P1 ;  /* 0x000000060e007c0c */ /* 0x000fe2000cf21270 */
[----:B------:R-:W-:Y:S01]  /*b7ac0*/  IMAD.WIDE R20, R143, 0x4, R2 ;  /* 0x000000048f147825 */ /* 0x000fe200078e0202 */
[----:B------:R-:W-:-:S03]  /*b7ad0*/  ISETP.GE.AND P2, PT, R0, UR7, PT ;  /* 0x0000000700007c0c */ /* 0x000fc6000bf46270 */
[----:B------:R-:W-:Y:S01]  /*b7ae0*/  IMAD.WIDE R16, R143, 0x4, R4 ;  /* 0x000000048f107825 */ /* 0x000fe200078e0204 */
[----:B------:R-:W-:Y:S01]  /*b7af0*/  ISETP.LT.AND P0, PT, R11, UR6, !P2 ;  /* 0x000000060b007c0c */ /* 0x000fe2000d701270 */
[----:B------:R1:W-:Y:S02]  /*b7b00*/  @P3 STG.E desc[UR4][R20.64], R249 ;  /* 0x000000f914003986 */ /* 0x0003e4000c101904 */
[C---:B------:R-:W-:Y:S01]  /*b7b10*/  IMAD.WIDE R18, R143.reuse, 0x4, R6 ;  /* 0x000000048f127825 */ /* 0x040fe200078e0206 */
[----:B------:R-:W-:Y:S01]  /*b7b20*/  ISETP.LT.AND P3, PT, R12, UR6, !P2 ;  /* 0x000000060c007c0c */ /* 0x000fe2000d761270 */
[----:B------:R3:W-:Y:S04]  /*b7b30*/  @P6 STG.E desc[UR4][R16.64], R237 ;  /* 0x000000ed10006986 */ /* 0x0007e8000c101904 */
[----:B------:R3:W-:Y:S01]  /*b7b40*/  @P5 STG.E desc[UR4][R18.64], R233 ;  /* 0x000000e912005986 */ /* 0x0007e2000c101904 */
[----:B-1----:R-:W-:-:S03]  /*b7b50*/  IMAD.WIDE R20, R143, 0x4, R8 ;  /* 0x000000048f147825 */ /* 0x002fc600078e0208 */
[----:B------:R-:W2:Y:S04]  /*b7b60*/  LDL.LU R143, [R1+0x2844] ;  /* 0x00284400018f7983 */ /* 0x000ea80000300800 */
[----:B------:R-:W-:Y:S01]  /*b7b70*/  @P1 STG.E desc[UR4][R20.64], R229 ;  /* 0x000000e514001986 */ /* 0x000fe2000c101904 */
[----:B------:R-:W-:Y:S01]  /*b7b80*/  ISETP.LT.AND P1, PT, R13, UR6, !P2 ;  /* 0x000000060d007c0c */ /* 0x000fe2000d721270 */
[----:B---3--:R-:W-:Y:S01]  /*b7b90*/  IMAD.WIDE R16, R142, 0x4, R2 ;  /* 0x000000048e107825 */ /* 0x008fe200078e0202 */
[----:B------:R-:W-:Y:S01]  /*b7ba0*/  ISETP.LT.AND P2, PT, R14, UR6, !P2 ;  /* 0x000000060e007c0c */ /* 0x000fe2000d741270 */
[----:B------:R-:W3:Y:S02]  /*b7bb0*/  LDL.LU R147, [R1+0xdc] ;  /* 0x0000dc0001937983 */ /* 0x000ee40000300800 */
[----:B------:R-:W-:-:S02]  /*b7bc0*/  IMAD.WIDE R18, R142, 0x4, R4 ;  /* 0x000000048e127825 */ /* 0x000fc400078e0204 */
[----:B----4-:R1:W-:Y:S04]  /*b7bd0*/  @P0 STG.E desc[UR4][R16.64], R145 ;  /* 0x0000009110000986 */ /* 0x0103e8000c101904 */
[----:B------:R4:W-:Y:S01]  /*b7be0*/  @P3 STG.E desc[UR4][R18.64], R141 ;  /* 0x0000008d12003986 */ /* 0x0009e2000c101904 */
[----:B-1----:R-:W-:-:S03]  /*b7bf0*/  IMAD.WIDE R16, R142, 0x4, R6 ;  /* 0x000000048e107825 */ /* 0x002fc600078e0206 */
[----:B------:R-:W3:Y:S01]  /*b7c00*/  LDL.LU R145, [R1+0xbc] ;  /* 0x0000bc0001917983 */ /* 0x000ee20000300800 */
[----:B----4-:R-:W-:-:S03]  /*b7c10*/  IMAD.WIDE R18, R142, 0x4, R8 ;  /* 0x000000048e127825 */ /* 0x010fc600078e0208 */
[----:B------:R-:W4:Y:S04]  /*b7c20*/  LDL.LU R141, [R1+0x2854] ;  /* 0x00285400018d7983 */ /* 0x000f280000300800 */
[----:B------:R-:W-:Y:S04]  /*b7c30*/  @P1 STG.E desc[UR4][R16.64], R150 ;  /* 0x0000009610001986 */ /* 0x000fe8000c101904 */
[----:B------:R-:W4:Y:S04]  /*b7c40*/  LDL.LU R142, [R1+0x2858] ;  /* 0x00285800018e7983 */ /* 0x000f280000300800 */
[----:B--2---:R1:W-:Y:S04]  /*b7c50*/  @P2 STG.E desc[UR4][R18.64], R144 ;  /* 0x0000009012002986 */ /* 0x0043e8000c101904 */
[----:B-1----:R-:W2:Y:S01]  /*b7c60*/  LDL.LU R144, [R1+0x3c] ;  /* 0x00003c0001907983 */ /* 0x002ea20000300800 */
[----:B------:R-:W-:-:S05]  /*b7c70*/  VIADD R0, R10, 0x1d5 ;  /* 0x000001d50a007836 */ /* 0x000fca0000000000 */
[----:B------:R-:W-:-:S04]  /*b7c80*/  ISETP.GE.AND P4, PT, R0, UR7, PT ;  /* 0x0000000700007c0c */ /* 0x000fc8000bf86270 */
[----:B------:R-:W-:Y:S02]  /*b7c90*/  ISETP.LT.AND P6, PT, R11, UR6, !P4 ;  /* 0x000000060b007c0c */ /* 0x000fe4000e7c1270 */
[----:B------:R-:W-:Y:S02]  /*b7ca0*/  ISETP.LT.AND P5, PT, R12, UR6, !P4 ;  /* 0x000000060c007c0c */ /* 0x000fe4000e7a1270 */
[----:B------:R-:W-:Y:S01]  /*b7cb0*/  ISETP.LT.AND P3, PT, R13, UR6, !P4 ;  /* 0x000000060d007c0c */ /* 0x000fe2000e761270 */
[----:B------:R-:W-:Y:S01]  /*b7cc0*/  VIADD R0, R10, 0x1d6 ;  /* 0x000001d60a007836 */ /* 0x000fe20000000000 */
[----:B------:R-:W-:Y:S01]  /*b7cd0*/  ISETP.LT.AND P4, PT, R14, UR6, !P4 ;  /* 0x000000060e007c0c */ /* 0x000fe2000e781270 */
[----:B------:R-:W-:-:S04]  /*b7ce0*/  IMAD.WIDE R20, R148, 0x4, R2 ;  /* 0x0000000494147825 */ /* 0x000fc800078e0202 */
[----:B------:R-:W-:Y:S01]  /*b7cf0*/  IMAD.WIDE R22, R148, 0x4, R4 ;  /* 0x0000000494167825 */ /* 0x000fe200078e0204 */
[----:B------:R-:W-:-:S03]  /*b7d00*/  ISETP.GE.AND P0, PT, R0, UR7, PT ;  /* 0x0000000700007c0c */ /* 0x000fc6000bf06270 */
[----:B------:R-:W-:Y:S01]  /*b7d10*/  IMAD.WIDE R16, R148, 0x4, R6 ;  /* 0x0000000494107825 */ /* 0x000fe200078e0206 */
[----:B------:R-:W-:Y:S03]  /*b7d20*/  @P6 STG.E desc[UR4][R20.64], R250 ;  /* 0x000000fa14006986 */ /* 0x000fe6000c101904 */
[----:B------:R-:W-:Y:S01]  /*b7d30*/  VIADD R15, R10, 0x1d7 ;  /* 0x000001d70a0f7836 */ /* 0x000fe20000000000 */
[----:B------:R-:W-:Y:S01]  /*b7d40*/  @P5 STG.E desc[UR4][R22.64], R238 ;  /* 0x000000ee16005986 */ /* 0x000fe2000c101904 */
[----:B------:R-:W-:-:S03]  /*b7d50*/  ISETP.LT.AND P6, PT, R11, UR6, !P0 ;  /* 0x000000060b007c0c */ /* 0x000fc6000c7c1270 */
[----:B------:R1:W-:Y:S01]  /*b7d60*/  @P3 STG.E desc[UR4][R16.64], R234 ;  /* 0x000000ea10003986 */ /* 0x0003e2000c101904 */
[----:B------:R-:W-:Y:S02]  /*b7d70*/  ISETP.LT.AND P2, PT, R12, UR6, !P0 ;  /* 0x000000060c007c0c */ /* 0x000fe4000c741270 */
[----:B------:R-:W-:Y:S02]  /*b7d80*/  ISETP.GE.AND P1, PT, R15, UR7, PT ;  /* 0x000000070f007c0c */ /* 0x000fe4000bf26270 */
[----:B------:R-:W-:Y:S02]  /*b7d90*/  ISETP.LT.AND P5, PT, R13, UR6, !P0 ;  /* 0x000000060d007c0c */ /* 0x000fe4000c7a1270 */
[----:B------:R-:W-:Y:S01]  /*b7da0*/  ISETP.LT.AND P0, PT, R14, UR6, !P0 ;  /* 0x000000060e007c0c */ /* 0x000fe2000c701270 */
[----:B-1----:R-:W-:-:S05]  /*b7db0*/  IMAD.WIDE R16, R148, 0x4, R8 ;  /* 0x0000000494107825 */ /* 0x002fca00078e0208 */
[----:B------:R1:W-:Y:S01]  /*b7dc0*/  @P4 STG.E desc[UR4][R16.64], R230 ;  /* 0x000000e610004986 */ /* 0x0003e2000c101904 */
[----:B------:R-:W-:Y:S01]  /*b7dd0*/  ISETP.LT.AND P4, PT, R11, UR6, !P1 ;  /* 0x000000060b007c0c */ /* 0x000fe2000cf81270 */
[----:B------:R-:W-:-:S04]  /*b7de0*/  IMAD.WIDE R18, R143, 0x4, R2 ;  /* 0x000000048f127825 */ /* 0x000fc800078e0202 */
[----:B------:R-:W-:-:S04]  /*b7df0*/  IMAD.WIDE R20, R143, 0x4, R4 ;  /* 0x000000048f147825 */ /* 0x000fc800078e0204 */
[----:B------:R-:W-:-:S04]  /*b7e00*/  IMAD.WIDE R22, R143, 0x4, R6 ;  /* 0x000000048f167825 */ /* 0x000fc800078e0206 */
[----:B-1----:R-:W-:Y:S02]  /*b7e10*/  IMAD.WIDE R16, R143, 0x4, R8 ;  /* 0x000000048f107825 */ /* 0x002fe400078e0208 */
[----:B------:R-:W2:Y:S02]  /*b7e20*/  LDL.LU R143, [R1+0x285c] ;  /* 0x00285c00018f7983 */ /* 0x000ea40000300800 */
[----:B------:R-:W-:Y:S02]  /*b7e30*/  VIADD R0, R10, 0x1d8 ;  /* 0x000001d80a007836 */ /* 0x000fe40000000000 */
[----:B---3--:R4:W-:Y:S03]  /*b7e40*/  @P6 STG.E desc[UR4][R18.64], R147 ;  /* 0x0000009312006986 */ /* 0x0089e6000c101904 */
[----:B------:R-:W-:Y:S01]  /*b7e50*/  ISETP.GE.AND P3, PT, R0, UR7, PT ;  /* 0x0000000700007c0c */ /* 0x000fe2000bf66270 */
[----:B------:R1:W-:Y:S01]  /*b7e60*/  @P2 STG.E desc[UR4][R20.64], R145 ;  /* 0x0000009114002986 */ /* 0x0003e2000c101904 */
[----:B------:R-:W-:Y:S01]  /*b7e70*/  ISETP.LT.AND P2, PT, R13, UR6, !P1 ;  /* 0x000000060d007c0c */ /* 0x000fe2000cf41270 */
[----:B----4-:R-:W-:-:S02]  /*b7e80*/  IMAD.WIDE R18, R141, 0x4, R2 ;  /* 0x000000048d127825 */ /* 0x010fc400078e0202 */
[----:B------:R-:W-:Y:S01]  /*b7e90*/  @P5 STG.E desc[UR4][R22.64], R146 ;  /* 0x0000009216005986 */ /* 0x000fe2000c101904 */
[----:B------:R-:W-:Y:S02]  /*b7ea0*/  ISETP.LT.AND P5, PT, R12, UR6, !P1 ;  /* 0x000000060c007c0c */ /* 0x000fe4000cfa1270 */
[----:B------:R-:W-:Y:S01]  /*b7eb0*/  ISETP.LT.AND P1, PT, R14, UR6, !P1 ;  /* 0x000000060e007c0c */ /* 0x000fe2000cf21270 */
[----:B-1----:R-:W-:Y:S01]  /*b7ec0*/  IMAD.WIDE R20, R141, 0x4, R8 ;  /* 0x000000048d147825 */ /* 0x002fe200078e0208 */
[----:B------:R-:W-:Y:S01]  /*b7ed0*/  ISETP.LT.AND P6, PT, R11, UR6, !P3 ;  /* 0x000000060b007c0c */ /* 0x000fe2000dfc1270 */
[----:B--2---:R1:W-:Y:S04]  /*b7ee0*/  @P0 STG.E desc[UR4][R16.64], R144 ;  /* 0x0000009010000986 */ /* 0x0043e8000c101904 */
[----:B------:R2:W-:Y:S01]  /*b7ef0*/  @P4 STG.E desc[UR4][R18.64], R251 ;  /* 0x000000fb12004986 */ /* 0x0005e2000c101904 */
[----:B------:R-:W-:Y:S01]  /*b7f00*/  ISETP.LT.AND P4, PT, R12, UR6, !P3 ;  /* 0x000000060c007c0c */ /* 0x000fe2000df81270 */
[----:B-1----:R-:W-:-:S04]  /*b7f10*/  IMAD.WIDE R16, R141, 0x4, R4 ;  /* 0x000000048d107825 */ /* 0x002fc800078e0204 */
[----:B--2---:R-:W-:Y:S02]  /*b7f20*/  IMAD.WIDE R18, R141, 0x4, R6 ;  /* 0x000000048d127825 */ /* 0x004fe400078e0206 */
[----:B------:R-:W2:Y:S04]  /*b7f30*/  LDL.LU R141, [R1+0x2864] ;  /* 0x00286400018d7983 */ /* 0x000ea80000300800 */
[----:B------:R1:W-:Y:S04]  /*b7f40*/  @P5 STG.E desc[UR4][R16.64], R239 ;  /* 0x000000ef10005986 */ /* 0x0003e8000c101904 */
[----:B------:R3:W-:Y:S04]  /*b7f50*/  @P2 STG.E desc[UR4][R18.64], R235 ;  /* 0x000000eb12002986 */ /* 0x0007e8000c101904 */
[----:B------:R-:W-:Y:S01]  /*b7f60*/  @P1 STG.E desc[UR4][R20.64], R231 ;  /* 0x000000e714001986 */ /* 0x000fe2000c101904 */
[----:B-1----:R-:W-:-:S04]  /*b7f70*/  IMAD.WIDE R16, R142, 0x4, R2 ;  /* 0x000000048e107825 */ /* 0x002fc800078e0202 */
[C---:B---3--:R-:W-:Y:S01]  /*b7f80*/  IMAD.WIDE R18, R142.reuse, 0x4, R4 ;  /* 0x000000048e127825 */ /* 0x048fe200078e0204 */
[----:B------:R1:W-:Y:S04]  /*b7f90*/  @P6 STG.E desc[UR4][R16.64], R224 ;  /* 0x000000e010006986 */ /* 0x0003e8000c101904 */
[----:B------:R3:W-:Y:S01]  /*b7fa0*/  @P4 STG.E desc[UR4][R18.64], R220 ;  /* 0x000000dc12004986 */ /* 0x0007e2000c101904 */
[----:B-1----:R-:W-:-:S04]  /*b7fb0*/  IMAD.WIDE R16, R142, 0x4, R6 ;  /* 0x000000048e107825 */ /* 0x002fc800078e0206 */
[----:B---3--:R-:W-:Y:S02]  /*b7fc0*/  IMAD.WIDE R18, R142, 0x4, R8 ;  /* 0x000000048e127825 */ /* 0x008fe400078e0208 */
[----:B------:R-:W3:Y:S02]  /*b7fd0*/  LDL.LU R142, [R1+0x2868] ;  /* 0x00286800018e7983 */ /* 0x000ee40000300800 */
[----:B------:R-:W-:Y:S01]  /*b7fe0*/  VIADD R0, R10, 0x1d9 ;  /* 0x000001d90a007836 */ /* 0x000fe20000000000 */
[----:B------:R-:W-:Y:S01]  /*b7ff0*/  ISETP.LT.AND P2, PT, R13, UR6, !P3 ;  /* 0x000000060d007c0c */ /* 0x000fe2000df41270 */
[----:B------:R-:W4:Y:S01]  /*b8000*/  LDL.LU R144, [R1+0x2860] ;  /* 0x0028600001907983 */ /* 0x000f220000300800 */
[----:B------:R-:W-:Y:S02]  /*b8010*/  ISETP.LT.AND P3, PT, R14, UR6, !P3 ;  /* 0x000000060e007c0c */ /* 0x000fe4000df61270 */
[----:B------:R-:W-:Y:S01]  /*b8020*/  ISETP.GE.AND P0, PT, R0, UR7, PT ;  /* 0x0000000700007c0c */ /* 0x000fe2000bf06270 */
[----:B------:R-:W-:-:S03]  /*b8030*/  VIADD R15, R10, 0x1da ;  /* 0x000001da0a0f7836 */ /* 0x000fc60000000000 */
[----:B------:R-:W-:Y:S02]  /*b8040*/  ISETP.LT.AND P5, PT, R11, UR6, !P0 ;  /* 0x000000060b007c0c */ /* 0x000fe4000c7a1270 */
[----:B------:R-:W-:Y:S02]  /*b8050*/  ISETP.LT.AND P6, PT, R12, UR6, !P0 ;  /* 0x000000060c007c0c */ /* 0x000fe4000c7c1270 */
[----:B------:R-:W-:Y:S01]  /*b8060*/  ISETP.GE.AND P1, PT, R15, UR7, PT ;  /* 0x000000070f007c0c */ /* 0x000fe2000bf26270 */
[----:B------:R1:W-:Y:S01]  /*b8070*/  @P2 STG.E desc[UR4][R16.64], R216 ;  /* 0x000000d810002986 */ /* 0x0003e2000c101904 */
[----:B------:R-:W-:Y:S02]  /*b8080*/  ISETP.LT.AND P2, PT, R13, UR6, !P0 ;  /* 0x000000060d007c0c */ /* 0x000fe4000c741270 */
[----:B------:R-:W-:Y:S01]  /*b8090*/  ISETP.LT.AND P0, PT, R14, UR6, !P0 ;  /* 0x000000060e007c0c */ /* 0x000fe2000c701270 */
[----:B------:R1:W-:Y:S01]  /*b80a0*/  @P3 STG.E desc[UR4][R18.64], R212 ;  /* 0x000000d412003986 */ /* 0x0003e2000c101904 */
[----:B------:R-:W-:Y:S01]  /*b80b0*/  ISETP.LT.AND P3, PT, R11, UR6, !P1 ;  /* 0x000000060b007c0c */ /* 0x000fe2000cf61270 */
[----:B------:R-:W-:-:S04]  /*b80c0*/  IMAD.WIDE R20, R143, 0x4, R4 ;  /* 0x000000048f147825 */ /* 0x000fc800078e0204 */
[----:B-1----:R-:W-:-:S04]  /*b80d0*/  IMAD.WIDE R16, R143, 0x4, R2 ;  /* 0x000000048f107825 */ /* 0x002fc800078e0202 */
[C---:B------:R-:W-:Y:S01]  /*b80e0*/  IMAD.WIDE R18, R143.reuse, 0x4, R8 ;  /* 0x000000048f127825 */ /* 0x040fe200078e0208 */
[----:B------:R1:W-:Y:S04]  /*b80f0*/  @P5 STG.E desc[UR4][R16.64], R208 ;  /* 0x000000d010005986 */ /* 0x0003e8000c101904 */
[----:B------:R2:W-:Y:S01]  /*b8100*/  @P6 STG.E desc[UR4][R20.64], R204 ;  /* 0x000000cc14006986 */ /* 0x0005e2000c101904 */
[----:B-1----:R-:W-:-:S03]  /*b8110*/  IMAD.WIDE R16, R143, 0x4, R6 ;  /* 0x000000048f107825 */ /* 0x002fc600078e0206 */
[----:B------:R-:W4:Y:S01]  /*b8120*/  LDL.LU R143, [R1+0x2850] ;  /* 0x00285000018f7983 */ /* 0x000f220000300800 */
[----:B------:R-:W-:Y:S02]  /*b8130*/  ISETP.LT.AND P6, PT, R12, UR6, !P1 ;  /* 0x000000060c007c0c */ /* 0x000fe4000cfc1270 */
[----:B------:R-:W-:Y:S01]  /*b8140*/  ISETP.LT.AND P5, PT, R13, UR6, !P1 ;  /* 0x000000060d007c0c */ /* 0x000fe2000cfa1270 */
[----:B------:R1:W-:Y:S04]  /*b8150*/  @P2 STG.E desc[UR4][R16.64], R200 ;  /* 0x000000c810002986 */ /* 0x0003e8000c101904 */
[----:B------:R1:W-:Y:S01]  /*b8160*/  @P0 STG.E desc[UR4][R18.64], R196 ;  /* 0x000000c412000986 */ /* 0x0003e2000c101904 */
[----:B--2---:R-:W-:-:S04]  /*b8170*/  IMAD.WIDE R20, R141, 0x4, R2 ;  /* 0x000000048d147825 */ /* 0x004fc800078e0202 */
[C---:B-1----:R-:W-:Y:S01]  /*b8180*/  IMAD.WIDE R16, R141.reuse, 0x4, R4 ;  /* 0x000000048d107825 */ /* 0x042fe200078e0204 */
[----:B------:R1:W-:Y:S03]  /*b8190*/  @P3 STG.E desc[UR4][R20.64], R225 ;  /* 0x000000e114003986 */ /* 0x0003e6000c101904 */
[----:B------:R-:W-:-:S04]  /*b81a0*/  IMAD.WIDE R18, R141, 0x4, R6 ;  /* 0x000000048d127825 */ /* 0x000fc800078e0206 */
[----:B-1----:R-:W-:Y:S02]  /*b81b0*/  IMAD.WIDE R20, R141, 0x4, R8 ;  /* 0x000000048d147825 */ /* 0x002fe400078e0208 */
[----:B------:R-:W2:Y:S04]  /*b81c0*/  LDL.LU R141, [R1+0x284c] ;  /* 0x00284c00018d7983 */ /* 0x000ea80000300800 */
[----:B------:R1:W-:Y:S04]  /*b81d0*/  @P6 STG.E desc[UR4][R16.64], R221 ;  /* 0x000000dd10006986 */ /* 0x0003e8000c101904 */
[----:B------:R1:W-:Y:S01]  /*b81e0*/  @P5 STG.E desc[UR4][R18.64], R217 ;  /* 0x000000d912005986 */ /* 0x0003e2000c101904 */
[----:B---3--:R-:W-:-:S04]  /*b81f0*/  IMAD.WIDE R22, R142, 0x4, R2 ;  /* 0x000000048e167825 */ /* 0x008fc800078e0202 */
[----:B------:R-:W-:-:S04]  /*b8200*/  IMAD.WIDE R24, R142, 0x4, R4 ;  /* 0x000000048e187825 */ /* 0x000fc800078e0204 */
[----:B-1----:R-:W-:-:S04]  /*b8210*/  IMAD.WIDE R16, R142, 0x4, R6 ;  /* 0x000000048e107825 */ /* 0x002fc800078e0206 */
[----:B------:R-:W-:Y:S02]  /*b8220*/  IMAD.WIDE R18, R142, 0x4, R8 ;  /* 0x000000048e127825 */ /* 0x000fe400078e0208 */
[----:B------:R-:W3:Y:S01]  /*b8230*/  LDL.LU R142, [R1+0x2848] ;  /* 0x00284800018e7983 */ /* 0x000ee20000300800 */
[----:B------:R-:W-:Y:S01]  /*b8240*/  ISETP.LT.AND P1, PT, R14, UR6, !P1 ;  /* 0x000000060e007c0c */ /* 0x000fe2000cf21270 */
[----:B------:R-:W-:-:S05]  /*b8250*/  VIADD R0, R10, 0x1db ;  /* 0x000001db0a007836 */ /* 0x000fca0000000000 */
[----:B------:R-:W-:Y:S01]  /*b8260*/  ISETP.GE.AND P4, PT, R0, UR7, PT ;  /* 0x0000000700007c0c */ /* 0x000fe2000bf86270 */
[----:B------:R-:W-:-:S03]  /*b8270*/  VIADD R0, R10, 0x1dc ;  /* 0x000001dc0a007836 */ /* 0x000fc60000000000 */
[----:B------:R-:W-:Y:S02]  /*b8280*/  ISETP.LT.AND P0, PT, R11, UR6, !P4 ;  /* 0x000000060b007c0c */ /* 0x000fe4000e701270 */
[----:B------:R-:W-:Y:S01]  /*b8290*/  ISETP.LT.AND P3, PT, R12, UR6, !P4 ;  /* 0x000000060c007c0c */ /* 0x000fe2000e761270 */
[----:B------:R4:W-:Y:S01]  /*b82a0*/  @P1 STG.E desc[UR4][R20.64], R213 ;  /* 0x000000d514001986 */ /* 0x0009e2000c101904 */
[----:B------:R-:W-:Y:S02]  /*b82b0*/  ISETP.GE.AND P2, PT, R0, UR7, PT ;  /* 0x0000000700007c0c */ /* 0x000fe4000bf46270 */
[----:B------:R-:W-:Y:S02]  /*b82c0*/  ISETP.LT.AND P1, PT, R13, UR6, !P4 ;  /* 0x000000060d007c0c */ /* 0x000fe4000e721270 */
[----:B------:R-:W-:Y:S02]  /*b82d0*/  ISETP.LT.AND P4, PT, R14, UR6, !P4 ;  /* 0x000000060e007c0c */ /* 0x000fe4000e781270 */
[----:B------:R-:W-:-:S02]  /*b82e0*/  ISETP.LT.AND P6, PT, R11, UR6, !P2 ;  /* 0x000000060b007c0c */ /* 0x000fc4000d7c1270 */
[----:B------:R-:W-:Y:S01]  /*b82f0*/  ISETP.LT.AND P5, PT, R12, UR6, !P2 ;  /* 0x000000060c007c0c */ /* 0x000fe2000d7a1270 */
[----:B------:R-:W-:Y:S01]  /*b8300*/  VIADD R0, R10, 0x1dd ;  /* 0x000001dd0a007836 */ /* 0x000fe20000000000 */
[----:B------:R1:W-:Y:S01]  /*b8310*/  @P0 STG.E desc[UR4][R22.64], R209 ;  /* 0x000000d116000986 */ /* 0x0003e2000c101904 */
[----:B----4-:R-:W-:-:S03]  /*b8320*/  IMAD.WIDE R20, R144, 0x4, R2 ;  /* 0x0000000490147825 */ /* 0x010fc600078e0202 */
[----:B------:R-:W-:Y:S01]  /*b8330*/  @P3 STG.E desc[UR4][R24.64], R205 ;  /* 0x000000cd18003986 */ /* 0x000fe2000c101904 */
[----:B------:R-:W-:Y:S01]  /*b8340*/  ISETP.LT.AND P3, PT, R13, UR6, !P2 ;  /* 0x000000060d007c0c */ /* 0x000fe2000d761270 */
[----:B------:R-:W-:Y:S01]  /*b8350*/  IMAD.WIDE R26, R144, 0x4, R4 ;  /* 0x00000004901a7825 */ /* 0x000fe200078e0204 */
[----:B------:R-:W-:Y:S01]  /*b8360*/  ISETP.GE.AND P0, PT, R0, UR7, PT ;  /* 0x0000000700007c0c */ /* 0x000fe2000bf06270 */
[----:B------:R4:W-:Y:S01]  /*b8370*/  @P1 STG.E desc[UR4][R16.64], R201 ;  /* 0x000000c910001986 */ /* 0x0009e2000c101904 */
[----:B------:R-:W-:-:S03]  /*b8380*/  ISETP.LT.AND P2, PT, R14, UR6, !P2 ;  /* 0x000000060e007c0c */ /* 0x000fc6000d741270 */
[----:B------:R4:W-:Y:S01]  /*b8390*/  @P4 STG.E desc[UR4][R18.64], R197 ;  /* 0x000000c512004986 */ /* 0x0009e2000c101904 */
[----:B------:R-:W-:-:S03]  /*b83a0*/  ISETP.LT.AND P4, PT, R12, UR6, !P0 ;  /* 0x000000060c007c0c */ /* 0x000fc6000c781270 */
[----:B------:R4:W-:Y:S01]  /*b83b0*/  @P6 STG.E desc[UR4][R20.64], R226 ;  /* 0x000000e214006986 */ /* 0x0009e2000c101904 */
[----:B------:R-:W-:Y:S01]  /*b83c0*/  ISETP.LT.AND P6, PT, R11, UR6, !P0 ;  /* 0x000000060b007c0c */ /* 0x000fe2000c7c1270 */
[----:B-1----:R-:W-:Y:S02]  /*b83d0*/  IMAD.WIDE R22, R144, 0x4, R6 ;  /* 0x0000000490167825 */ /* 0x002fe400078e0206 */
[----:B------:R-:W-:Y:S01]  /*b83e0*/  @P5 STG.E desc[UR4][R26.64], R222 ;  /* 0x000000de1a005986 */ /* 0x000fe2000c101904 */
[----:B------:R-:W-:Y:S01]  /*b83f0*/  ISETP.LT.AND P5, PT, R13, UR6, !P0 ;  /* 0x000000060d007c0c */ /* 0x000fe2000c7a1270 */
[----:B------:R-:W-:Y:S02]  /*b8400*/  VIADD R15, R10, 0x1de ;  /* 0x000001de0a0f7836 */ /* 0x000fe40000000000 */
[----:B------:R1:W-:Y:S01]  /*b8410*/  @P3 STG.E desc[UR4][R22.64], R218 ;  /* 0x000000da16003986 */ /* 0x0003e2000c101904 */
[----:B----4-:R-:W-:-:S04]  /*b8420*/  IMAD.WIDE R16, R144, 0x4, R8 ;  /* 0x0000000490107825 */ /* 0x010fc800078e0208 */
[----:B------:R-:W-:Y:S01]  /*b8430*/  IMAD.WIDE R18, R143, 0x4, R2 ;  /* 0x000000048f127825 */ /* 0x000fe200078e0202 */
[----:B------:R-:W-:-:S03]  /*b8440*/  ISETP.GE.AND P1, PT, R15, UR7, PT ;  /* 0x000000070f007c0c */ /* 0x000fc6000bf26270 */
[----:B------:R-:W-:-:S04]  /*b8450*/  IMAD.WIDE R20, R143, 0x4, R4 ;  /* 0x000000048f147825 */ /* 0x000fc800078e0204 */
[----:B------:R-:W-:-:S04]  /*b8460*/  IMAD.WIDE R24, R143, 0x4, R6 ;  /* 0x000000048f187825 */ /* 0x000fc800078e0206 */
[----:B-1----:R-:W-:Y:S02]  /*b8470*/  IMAD.WIDE R22, R143, 0x4, R8 ;  /* 0x000000048f167825 */ /* 0x002fe400078e0208 */
[----:B------:R-:W4:Y:S01]  /*b8480*/  LDL.LU R143, [R1+0x2840] ;  /* 0x00284000018f7983 */ /* 0x000f220000300800 */
[----:B------:R-:W-:-:S03]  /*b8490*/  ISETP.LT.AND P0, PT, R14, UR6, !P0 ;  /* 0x000000060e007c0c */ /* 0x000fc6000c701270 */
[----:B------:R1:W-:Y:S01]  /*b84a0*/  @P2 STG.E desc[UR4][R16.64], R214 ;  /* 0x000000d610002986 */ /* 0x0003e2000c101904 */
[----:B------:R-:W-:-:S03]  /*b84b0*/  ISETP.LT.AND P2, PT, R11, UR6, !P1 ;  /* 0x000000060b007c0c */ /* 0x000fc6000cf41270 */
[----:B------:R1:W-:Y:S04]  /*b84c0*/  @P6 STG.E desc[UR4][R18.64], R210 ;  /* 0x000000d212006986 */ /* 0x0003e8000c101904 */
[----:B------:R1:W-:Y:S01]  /*b84d0*/  @P4 STG.E desc[UR4][R20.64], R206 ;  /* 0x000000ce14004986 */ /* 0x0003e2000c101904 */
[----:B------:R-:W-:-:S03]  /*b84e0*/  ISETP.LT.AND P4, PT, R13, UR6, !P1 ;  /* 0x000000060d007c0c */ /* 0x000fc6000cf81270 */
[----:B------:R3:W-:Y:S01]  /*b84f0*/  @P5 STG.E desc[UR4][R24.64], R202 ;  /* 0x000000ca18005986 */ /* 0x0007e2000c101904 */
[----:B------:R-:W-:-:S03]  /*b8500*/  ISETP.LT.AND P5, PT, R12, UR6, !P1 ;  /* 0x000000060c007c0c */ /* 0x000fc6000cfa1270 */
[----:B------:R3:W-:Y:S01]  /*b8510*/  @P0 STG.E desc[UR4][R22.64], R198 ;  /* 0x000000c616000986 */ /* 0x0007e2000c101904 */
[----:B--2---:R-:W-:-:S04]  /*b8520*/  IMAD.WIDE R26, R141, 0x4, R2 ;  /* 0x000000048d1a7825 */ /* 0x004fc800078e0202 */
[----:B-1----:R-:W-:-:S04]  /*b8530*/  IMAD.WIDE R16, R141, 0x4, R4 ;  /* 0x000000048d107825 */ /* 0x002fc800078e0204 */
[----:B------:R-:W-:-:S04]  /*b8540*/  IMAD.WIDE R18, R141, 0x4, R6 ;  /* 0x000000048d127825 */ /* 0x000fc800078e0206 */
[----:B------:R-:W-:Y:S02]  /*b8550*/  IMAD.WIDE R20, R141, 0x4, R8 ;  /* 0x000000048d147825 */ /* 0x000fe400078e0208 */
[----:B------:R-:W2:Y:S04]  /*b8560*/  LDL.LU R141, [R1+0x2838] ;  /* 0x00283800018d7983 */ /* 0x000ea80000300800 */
[----:B------:R-:W-:Y:S04]  /*b8570*/  @P2 STG.E desc[UR4][R26.64], R227 ;  /* 0x000000e31a002986 */ /* 0x000fe8000c101904 */
[----:B------:R1:W-:Y:S04]  /*b8580*/  @P5 STG.E desc[UR4][R16.64], R223 ;  /* 0x000000df10005986 */ /* 0x0003e8000c101904 */
[----:B------:R1:W-:Y:S01]  /*b8590*/  @P4 STG.E desc[UR4][R18.64], R219 ;  /* 0x000000db12004986 */ /* 0x0003e2000c101904 */
[----:B---3--:R-:W-:-:S04]  /*b85a0*/  IMAD.WIDE R24, R142, 0x4, R2 ;  /* 0x000000048e187825 */ /* 0x008fc800078e0202 */
[----:B------:R-:W-:-:S04]  /*b85b0*/  IMAD.WIDE R22, R142, 0x4, R4 ;  /* 0x000000048e167825 */ /* 0x000fc800078e0204 */
[----:B-1----:R-:W-:-:S04]  /*b85c0*/  IMAD.WIDE R16, R142, 0x4, R6 ;  /* 0x000000048e107825 */ /* 0x002fc800078e0206 */
[----:B------:R-:W-:Y:S02]  /*b85d0*/  IMAD.WIDE R18, R142, 0x4, R8 ;  /* 0x000000048e127825 */ /* 0x000fe400078e0208 */
[----:B------:R-:W3:Y:S02]  /*b85e0*/  LDL.LU R142, [R1+0x2834] ;  /* 0x00283400018e7983 */ /* 0x000ee40000300800 */
[----:B------:R-:W-:Y:S01]  /*b85f0*/  VIADD R0, R10, 0x1df ;  /* 0x000001df0a007836 */ /* 0x000fe20000000000 */
[----:B------:R-:W-:Y:S01]  /*b8600*/  ISETP.LT.AND P1, PT, R14, UR6, !P1 ;  /* 0x000000060e007c0c */ /* 0x000fe2000cf21270 */
[----:B------:R-:W3:Y:S03]  /*b8610*/  LDL.LU R144, [R1+0x282c] ;  /* 0x00282c0001907983 */ /* 0x000ee60000300800 */
[----:B------:R-:W-:-:S04]  /*b8620*/  ISETP.GE.AND P3, PT, R0, UR7, PT ;  /* 0x0000000700007c0c */ /* 0x000fc8000bf66270 */
[----:B------:R-:W-:Y:S01]  /*b8630*/  ISETP.LT.AND P6, PT, R11, UR6, !P3 ;  /* 0x000000060b007c0c */ /* 0x000fe2000dfc1270 */
[----:B------:R-:W-:Y:S01]  /*b8640*/  VIADD R0, R10, 0x1e0 ;  /* 0x000001e00a007836 */ /* 0x000fe20000000000 */
[----:B------:R-:W-:Y:S02]  /*b8650*/  ISETP.LT.AND P2, PT, R12, UR6, !P3 ;  /* 0x000000060c007c0c */ /* 0x000fe4000df41270 */
[----:B------:R-:W-:Y:S02]  /*b8660*/  ISETP.LT.AND P4, PT, R13, UR6, !P3 ;  /* 0x000000060d007c0c */ /* 0x000fe4000df81270 */
[----:B------:R-:W-:Y:S01]  /*b8670*/  ISETP.GE.AND P0, PT, R0, UR7, PT ;  /* 0x0000000700007c0c */ /* 0x000fe2000bf06270 */
[----:B------:R4:W-:Y:S01]  /*b8680*/  @P1 STG.E desc[UR4][R20.64], R215 ;  /* 0x000000d714001986 */ /* 0x0009e2000c101904 */
[----:B------:R-:W-:Y:S02]  /*b8690*/  ISETP.LT.AND P3, PT, R14, UR6, !P3 ;  /* 0x000000060e007c0c */ /* 0x000fe4000df61270 */
[----:B------:R-:W-:-:S03]  /*b86a0*/  ISETP.LT.AND P5, PT, R11, UR6, !P0 ;  /* 0x000000060b007c0c */ /* 0x000fc6000c7a1270 */
[----:B------:R1:W-:Y:S01]  /*b86b0*/  @P6 STG.E desc[UR4][R24.64], R211 ;  /* 0x000000d318006986 */ /* 0x0003e2000c101904 */
[----:B------:R-:W-:Y:S01]  /*b86c0*/  ISETP.LT.AND P6, PT, R12, UR6, !P0 ;  /* 0x000000060c007c0c */ /* 0x000fe2000c7c1270 */
[----:B------:R-:W-:Y:S02]  /*b86d0*/  VIADD R15, R10, 0x1e1 ;  /* 0x000001e10a0f7836 */ /* 0x000fe40000000000 */
[----:B------:R1:W-:Y:S04]  /*b86e0*/  @P2 STG.E desc[UR4][R22.64], R207 ;  /* 0x000000cf16002986 */ /* 0x0003e8000c101904 */
[----:B------:R1:W-:Y:S01]  /*b86f0*/  @P4 STG.E desc[UR4][R16.64], R203 ;  /* 0x000000cb10004986 */ /* 0x0003e2000c101904 */
[----:B------:R-:W-:Y:S02]  /*b8700*/  ISETP.GE.AND P1, PT, R15, UR7, PT ;  /* 0x000000070f007c0c */ /* 0x000fe4000bf26270 */
[----:B------:R-:W-:Y:S01]  /*b8710*/  ISETP.LT.AND P4, PT, R13, UR6, !P0 ;  /* 0x000000060d007c0c */ /* 0x000fe2000c781270 */
[----:B------:R2:W-:Y:S01]  /*b8720*/  @P3 STG.E desc[UR4][R18.64], R199 ;  /* 0x000000c712003986 */ /* 0x0005e2000c101904 */
[----:B------:R-:W-:-:S02]  /*b8730*/  ISETP.LT.AND P0, PT, R14, UR6, !P0 ;  /* 0x000000060e007c0c */ /* 0x000fc4000c701270 */
[----:B------:R-:W-:Y:S01]  /*b8740*/  ISETP.LT.AND P3, PT, R11, UR6, !P1 ;  /* 0x000000060b007c0c */ /* 0x000fe2000cf61270 */
[----:B----4-:R-:W-:-:S04]  /*b8750*/  IMAD.WIDE R20, R143, 0x4, R2 ;  /* 0x000000048f147825 */ /* 0x010fc800078e0202 */
[----:B-1----:R-:W-:-:S04]  /*b8760*/  IMAD.WIDE R24, R143, 0x4, R4 ;  /* 0x000000048f187825 */ /* 0x002fc800078e0204 */
[----:B------:R-:W-:-:S04]  /*b8770*/  IMAD.WIDE R22, R143, 0x4, R6 ;  /* 0x000000048f167825 */ /* 0x000fc800078e0206 */
[----:B------:R-:W-:Y:S02]  /*b8780*/  IMAD.WIDE R16, R143, 0x4, R8 ;  /* 0x000000048f107825 */ /* 0x000fe400078e0208 */
[----:B------:R-:W4:Y:S04]  /*b8790*/  LDL.LU R143, [R1+0x2828] ;  /* 0x00282800018f7983 */ /* 0x000f280000300800 */
[----:B------:R1:W-:Y:S04]  /*b87a0*/  @P5 STG.E desc[UR4][R20.64], R192 ;  /* 0x000000c014005986 */ /* 0x0003e8000c101904 */
[----:B------:R1:W-:Y:S01]  /*b87b0*/  @P6 STG.E desc[UR4][R24.64], R188 ;  /* 0x000000bc18006986 */ /* 0x0003e2000c101904 */
[----:B------:R-:W-:-:S03]  /*b87c0*/  ISETP.LT.AND P6, PT, R12, UR6, !P1 ;  /* 0x000000060c007c0c */ /* 0x000fc6000cfc1270 */
[----:B------:R-:W-:Y:S04]  /*b87d0*/  @P4 STG.E desc[UR4][R22.64], R184 ;  /* 0x000000b816004986 */ /* 0x000fe8000c101904 */
[----:B------:R3:W-:Y:S01]  /*b87e0*/  @P0 STG.E desc[UR4][R16.64], R180 ;  /* 0x000000b410000986 */ /* 0x0007e2000c101904 */
[----:B--2---:R-:W-:-:S04]  /*b87f0*/  IMAD.WIDE R18, R141, 0x4, R2 ;  /* 0x000000048d127825 */ /* 0x004fc800078e0202 */
[----:B-1----:R-:W-:-:S04]  /*b8800*/  IMAD.WIDE R20, R141, 0x4, R4 ;  /* 0x000000048d147825 */ /* 0x002fc800078e0204 */
[----:B------:R-:W-:-:S04]  /*b8810*/  IMAD.WIDE R24, R141, 0x4, R6 ;  /* 0x000000048d187825 */ /* 0x000fc800078e0206 */
[----:B------:R-:W-:Y:S02]  /*b8820*/  IMAD.WIDE R26, R141, 0x4, R8 ;  /* 0x000000048d1a7825 */ /* 0x000fe400078e0208 */
        /* <DEDUP_REMOVED lines=9> */
[----:B------:R-:W-:Y:S01]  /*b88c0*/  VIADD R0, R10, 0x1e2 ;  /* 0x000001e20a007836 */ /* 0x000fe20000000000 */
[----:B------:R-:W-:-:S04]  /*b88d0*/  ISETP.LT.AND P1, PT, R14, UR6, !P1 ;  /* 0x000000060e007c0c */ /* 0x000fc8000cf21270 */
[----:B------:R-:W-:Y:S01]  /*b88e0*/  ISETP.GE.AND P2, PT, R0, UR7, PT ;  /* 0x0000000700007c0c */ /* 0x000fe2000bf46270 */
[----:B------:R-:W-:-:S03]  /*b88f0*/  VIADD R0, R10, 0x1e3 ;  /* 0x000001e30a007836 */ /* 0x000fc60000000000 */
[----:B------:R-:W-:Y:S02]  /*b8900*/  ISETP.LT.AND P0, PT, R11, UR6, !P2 ;  /* 0x000000060b007c0c */ /* 0x000fe4000d701270 */
[----:B------:R-:W-:Y:S01]  /*b8910*/  ISETP.GE.AND P4, PT, R0, UR7, PT ;  /* 0x0000000700007c0c */ /* 0x000fe2000bf86270 */
[----:B------:R1:W-:Y:S01]  /*b8920*/  @P5 STG.E desc[UR4][R24.64], R136 ;  /* 0x0000008818005986 */ /* 0x0003e2000c101904 */
[----:B------:R-:W-:-:S03]  /*b8930*/  ISETP.LT.AND P3, PT, R12, UR6, !P2 ;  /* 0x000000060c007c0c */ /* 0x000fc6000d761270 */
[----:B------:R1:W-:Y:S01]  /*b8940*/  @P1 STG.E desc[UR4][R26.64], R132 ;  /* 0x000000841a001986 */ /* 0x0003e2000c101904 */
[----:B------:R-:W-:Y:S02]  /*b8950*/  ISETP.LT.AND P1, PT, R13, UR6, !P2 ;  /* 0x000000060d007c0c */ /* 0x000fe4000d721270 */
[----:B------:R-:W-:Y:S02]  /*b8960*/  ISETP.LT.AND P2, PT, R14, UR6, !P2 ;  /* 0x000000060e007c0c */ /* 0x000fe4000d741270 */
[----:B------:R-:W-:Y:S02]  /*b8970*/  ISETP.LT.AND P6, PT, R11, UR6, !P4 ;  /* 0x000000060b007c0c */ /* 0x000fe4000e7c1270 */
[----:B------:R-:W-:Y:S01]  /*b8980*/  ISETP.LT.AND P5, PT, R12, UR6, !P4 ;  /* 0x000000060c007c0c */ /* 0x000fe2000e7a1270 */
[----:B------:R-:W-:Y:S01]  /*b8990*/  VIADD R0, R10, 0x1e4 ;  /* 0x000001e40a007836 */ /* 0x000fe20000000000 */
[----:B------:R4:W-:Y:S01]  /*b89a0*/  @P0 STG.E desc[UR4][R16.64], R193 ;  /* 0x000000c110000986 */ /* 0x0009e2000c101904 */
[----:B-1----:R-:W-:-:S03]  /*b89b0*/  IMAD.WIDE R24, R144, 0x4, R2 ;  /* 0x0000000490187825 */ /* 0x002fc600078e0202 */
[----:B------:R-:W-:Y:S01]  /*b89c0*/  @P3 STG.E desc[UR4][R22.64], R189 ;  /* 0x000000bd16003986 */ /* 0x000fe2000c101904 */
[----:B------:R-:W-:Y:S01]  /*b89d0*/  ISETP.GE.AND P0, PT, R0, UR7, PT ;  /* 0x0000000700007c0c */ /* 0x000fe2000bf06270 */
[----:B------:R-:W-:Y:S01]  /*b89e0*/  IMAD.WIDE R26, R144, 0x4, R4 ;  /* 0x00000004901a7825 */ /* 0x000fe200078e0204 */
[----:B------:R-:W-:Y:S01]  /*b89f0*/  ISETP.LT.AND P3, PT, R13, UR6, !P4 ;  /* 0x000000060d007c0c */ /* 0x000fe2000e761270 */
[----:B------:R1:W-:Y:S01]  /*b8a00*/  @P1 STG.E desc[UR4][R18.64], R185 ;  /* 0x000000b912001986 */ /* 0x0003e2000c101904 */
[----:B------:R-:W-:-:S03]  /*b8a10*/  ISETP.LT.AND P4, PT, R14, UR6, !P4 ;  /* 0x000000060e007c0c */ /* 0x000fc6000e781270 */
[----:B------:R1:W-:Y:S01]  /*b8a20*/  @P2 STG.E desc[UR4][R20.64], R181 ;  /* 0x000000b514002986 */ /* 0x0003e2000c101904 */
[----:B------:R-:W-:-:S03]  /*b8a30*/  ISETP.LT.AND P2, PT, R12, UR6, !P0 ;  /* 0x000000060c007c0c */ /* 0x000fc6000c741270 */
[----:B------:R1:W-:Y:S01]  /*b8a40*/  @P6 STG.E desc[UR4][R24.64], R177 ;  /* 0x000000b118006986 */ /* 0x0003e2000c101904 */
[----:B------:R-:W-:-:S03]  /*b8a50*/  ISETP.LT.AND P6, PT, R11, UR6, !P0 ;  /* 0x000000060b007c0c */ /* 0x000fc6000c7c1270 */
[----:B------:R-:W-:Y:S01]  /*b8a60*/  @P5 STG.E desc[UR4][R26.64], R173 ;  /* 0x000000ad1a005986 */ /* 0x000fe2000c101904 */
[----:B------:R-:W-:Y:S01]  /*b8a70*/  ISETP.LT.AND P5, PT, R13, UR6, !P0 ;  /* 0x000000060d007c0c */ /* 0x000fe2000c7a1270 */
[----:B----4-:R-:W-:-:S04]  /*b8a80*/  IMAD.WIDE R16, R144, 0x4, R6 ;  /* 0x0000000490107825 */ /* 0x010fc800078e0206 */
[----:B------:R-:W-:Y:S02]  /*b8a90*/  VIADD R15, R10, 0x1e5 ;  /* 0x000001e50a0f7836 */ /* 0x000fe40000000000 */
[----:B-1----:R-:W-:Y:S01]  /*b8aa0*/  IMAD.WIDE R18, R144, 0x4, R8 ;  /* 0x0000000490127825 */ /* 0x002fe200078e0208 */
[----:B------:R1:W-:Y:S03]  /*b8ab0*/  @P3 STG.E desc[UR4][R16.64], R137 ;  /* 0x0000008910003986 */ /* 0x0003e6000c101904 */
[----:B------:R-:W-:Y:S01]  /*b8ac0*/  IMAD.WIDE R20, R143, 0x4, R2 ;  /* 0x000000048f147825 */ /* 0x000fe200078e0202 */
[----:B------:R-:W-:-:S03]  /*b8ad0*/  ISETP.GE.AND P1, PT, R15, UR7, PT ;  /* 0x000000070f007c0c */ /* 0x000fc6000bf26270 */
[C---:B------:R-:W-:Y:S01]  /*b8ae0*/  IMAD.WIDE R22, R143.reuse, 0x4, R4 ;  /* 0x000000048f167825 */ /* 0x040fe200078e0204 */
[----:B------:R4:W-:Y:S03]  /*b8af0*/  @P4 STG.E desc[UR4][R18.64], R133 ;  /* 0x0000008512004986 */ /* 0x0009e6000c101904 */
[C---:B------:R-:W-:Y:S01]  /*b8b00*/  IMAD.WIDE R24, R143.reuse, 0x4, R6 ;  /* 0x000000048f187825 */ /* 0x040fe200078e0206 */
[----:B------:R4:W-:Y:S03]  /*b8b10*/  @P6 STG.E desc[UR4][R20.64], R194 ;  /* 0x000000c214006986 */ /* 0x0009e6000c101904 */
[----:B-1----:R-:W-:Y:S02]  /*b8b20*/  IMAD.WIDE R16, R143, 0x4, R8 ;  /* 0x000000048f107825 */ /* 0x002fe400078e0208 */
[----:B------:R-:W3:Y:S01]  /*b8b30*/  LDL.LU R143, [R1+0x2810] ;  /* 0x00281000018f7983 */ /* 0x000ee20000300800 */
[----:B------:R-:W-:-:S02]  /*b8b40*/  ISETP.LT.AND P0, PT, R14, UR6, !P0 ;  /* 0x000000060e007c0c */ /* 0x000fc4000c701270 */
[----:B------:R-:W-:Y:S01]  /*b8b50*/  ISETP.LT.AND P4, PT, R11, UR6, !P1 ;  /* 0x000000060b007c0c */ /* 0x000fe2000cf81270 */
[----:B------:R1:W-:Y:S01]  /*b8b60*/  @P2 STG.E desc[UR4][R22.64], R190 ;  /* 0x000000be16002986 */ /* 0x0003e2000c101904 */
[----:B------:R-:W-:-:S03]  /*b8b70*/  ISETP.LT.AND P2, PT, R13, UR6, !P1 ;  /* 0x000000060d007c0c */ /* 0x000fc6000cf41270 */
[----:B------:R3:W-:Y:S01]  /*b8b80*/  @P5 STG.E desc[UR4][R24.64], R186 ;  /* 0x000000ba18005986 */ /* 0x0007e2000c101904 */
[----:B------:R-:W-:-:S05]  /*b8b90*/  ISETP.LT.AND P5, PT, R12, UR6, !P1 ;  /* 0x000000060c007c0c */ /* 0x000fca000cfa1270 */
[----:B------:R3:W-:Y:S01]  /*b8ba0*/  @P0 STG.E desc[UR4][R16.64], R182 ;  /* 0x000000b610000986 */ /* 0x0007e2000c101904 */
[----:B--2---:R-:W-:-:S04]  /*b8bb0*/  IMAD.WIDE R26, R141, 0x4, R2 ;  /* 0x000000048d1a7825 */ /* 0x004fc800078e0202 */
[----:B----4-:R-:W-:-:S04]  /*b8bc0*/  IMAD.WIDE R18, R141, 0x4, R4 ;  /* 0x000000048d127825 */ /* 0x010fc800078e0204 */
[----:B------:R-:W-:-:S04]  /*b8bd0*/  IMAD.WIDE R20, R141, 0x4, R6 ;  /* 0x000000048d147825 */ /* 0x000fc800078e0206 */
[----:B-1----:R-:W-:Y:S02]  /*b8be0*/  IMAD.WIDE R22, R141, 0x4, R8 ;  /* 0x000000048d167825 */ /* 0x002fe400078e0208 */
[----:B------:R-:W2:Y:S04]  /*b8bf0*/  LDL.LU R141, [R1+0x2808] ;  /* 0x00280800018d7983 */ /* 0x000ea80000300800 */
[----:B------:R-:W-:Y:S04]  /*b8c00*/  @P4 STG.E desc[UR4][R26.64], R178 ;  /* 0x000000b21a004986 */ /* 0x000fe8000c101904 */
[----:B------:R1:W-:Y:S04]  /*b8c10*/  @P5 STG.E desc[UR4][R18.64], R174 ;  /* 0x000000ae12005986 */ /* 0x0003e8000c101904 */
[----:B------:R4:W-:Y:S01]  /*b8c20*/  @P2 STG.E desc[UR4][R20.64], R138 ;  /* 0x0000008a14002986 */ /* 0x0009e2000c101904 */
[----:B---3--:R-:W-:-:S04]  /*b8c30*/  IMAD.WIDE R24, R142, 0x4, R2 ;  /* 0x000000048e187825 */ /* 0x008fc800078e0202 */
[----:B------:R-:W-:-:S04]  /*b8c40*/  IMAD.WIDE R16, R142, 0x4, R4 ;  /* 0x000000048e107825 */ /* 0x000fc800078e0204 */
[----:B-1----:R-:W-:-:S04]  /*b8c50*/  IMAD.WIDE R18, R142, 0x4, R6 ;  /* 0x000000048e127825 */ /* 0x002fc800078e0206 */
[----:B----4-:R-:W-:Y:S02]  /*b8c60*/  IMAD.WIDE R20, R142, 0x4, R8 ;  /* 0x000000048e147825 */ /* 0x010fe400078e0208 */
[----:B------:R-:W3:Y:S02]  /*b8c70*/  LDL.LU R142, [R1+0x2804] ;  /* 0x00280400018e7983 */ /* 0x000ee40000300800 */
[----:B------:R-:W-:Y:S01]  /*b8c80*/  VIADD R0, R10, 0x1e6 ;  /* 0x000001e60a007836 */ /* 0x000fe20000000000 */
[----:B------:R-:W-:Y:S01]  /*b8c90*/  ISETP.LT.AND P1, PT, R14, UR6, !P1 ;  /* 0x000000060e007c0c */ /* 0x000fe2000cf21270 */
[----:B------:R-:W-:Y:S01]  /*b8ca0*/  VIADD R15, R10, 0x1e8 ;  /* 0x000001e80a0f7836 */ /* 0x000fe20000000000 */
[----:B------:R-:W4:Y:S02]  /*b8cb0*/  LDL.LU R144, [R1+0x2800] ;  /* 0x0028000001907983 */ /* 0x000f240000300800 */
        /* <DEDUP_REMOVED lines=10> */
[----:B------:R-:W-:Y:S02]  /*b8d60*/  ISETP.LT.AND P6, PT, R12, UR6, !P0 ;  /* 0x000000060c007c0c */ /* 0x000fe4000c7c1270 */
[----:B------:R-:W-:Y:S01]  /*b8d70*/  ISETP.GE.AND P1, PT, R15, UR7, PT ;  /* 0x000000070f007c0c */ /* 0x000fe2000bf26270 */
[----:B------:R1:W-:Y:S04]  /*b8d80*/  @P4 STG.E desc[UR4][R16.64], R191 ;  /* 0x000000bf10004986 */ /* 0x0003e8000c101904 */
[----:B------:R1:W-:Y:S01]  /*b8d90*/  @P2 STG.E desc[UR4][R18.64], R187 ;  /* 0x000000bb12002986 */ /* 0x0003e2000c101904 */
[----:B------:R-:W-:Y:S02]  /*b8da0*/  ISETP.LT.AND P2, PT, R13, UR6, !P0 ;  /* 0x000000060d007c0c */ /* 0x000fe4000c741270 */
[----:B------:R-:W-:Y:S01]  /*b8db0*/  ISETP.LT.AND P0, PT, R14, UR6, !P0 ;  /* 0x000000060e007c0c */ /* 0x000fe2000c701270 */
[----:B------:R2:W-:Y:S01]  /*b8dc0*/  @P3 STG.E desc[UR4][R20.64], R183 ;  /* 0x000000b714003986 */ /* 0x0005e2000c101904 */
[----:B------:R-:W-:Y:S01]  /*b8dd0*/  ISETP.LT.AND P3, PT, R11, UR6, !P1 ;  /* 0x000000060b007c0c */ /* 0x000fe2000cf61270 */
[----:B-1----:R-:W-:-:S04]  /*b8de0*/  IMAD.WIDE R22, R143, 0x4, R2 ;  /* 0x000000048f167825 */ /* 0x002fc800078e0202 */
[C---:B------:R-:W-:Y:S01]  /*b8df0*/  IMAD.WIDE R24, R143.reuse, 0x4, R4 ;  /* 0x000000048f187825 */ /* 0x040fe200078e0204 */
[----:B------:R1:W-:Y:S04]  /*b8e00*/  @P5 STG.E desc[UR4][R22.64], R179 ;  /* 0x000000b316005986 */ /* 0x0003e8000c101904 */
[----:B------:R1:W-:Y:S01]  /*b8e10*/  @P6 STG.E desc[UR4][R24.64], R175 ;  /* 0x000000af18006986 */ /* 0x0003e2000c101904 */
[----:B------:R-:W-:Y:S01]  /*b8e20*/  ISETP.LT.AND P6, PT, R12, UR6, !P1 ;  /* 0x000000060c007c0c */ /* 0x000fe2000cfc1270 */
[----:B------:R-:W-:-:S04]  /*b8e30*/  IMAD.WIDE R16, R143, 0x4, R6 ;  /* 0x000000048f107825 */ /* 0x000fc800078e0206 */
[----:B------:R-:W-:Y:S01]  /*b8e40*/  IMAD.WIDE R18, R143, 0x4, R8 ;  /* 0x000000048f127825 */ /* 0x000fe200078e0208 */
[----:B------:R3:W-:Y:S04]  /*b8e50*/  @P2 STG.E desc[UR4][R16.64], R139 ;  /* 0x0000008b10002986 */ /* 0x0007e8000c101904 */
        /* <DEDUP_REMOVED lines=15> */
[----:B------:R-:W3:Y:S01]  /*b8f50*/  LDL.LU R143, [R1+0x27e0] ;  /* 0x0027e000018f7983 */ /* 0x000ee20000300800 */
[----:B------:R-:W-:Y:S02]  /*b8f60*/  ISETP.LT.AND P1, PT, R14, UR6, !P1 ;  /* 0x000000060e007c0c */ /* 0x000fe4000cf21270 */
[----:B------:R-:W-:Y:S01]  /*b8f70*/  ISETP.GE.AND P4, PT, R0, UR7, PT ;  /* 0x0000000700007c0c */ /* 0x000fe2000bf86270 */
[----:B------:R-:W-:-:S03]  /*b8f80*/  VIADD R0, R10, 0x1ea ;  /* 0x000001ea0a007836 */ /* 0x000fc60000000000 */
[----:B------:R-:W-:Y:S02]  /*b8f90*/  ISETP.LT.AND P0, PT, R11, UR6, !P4 ;  /* 0x000000060b007c0c */ /* 0x000fe4000e701270 */
[----:B------:R-:W-:Y:S02]  /*b8fa0*/  ISETP.LT.AND P3, PT, R12, UR6, !P4 ;  /* 0x000000060c007c0c */ /* 0x000fe4000e761270 */
[----:B------:R-:W-:Y:S01]  /*b8fb0*/  ISETP.GE.AND P2, PT, R0, UR7, PT ;  /* 0x0000000700007c0c */ /* 0x000fe2000bf46270 */
[----:B------:R4:W-:Y:S04]  /*b8fc0*/  @P5 STG.E desc[UR4][R24.64], R120 ;  /* 0x0000007818005986 */ /* 0x0009e8000c101904 */
[----:B------:R1:W-:Y:S01]  /*b8fd0*/  @P1 STG.E desc[UR4][R26.64], R116 ;  /* 0x000000741a001986 */ /* 0x0003e2000c101904 */
[----:B------:R-:W-:-:S02]  /*b8fe0*/  ISETP.LT.AND P1, PT, R13, UR6, !P4 ;  /* 0x000000060d007c0c */ /* 0x000fc4000e721270 */
[----:B------:R-:W-:Y:S01]  /*b8ff0*/  ISETP.LT.AND P4, PT, R14, UR6, !P4 ;  /* 0x000000060e007c0c */ /* 0x000fe2000e781270 */
[----:B------:R1:W-:Y:S01]  /*b9000*/  @P0 STG.E desc[UR4][R16.64], R112 ;  /* 0x0000007010000986 */ /* 0x0003e2000c101904 */
[----:B------:R-:W-:Y:S02]  /*b9010*/  ISETP.LT.AND P6, PT, R11, UR6, !P2 ;  /* 0x000000060b007c0c */ /* 0x000fe4000d7c1270 */
[----:B------:R-:W-:Y:S01]  /*b9020*/  ISETP.LT.AND P5, PT, R12, UR6, !P2 ;  /* 0x000000060c007c0c */ /* 0x000fe2000d7a1270 */
[----:B------:R1:W-:Y:S01]  /*b9030*/  @P3 STG.E desc[UR4][R18.64], R108 ;  /* 0x0000006c12003986 */ /* 0x0003e2000c101904 */
[----:B------:R-:W-:Y:S01]  /*b9040*/  ISETP.LT.AND P3, PT, R13, UR6, !P2 ;  /* 0x000000060d007c0c */ /* 0x000fe2000d761270 */
[----:B------:R-:W-:Y:S02]  /*b9050*/  VIADD R0, R10, 0x1eb ;  /* 0x000001eb0a007836 */ /* 0x000fe40000000000 */
[----:B----4-:R-:W-:Y:S02]  /*b9060*/  IMAD.WIDE R24, R144, 0x4, R2 ;  /* 0x0000000490187825 */ /* 0x010fe400078e0202 */
[----:B------:R2:W-:Y:S01]  /*b9070*/  @P1 STG.E desc[UR4][R20.64], R104 ;  /* 0x0000006814001986 */ /* 0x0005e2000c101904 */
[----:B------:R-:W-:Y:S01]  /*b9080*/  ISETP.GE.AND P0, PT, R0, UR7, PT ;  /* 0x0000000700007c0c */ /* 0x000fe2000bf06270 */
[----:B-1----:R-:W-:Y:S01]  /*b9090*/  IMAD.WIDE R26, R144, 0x4, R4 ;  /* 0x00000004901a7825 */ /* 0x002fe200078e0204 */
[----:B------:R-:W-:Y:S01]  /*b90a0*/  ISETP.LT.AND P2, PT, R14, UR6, !P2 ;  /* 0x000000060e007c0c */ /* 0x000fe2000d741270 */
[----:B------:R1:W-:Y:S02]  /*b90b0*/  @P4 STG.E desc[UR4][R22.64], R100 ;  /* 0x0000006416004986 */ /* 0x0003e4000c101904 */
[----:B------:R-:W-:-:S02]  /*b90c0*/  IMAD.WIDE R16, R144, 0x4, R6 ;  /* 0x0000000490107825 */ /* 0x000fc400078e0206 */
[----:B------:R4:W-:Y:S01]  /*b90d0*/  @P6 STG.E desc[UR4][R24.64], R129 ;  /* 0x0000008118006986 */ /* 0x0009e2000c101904 */
[----:B------:R-:W-:Y:S02]  /*b90e0*/  ISETP.LT.AND P6, PT, R11, UR6, !P0 ;  /* 0x000000060b007c0c */ /* 0x000fe4000c7c1270 */
[----:B------:R-:W-:Y:S01]  /*b90f0*/  ISETP.LT.AND P4, PT, R12, UR6, !P0 ;  /* 0x000000060c007c0c */ /* 0x000fe2000c781270 */
[----:B------:R-:W-:Y:S04]  /*b9100*/  @P5 STG.E desc[UR4][R26.64], R125 ;  /* 0x0000007d1a005986 */ /* 0x000fe8000c101904 */
[----:B------:R4:W-:Y:S01]  /*b9110*/  @P3 STG.E desc[UR4][R16.64], R121 ;  /* 0x0000007910003986 */ /* 0x0009e2000c101904 */
[----:B------:R-:W-:-:S05]  /*b9120*/  IMAD.WIDE R18, R144, 0x4, R8 ;  /* 0x0000000490127825 */ /* 0x000fca00078e0208 */
[----:B------:R3:W-:Y:S01]  /*b9130*/  @P2 STG.E desc[UR4][R18.64], R117 ;  /* 0x0000007512002986 */ /* 0x0007e2000c101904 */
[----:B--2---:R-:W-:-:S04]  /*b9140*/  IMAD.WIDE R20, R141, 0x4, R2 ;  /* 0x000000048d147825 */ /* 0x004fc800078e0202 */
[----:B-1----:R-:W-:-:S04]  /*b9150*/  IMAD.WIDE R22, R141, 0x4, R4 ;  /* 0x000000048d167825 */ /* 0x002fc800078e0204 */
[----:B----4-:R-:W-:-:S04]  /*b9160*/  IMAD.WIDE R24, R141, 0x4, R6 ;  /* 0x000000048d187825 */ /* 0x010fc800078e0206 */
[----:B------:R-:W-:Y:S02]  /*b9170*/  IMAD.WIDE R16, R141, 0x4, R8 ;  /* 0x000000048d107825 */ /* 0x000fe400078e0208 */
[----:B------:R-:W2:Y:S04]  /*b9180*/  LDL.LU R141, [R1+0x27dc] ;  /* 0x0027dc00018d7983 */ /* 0x000ea80000300800 */
[----:B------:R1:W-:Y:S04]  /*b9190*/  @P6 STG.E desc[UR4][R20.64], R113 ;  /* 0x0000007114006986 */ /* 0x0003e8000c101904 */
[----:B------:R4:W-:Y:S01]  /*b91a0*/  @P4 STG.E desc[UR4][R22.64], R109 ;  /* 0x0000006d16004986 */ /* 0x0009e2000c101904 */
[----:B---3--:R-:W-:-:S04]  /*b91b0*/  IMAD.WIDE R26, R142, 0x4, R2 ;  /* 0x000000048e1a7825 */ /* 0x008fc800078e0202 */
[----:B------:R-:W-:-:S04]  /*b91c0*/  IMAD.WIDE R18, R142, 0x4, R4 ;  /* 0x000000048e127825 */ /* 0x000fc800078e0204 */
[----:B-1----:R-:W-:-:S04]  /*b91d0*/  IMAD.WIDE R20, R142, 0x4, R6 ;  /* 0x000000048e147825 */ /* 0x002fc800078e0206 */
[----:B----4-:R-:W-:Y:S02]  /*b91e0*/  IMAD.WIDE R22, R142, 0x4, R8 ;  /* 0x000000048e167825 */ /* 0x010fe400078e0208 */
[----:B------:R-:W3:Y:S01]  /*b91f0*/  LDL.LU R142, [R1+0x27d8] ;  /* 0x0027d800018e7983 */ /* 0x000ee20000300800 */
[----:B------:R-:W-:Y:S01]  /*b9200*/  ISETP.LT.AND P5, PT, R13, UR6, !P0 ;  /* 0x000000060d007c0c */ /* 0x000fe2000c7a1270 */
[----:B------:R-:W-:Y:S01]  /*b9210*/  VIADD R15, R10, 0x1ec ;  /* 0x000001ec0a0f7836 */ /* 0x000fe20000000000 */
[----:B------:R-:W-:-:S04]  /*b9220*/  ISETP.LT.AND P0, PT, R14, UR6, !P0 ;  /* 0x000000060e007c0c */ /* 0x000fc8000c701270 */
[----:B------:R-:W-:-:S04]  /*b9230*/  ISETP.GE.AND P1, PT, R15, UR7, PT ;  /* 0x000000070f007c0c */ /* 0x000fc8000bf26270 */
[----:B------:R-:W-:-:S03]  /*b9240*/  ISETP.LT.AND P2, PT, R11, UR6, !P1 ;  /* 0x000000060b007c0c */ /* 0x000fc6000cf41270 */
[----:B------:R1:W-:Y:S01]  /*b9250*/  @P5 STG.E desc[UR4][R24.64], R105 ;  /* 0x0000006918005986 */ /* 0x0003e2000c101904 */
[----:B------:R-:W-:Y:S02]  /*b9260*/  ISETP.LT.AND P5, PT, R12, UR6, !P1 ;  /* 0x000000060c007c0c */ /* 0x000fe4000cfa1270 */
[----:B------:R-:W-:Y:S01]  /*b9270*/  ISETP.LT.AND P4, PT, R13, UR6, !P1 ;  /* 0x000000060d007c0c */ /* 0x000fe2000cf81270 */
[----:B------:R-:W-:Y:S01]  /*b9280*/  VIADD R0, R10, 0x1ed ;  /* 0x000001ed0a007836 */ /* 0x000fe20000000000 */
[----:B------:R4:W-:Y:S01]  /*b9290*/  @P0 STG.E desc[UR4][R16.64], R101 ;  /* 0x0000006510000986 */ /* 0x0009e2000c101904 */
[----:B------:R-:W-:-:S03]  /*b92a0*/  ISETP.LT.AND P1, PT, R14, UR6, !P1 ;  /* 0x000000060e007c0c */ /* 0x000fc6000cf21270 */
[----:B------:R-:W-:Y:S01]  /*b92b0*/  ISETP.GE.AND P3, PT, R0, UR7, PT ;  /* 0x0000000700007c0c */ /* 0x000fe2000bf66270 */
[----:B------:R-:W-:Y:S03]  /*b92c0*/  @P2 STG.E desc[UR4][R26.64], R130 ;  /* 0x000000821a002986 */ /* 0x000fe6000c101904 */
[----:B------:R-:W-:Y:S01]  /*b92d0*/  ISETP.LT.AND P6, PT, R11, UR6, !P3 ;  /* 0x000000060b007c0c */ /* 0x000fe2000dfc1270 */
[----:B------:R4:W-:Y:S01]  /*b92e0*/  @P5 STG.E desc[UR4][R18.64], R126 ;  /* 0x0000007e12005986 */ /* 0x0009e2000c101904 */
[----:B------:R-:W-:-:S03]  /*b92f0*/  ISETP.LT.AND P2, PT, R12, UR6, !P3 ;  /* 0x000000060c007c0c */ /* 0x000fc6000df41270 */
[----:B------:R4:W-:Y:S01]  /*b9300*/  @P4 STG.E desc[UR4][R20.64], R122 ;  /* 0x0000007a14004986 */ /* 0x0009e2000c101904 */
[----:B------:R-:W-:Y:S01]  /*b9310*/  ISETP.LT.AND P4, PT, R13, UR6, !P3 ;  /* 0x000000060d007c0c */ /* 0x000fe2000df81270 */
[----:B------:R-:W-:Y:S02]  /*b9320*/  VIADD R0, R10, 0x1ee ;  /* 0x000001ee0a007836 */ /* 0x000fe40000000000 */
[----:B-1----:R-:W-:-:S04]  /*b9330*/  IMAD.WIDE R24, R143, 0x4, R2 ;  /* 0x000000048f187825 */ /* 0x002fc800078e0202 */
[----:B----4-:R-:W-:-:S04]  /*b9340*/  IMAD.WIDE R16, R143, 0x4, R4 ;  /* 0x000000048f107825 */ /* 0x010fc800078e0204 */
[----:B------:R-:W-:-:S04]  /*b9350*/  IMAD.WIDE R18, R143, 0x4, R6 ;  /* 0x000000048f127825 */ /* 0x000fc800078e0206 */
[----:B------:R-:W-:Y:S02]  /*b9360*/  IMAD.WIDE R20, R143, 0x4, R8 ;  /* 0x000000048f147825 */ /* 0x000fe400078e0208 */
[----:B------:R-:W4:Y:S01]  /*b9370*/  LDL.LU R143, [R1+0x27d4] ;  /* 0x0027d400018f7983 */ /* 0x000f220000300800 */
[----:B------:R-:W-:Y:S02]  /*b9380*/  ISETP.GE.AND P0, PT, R0, UR7, PT ;  /* 0x0000000700007c0c */ /* 0x000fe4000bf06270 */
[----:B------:R-:W-:Y:S01]  /*b9390*/  ISETP.LT.AND P3, PT, R14, UR6, !P3 ;  /* 0x000000060e007c0c */ /* 0x000fe2000df61270 */
[----:B------:R2:W-:Y:S01]  /*b93a0*/  @P1 STG.E desc[UR4][R22.64], R118 ;  /* 0x0000007616001986 */ /* 0x0005e2000c101904 */
[----:B------:R-:W-:-:S03]  /*b93b0*/  ISETP.LT.AND P5, PT, R11, UR6, !P0 ;  /* 0x000000060b007c0c */ /* 0x000fc6000c7a1270 */
[----:B------:R1:W-:Y:S01]  /*b93c0*/  @P6 STG.E desc[UR4][R24.64], R114 ;  /* 0x0000007218006986 */ /* 0x0003e2000c101904 */
[----:B------:R-:W-:-:S03]  /*b93d0*/  ISETP.LT.AND P6, PT, R12, UR6, !P0 ;  /* 0x000000060c007c0c */ /* 0x000fc6000c7c1270 */
[----:B------:R1:W-:Y:S04]  /*b93e0*/  @P2 STG.E desc[UR4][R16.64], R110 ;  /* 0x0000006e10002986 */ /* 0x0003e8000c101904 */
        /* <DEDUP_REMOVED lines=15> */
[----:B------:R-:W-:-:S04]  /*b94e0*/  ISETP.LT.AND P4, PT, R13, UR6, !P0 ;  /* 0x000000060d007c0c */ /* 0x000fc8000c781270 */
[----:B------:R-:W-:Y:S02]  /*b94f0*/  ISETP.GE.AND P1, PT, R15, UR7, PT ;  /* 0x000000070f007c0c */ /* 0x000fe4000bf26270 */
[----:B------:R-:W-:Y:S02]  /*b9500*/  ISETP.LT.AND P0, PT, R14, UR6, !P0 ;  /* 0x000000060e007c0c */ /* 0x000fe4000c701270 */
[----:B------:R-:W-:Y:S02]  /*b9510*/  ISETP.LT.AND P3, PT, R11, UR6, !P1 ;  /* 0x000000060b007c0c */ /* 0x000fe4000cf61270 */
[----:B------:R-:W-:Y:S01]  /*b9520*/  ISETP.LT.AND P5, PT, R12, UR6, !P1 ;  /* 0x000000060c007c0c */ /* 0x000fe2000cfa1270 */
[----:B------:R-:W-:Y:S01]  /*b9530*/  VIADD R0, R10, 0x1f0 ;  /* 0x000001f00a007836 */ /* 0x000fe20000000000 */
[----:B------:R-:W-:Y:S01]  /*b9540*/  ISETP.LT.AND P6, PT, R13, UR6, !P1 ;  /* 0x000000060d007c0c */ /* 0x000fe2000cfc1270 */
[----:B------:R4:W-:Y:S03]  /*b9550*/  @P4 STG.E desc[UR4][R16.64], R123 ;  /* 0x0000007b10004986 */ /* 0x0009e6000c101904 */
[----:B------:R-:W-:-:S02]  /*b9560*/  ISETP.GE.AND P2, PT, R0, UR7, PT ;  /* 0x0000000700007c0c */ /* 0x000fc4000bf46270 */
[----:B------:R-:W-:Y:S01]  /*b9570*/  ISETP.LT.AND P1, PT, R14, UR6, !P1 ;  /* 0x000000060e007c0c */ /* 0x000fe2000cf21270 */
[----:B------:R1:W-:Y:S01]  /*b9580*/  @P0 STG.E desc[UR4][R18.64], R119 ;  /* 0x0000007712000986 */ /* 0x0003e2000c101904 */
[----:B------:R-:W-:-:S03]  /*b9590*/  ISETP.LT.AND P0, PT, R11, UR6, !P2 ;  /* 0x000000060b007c0c */ /* 0x000fc6000d701270 */
[----:B------:R1:W-:Y:S01]  /*b95a0*/  @P3 STG.E desc[UR4][R26.64], R115 ;  /* 0x000000731a003986 */ /* 0x0003e2000c101904 */
[----:B------:R-:W-:-:S03]  /*b95b0*/  ISETP.LT.AND P3, PT, R13, UR6, !P2 ;  /* 0x000000060d007c0c */ /* 0x000fc6000d761270 */
[----:B------:R1:W-:Y:S01]  /*b95c0*/  @P5 STG.E desc[UR4][R20.64], R111 ;  /* 0x0000006f14005986 */ /* 0x0003e2000c101904 */
[----:B------:R-:W-:Y:S01]  /*b95d0*/  ISETP.LT.AND P5, PT, R12, UR6, !P2 ;  /* 0x000000060c007c0c */ /* 0x000fe2000d7a1270 */
[----:B------:R-:W-:Y:S02]  /*b95e0*/  VIADD R0, R10, 0x1f1 ;  /* 0x000001f10a007836 */ /* 0x000fe40000000000 */
[----:B----4-:R-:W-:-:S03]  /*b95f0*/  IMAD.WIDE R16, R143, 0x4, R2 ;  /* 0x000000048f107825 */ /* 0x010fc600078e0202 */
[----:B------:R-:W-:Y:S01]  /*b9600*/  ISETP.GE.AND P4, PT, R0, UR7, PT ;  /* 0x0000000700007c0c */ /* 0x000fe2000bf86270 */
[----:B-1----:R-:W-:-:S04]  /*b9610*/  IMAD.WIDE R18, R143, 0x4, R4 ;  /* 0x000000048f127825 */ /* 0x002fc800078e0204 */
[----:B------:R-:W-:-:S04]  /*b9620*/  IMAD.WIDE R26, R143, 0x4, R6 ;  /* 0x000000048f1a7825 */ /* 0x000fc800078e0206 */
[----:B------:R-:W-:Y:S02]  /*b9630*/  IMAD.WIDE R20, R143, 0x4, R8 ;  /* 0x000000048f147825 */ /* 0x000fe400078e0208 */
[----:B------:R-:W4:Y:S01]  /*b9640*/  LDL.LU R143, [R1+0x27c0] ;  /* 0x0027c000018f7983 */ /* 0x000f220000300800 */
[----:B------:R-:W-:-:S03]  /*b9650*/  ISETP.LT.AND P2, PT, R14, UR6, !P2 ;  /* 0x000000060e007c0c */ /* 0x000fc6000d741270 */
[----:B------:R2:W-:Y:S01]  /*b9660*/  @P6 STG.E desc[UR4][R22.64], R107 ;  /* 0x0000006b16006986 */ /* 0x0005e2000c101904 */
[----:B------:R-:W-:-:S03]  /*b9670*/  ISETP.LT.AND P6, PT, R12, UR6, !P4 ;  /* 0x000000060c007c0c */ /* 0x000fc6000e7c1270 */
[----:B------:R1:W-:Y:S01]  /*b9680*/  @P1 STG.E desc[UR4][R24.64], R103 ;  /* 0x0000006718001986 */ /* 0x0003e2000c101904 */
[----:B------:R-:W-:-:S03]  /*b9690*/  ISETP.LT.AND P1, PT, R11, UR6, !P4 ;  /* 0x000000060b007c0c */ /* 0x000fc6000e721270 */
[----:B------:R1:W-:Y:S04]  /*b96a0*/  @P0 STG.E desc[UR4][R16.64], R96 ;  /* 0x0000006010000986 */ /* 0x0003e8000c101904 */
[----:B------:R1:W-:Y:S04]  /*b96b0*/  @P5 STG.E desc[UR4][R18.64], R92 ;  /* 0x0000005c12005986 */ /* 0x0003e8000c101904 */
        /* <DEDUP_REMOVED lines=8> */
[----:B------:R1:W-:Y:S04]  /*b9740*/  @P1 STG.E desc[UR4][R22.64], R64 ;  /* 0x0000004016001986 */ /* 0x0003e8000c101904 */
[----:B------:R-:W-:Y:S04]  /*b9750*/  @P6 STG.E desc[UR4][R24.64], R32 ;  /* 0x0000002018006986 */ /* 0x000fe8000c101904 */
        /* <DEDUP_REMOVED lines=17> */
[----:B------:R-:W-:Y:S01]  /*b9870*/  @P5 STG.E desc[UR4][R26.64], R97 ;  /* 0x000000611a005986 */ /* 0x000fe2000c101904 */
[----:B------:R-:W-:Y:S01]  /*b9880*/  ISETP.LT.AND P5, PT, R12, UR6, !P1 ;  /* 0x000000060c007c0c */ /* 0x000fe2000cfa1270 */
[----:B------:R-:W-:Y:S02]  /*b9890*/  VIADD R0, R10, 0x1f4 ;  /* 0x000001f40a007836 */ /* 0x000fe40000000000 */
[----:B------:R1:W-:Y:S04]  /*b98a0*/  @P6 STG.E desc[UR4][R20.64], R93 ;  /* 0x0000005d14006986 */ /* 0x0003e8000c101904 */
[----:B------:R1:W-:Y:S01]  /*b98b0*/  @P2 STG.E desc[UR4][R22.64], R89 ;  /* 0x0000005916002986 */ /* 0x0003e2000c101904 */
[----:B----4-:R-:W-:-:S04]  /*b98c0*/  IMAD.WIDE R18, R143, 0x4, R2 ;  /* 0x000000048f127825 */ /* 0x010fc800078e0202 */
[----:B------:R-:W-:-:S04]  /*b98d0*/  IMAD.WIDE R24, R143, 0x4, R4 ;  /* 0x000000048f187825 */ /* 0x000fc800078e0204 */
[----:B-1----:R-:W-:-:S04]  /*b98e0*/  IMAD.WIDE R20, R143, 0x4, R6 ;  /* 0x000000048f147825 */ /* 0x002fc800078e0206 */
        /* <DEDUP_REMOVED lines=8> */
[----:B------:R1:W-:Y:S01]  /*b9970*/  @P5 STG.E desc[UR4][R24.64], R33 ;  /* 0x0000002118005986 */ /* 0x0003e2000c101904 */
[----:B------:R-:W-:-:S03]  /*b9980*/  ISETP.LT.AND P5, PT, R11, UR6, !P0 ;  /* 0x000000060b007c0c */ /* 0x000fc6000c7a1270 */
[----:B------:R3:W-:Y:S04]  /*b9990*/  @P6 STG.E desc[UR4][R20.64], R45 ;  /* 0x0000002d14006986 */ /* 0x0007e8000c101904 */
[----:B------:R-:W-:Y:S01]  /*b99a0*/  @P1 STG.E desc[UR4][R22.64], R49 ;  /* 0x0000003116001986 */ /* 0x000fe2000c101904 */
        /* <DEDUP_REMOVED lines=8> */
[----:B-1----:R-:W-:-:S04]  /*b9a30*/  IMAD.WIDE R16, R142, 0x4, R4 ;  /* 0x000000048e107825 */ /* 0x002fc800078e0204 */
[----:B------:R-:W-:-:S04]  /*b9a40*/  IMAD.WIDE R18, R142, 0x4, R6 ;  /* 0x000000048e127825 */ /* 0x000fc800078e0206 */
[----:B------:R-:W-:Y:S02]  /*b9a50*/  IMAD.WIDE R22, R142, 0x4, R8 ;  /* 0x000000048e167825 */ /* 0x000fe400078e0208 */
[----:B------:R-:W3:Y:S01]  /*b9a60*/  LDL.LU R142, [R1+0x279c] ;  /* 0x00279c00018e7983 */ /* 0x000ee20000300800 */
[----:B------:R-:W-:Y:S01]  /*b9a70*/  ISETP.LT.AND P4, PT, R13, UR6, !P0 ;  /* 0x000000060d007c0c */ /* 0x000fe2000c781270 */
[----:B------:R-:W-:Y:S01]  /*b9a80*/  VIADD R0, R10, 0x1f5 ;  /* 0x000001f50a007836 */ /* 0x000fe20000000000 */
[----:B------:R-:W-:-:S04]  /*b9a90*/  ISETP.LT.AND P0, PT, R14, UR6, !P0 ;  /* 0x000000060e007c0c */ /* 0x000fc8000c701270 */
[----:B------:R-:W-:-:S04]  /*b9aa0*/  ISETP.GE.AND P2, PT, R0, UR7, PT ;  /* 0x0000000700007c0c */ /* 0x000fc8000bf46270 */
[----:B------:R-:W-:Y:S02]  /*b9ab0*/  ISETP.LT.AND P1, PT, R11, UR6, !P2 ;  /* 0x000000060b007c0c */ /* 0x000fe4000d721270 */
[----:B------:R-:W-:Y:S01]  /*b9ac0*/  ISETP.LT.AND P3, PT, R12, UR6, !P2 ;  /* 0x000000060c007c0c */ /* 0x000fe2000d761270 */
[----:B------:R4:W-:Y:S01]  /*b9ad0*/  @P4 STG.E desc[UR4][R24.64], R90 ;  /* 0x0000005a18004986 */ /* 0x0009e2000c101904 */
[----:B------:R-:W-:Y:S01]  /*b9ae0*/  ISETP.LT.AND P4, PT, R13, UR6, !P2 ;  /* 0x000000060d007c0c */ /* 0x000fe2000d781270 */
[----:B------:R-:W-:Y:S01]  /*b9af0*/  VIADD R0, R10, 0x1f6 ;  /* 0x000001f60a007836 */ /* 0x000fe20000000000 */
[----:B------:R-:W-:Y:S01]  /*b9b00*/  ISETP.LT.AND P2, PT, R14, UR6, !P2 ;  /* 0x000000060e007c0c */ /* 0x000fe2000d741270 */
[----:B------:R-:W-:Y:S03]  /*b9b10*/  @P0 STG.E desc[UR4][R26.64], R74 ;  /* 0x0000004a1a000986 */ /* 0x000fe6000c101904 */
[----:B------:R-:W-:-:S03]  /*b9b20*/  ISETP.GE.AND P6, PT, R0, UR7, PT ;  /* 0x0000000700007c0c */ /* 0x000fc6000bfc6270 */
[----:B------:R1:W-:Y:S01]  /*b9b30*/  @P1 STG.E desc[UR4][R20.64], R66 ;  /* 0x0000004214001986 */ /* 0x0003e2000c101904 */
[----:B------:R-:W-:-:S03]  /*b9b40*/  ISETP.LT.AND P5, PT, R11, UR6, !P6 ;  /* 0x000000060b007c0c */ /* 0x000fc6000f7a1270 */
[----:B------:R1:W-:Y:S01]  /*b9b50*/  @P3 STG.E desc[UR4][R16.64], R34 ;  /* 0x0000002210003986 */ /* 0x0003e2000c101904 */
[----:B------:R-:W-:-:S03]  /*b9b60*/  ISETP.LT.AND P3, PT, R12, UR6, !P6 ;  /* 0x000000060c007c0c */ /* 0x000fc6000f761270 */
[----:B------:R2:W-:Y:S01]  /*b9b70*/  @P4 STG.E desc[UR4][R18.64], R46 ;  /* 0x0000002e12004986 */ /* 0x0005e2000c101904 */
[----:B------:R-:W-:Y:S01]  /*b9b80*/  ISETP.LT.AND P4, PT, R13, UR6, !P6 ;  /* 0x000000060d007c0c */ /* 0x000fe2000f781270 */
[----:B------:R-:W-:Y:S02]  /*b9b90*/  VIADD R15, R10, 0x1f7 ;  /* 0x000001f70a0f7836 */ /* 0x000fe40000000000 */
[----:B----4-:R-:W-:-:S04]  /*b9ba0*/  IMAD.WIDE R24, R143, 0x4, R2 ;  /* 0x000000048f187825 */ /* 0x010fc800078e0202 */
[----:B-1----:R-:W-:-:S04]  /*b9bb0*/  IMAD.WIDE R20, R143, 0x4, R4 ;  /* 0x000000048f147825 */ /* 0x002fc800078e0204 */
[----:B------:R-:W-:-:S04]  /*b9bc0*/  IMAD.WIDE R16, R143, 0x4, R6 ;  /* 0x000000048f107825 */ /* 0x000fc800078e0206 */
[----:B------:R-:W-:Y:S02]  /*b9bd0*/  IMAD.WIDE R26, R143, 0x4, R8 ;  /* 0x000000048f1a7825 */ /* 0x000fe400078e0208 */
[----:B------:R-:W4:Y:S01]  /*b9be0*/  LDL.LU R143, [R1+0x2798] ;  /* 0x00279800018f7983 */ /* 0x000f220000300800 */
[----:B------:R-:W-:Y:S02]  /*b9bf0*/  ISETP.GE.AND P0, PT, R15, UR7, PT ;  /* 0x000000070f007c0c */ /* 0x000fe4000bf06270 */
[----:B------:R-:W-:Y:S01]  /*b9c00*/  ISETP.LT.AND P6, PT, R14, UR6, !P6 ;  /* 0x000000060e007c0c */ /* 0x000fe2000f7c1270 */
[----:B------:R1:W-:Y:S01]  /*b9c10*/  @P2 STG.E desc[UR4][R22.64], R50 ;  /* 0x0000003216002986 */ /* 0x0003e2000c101904 */
[----:B------:R-:W-:-:S03]  /*b9c20*/  ISETP.LT.AND P2, PT, R12, UR6, !P0 ;  /* 0x000000060c007c0c */ /* 0x000fc6000c741270 */
[----:B------:R-:W-:Y:S01]  /*b9c30*/  @P5 STG.E desc[UR4][R24.64], R99 ;  /* 0x0000006318005986 */ /* 0x000fe2000c101904 */
[----:B------:R-:W-:-:S03]  /*b9c40*/  ISETP.LT.AND P5, PT, R11, UR6, !P0 ;  /* 0x000000060b007c0c */ /* 0x000fc6000c7a1270 */
[----:B------:R1:W-:Y:S04]  /*b9c50*/  @P3 STG.E desc[UR4][R20.64], R95 ;  /* 0x0000005f14003986 */ /* 0x0003e8000c101904 */
        /* <DEDUP_REMOVED lines=13> */
[----:B------:R-:W3:Y:S02]  /*b9d30*/  LDL.LU R142, [R1+0x2788] ;  /* 0x00278800018e7983 */ /* 0x000ee40000300800 */
[----:B------:R-:W-:Y:S01]  /*b9d40*/  VIADD R0, R10, 0x1f8 ;  /* 0x000001f80a007836 */ /* 0x000fe20000000000 */
[----:B------:R-:W-:Y:S01]  /*b9d50*/  ISETP.LT.AND P4, PT, R13, UR6, !P0 ;  /* 0x000000060d007c0c */ /* 0x000fe2000c781270 */
[----:B------:R-:W3:Y:S03]  /*b9d60*/  LDL.LU R144, [R1+0x2784] ;  /* 0x0027840001907983 */ /* 0x000ee60000300800 */
[----:B------:R-:W-:Y:S02]  /*b9d70*/  ISETP.GE.AND P1, PT, R0, UR7, PT ;  /* 0x0000000700007c0c */ /* 0x000fe4000bf26270 */
[----:B------:R-:W-:-:S02]  /*b9d80*/  ISETP.LT.AND P0, PT, R14, UR6, !P0 ;  /* 0x000000060e007c0c */ /* 0x000fc4000c701270 */
[----:B------:R-:W-:Y:S02]  /*b9d90*/  ISETP.LT.AND P5, PT, R11, UR6, !P1 ;  /* 0x000000060b007c0c */ /* 0x000fe4000cfa1270 */
[----:B------:R-:W-:Y:S01]  /*b9da0*/  ISETP.LT.AND P6, PT, R12, UR6, !P1 ;  /* 0x000000060c007c0c */ /* 0x000fe2000cfc1270 */
[----:B------:R-:W-:Y:S01]  /*b9db0*/  VIADD R0, R10, 0x1f9 ;  /* 0x000001f90a007836 */ /* 0x000fe20000000000 */
[----:B------:R-:W-:Y:S01]  /*b9dc0*/  ISETP.LT.AND P2, PT, R13, UR6, !P1 ;  /* 0x000000060d007c0c */ /* 0x000fe2000cf41270 */
[----:B------:R-:W-:Y:S03]  /*b9dd0*/  @P4 STG.E desc[UR4][R20.64], R47 ;  /* 0x0000002f14004986 */ /* 0x000fe6000c101904 */
[----:B------:R-:W-:Y:S02]  /*b9de0*/  ISETP.GE.AND P3, PT, R0, UR7, PT ;  /* 0x0000000700007c0c */ /* 0x000fe4000bf66270 */
        /* <DEDUP_REMOVED lines=10> */
[----:B------:R-:W-:-:S04]  /*b9e90*/  IMAD.WIDE R20, R143, 0x4, R4 ;  /* 0x000000048f147825 */ /* 0x000fc800078e0204 */
[----:B-1----:R-:W-:-:S04]  /*b9ea0*/  IMAD.WIDE R24, R143, 0x4, R6 ;  /* 0x000000048f187825 */ /* 0x002fc800078e0206 */
        /* <DEDUP_REMOVED lines=27> */
[----:B------:R-:W-:Y:S01]  /*ba060*/  ISETP.GE.AND P0, PT, R0, UR7, PT ;  /* 0x0000000700007c0c */ /* 0x000fe2000bf06270 */
[----:B------:R-:W-:-:S03]  /*ba070*/  VIADD R0, R10, 0x1fc ;  /* 0x000001fc0a007836 */ /* 0x000fc60000000000 */
[----:B------:R-:W-:Y:S02]  /*ba080*/  ISETP.LT.AND P6, PT, R11, UR6, !P0 ;  /* 0x000000060b007c0c */ /* 0x000fe4000c7c1270 */
[----:B------:R-:W-:Y:S02]  /*ba090*/  ISETP.LT.AND P3, PT, R12, UR6, !P0 ;  /* 0x000000060c007c0c */ /* 0x000fe4000c761270 */
[----:B------:R-:W-:Y:S01]  /*ba0a0*/  ISETP.GE.AND P1, PT, R0, UR7, PT ;  /* 0x0000000700007c0c */ /* 0x000fe2000bf26270 */
[----:B------:R1:W-:Y:S01]  /*ba0b0*/  @P4 STG.E desc[UR4][R20.64], R53 ;  /* 0x0000003514004986 */ /* 0x0003e2000c101904 */
[----:B------:R-:W-:Y:S02]  /*ba0c0*/  ISETP.LT.AND P2, PT, R13, UR6, !P0 ;  /* 0x000000060d007c0c */ /* 0x000fe4000c741270 */
[----:B------:R-:W-:Y:S02]  /*ba0d0*/  ISETP.LT.AND P4, PT, R14, UR6, !P0 ;  /* 0x000000060e007c0c */ /* 0x000fe4000c781270 */
[----:B------:R-:W-:Y:S01]  /*ba0e0*/  ISETP.LT.AND P5, PT, R11, UR6, !P1 ;  /* 0x000000060b007c0c */ /* 0x000fe2000cfa1270 */
[----:B------:R-:W-:-:S02]  /*ba0f0*/  VIADD R0, R10, 0x1fd ;  /* 0x000001fd0a007836 */ /* 0x000fc40000000000 */
[----:B------:R4:W-:Y:S01]  /*ba100*/  @P6 STG.E desc[UR4][R24.64], R61 ;  /* 0x0000003d18006986 */ /* 0x0009e2000c101904 */
[----:B------:R-:W-:Y:S01]  /*ba110*/  ISETP.LT.AND P6, PT, R12, UR6, !P1 ;  /* 0x000000060c007c0c */ /* 0x000fe2000cfc1270 */
[----:B-1----:R-:W-:Y:S02]  /*ba120*/  IMAD.WIDE R20, R144, 0x4, R2 ;  /* 0x0000000490147825 */ /* 0x002fe400078e0202 */
[----:B------:R1:W-:Y:S01]  /*ba130*/  @P3 STG.E desc[UR4][R18.64], R69 ;  /* 0x0000004512003986 */ /* 0x0003e2000c101904 */
[----:B------:R-:W-:Y:S02]  /*ba140*/  ISETP.GE.AND P0, PT, R0, UR7, PT ;  /* 0x0000000700007c0c */ /* 0x000fe4000bf06270 */
[----:B------:R-:W-:Y:S01]  /*ba150*/  ISETP.LT.AND P3, PT, R13, UR6, !P1 ;  /* 0x000000060d007c0c */ /* 0x000fe2000cf61270 */
[----:B------:R1:W-:Y:S01]  /*ba160*/  @P2 STG.E desc[UR4][R22.64], R85 ;  /* 0x0000005516002986 */ /* 0x0003e2000c101904 */
[----:B------:R-:W-:-:S03]  /*ba170*/  ISETP.LT.AND P1, PT, R14, UR6, !P1 ;  /* 0x000000060e007c0c */ /* 0x000fc6000cf21270 */
[----:B------:R1:W-:Y:S01]  /*ba180*/  @P4 STG.E desc[UR4][R16.64], R153 ;  /* 0x0000009910004986 */ /* 0x0003e2000c101904 */
[----:B----4-:R-:W-:-:S03]  /*ba190*/  IMAD.WIDE R24, R144, 0x4, R4 ;  /* 0x0000000490187825 */ /* 0x010fc600078e0204 */
[----:B------:R4:W-:Y:S01]  /*ba1a0*/  @P5 STG.E desc[UR4][R20.64], R42 ;  /* 0x0000002a14005986 */ /* 0x0009e2000c101904 */
[----:B------:R-:W-:Y:S01]  /*ba1b0*/  ISETP.LT.AND P5, PT, R11, UR6, !P0 ;  /* 0x000000060b007c0c */ /* 0x000fe2000c7a1270 */
[----:B------:R-:W-:Y:S01]  /*ba1c0*/  VIADD R0, R10, 0x1fe ;  /* 0x000001fe0a007836 */ /* 0x000fe20000000000 */
[----:B------:R-:W-:Y:S01]  /*ba1d0*/  ISETP.LT.AND P4, PT, R12, UR6, !P0 ;  /* 0x000000060c007c0c */ /* 0x000fe2000c781270 */
[----:B-1----:R-:W-:Y:S01]  /*ba1e0*/  IMAD.WIDE R18, R144, 0x4, R6 ;  /* 0x0000000490127825 */ /* 0x002fe200078e0206 */
[----:B------:R1:W-:Y:S01]  /*ba1f0*/  @P6 STG.E desc[UR4][R24.64], R38 ;  /* 0x0000002618006986 */ /* 0x0003e2000c101904 */
[----:B------:R-:W-:Y:S02]  /*ba200*/  ISETP.LT.AND P6, PT, R13, UR6, !P0 ;  /* 0x000000060d007c0c */ /* 0x000fe4000c7c1270 */
[----:B------:R-:W-:Y:S02]  /*ba210*/  VIADD R10, R10, 0x1ff ;  /* 0x000001ff0a0a7836 */ /* 0x000fe40000000000 */
[----:B------:R-:W-:Y:S01]  /*ba220*/  IMAD.WIDE R22, R144, 0x4, R8 ;  /* 0x0000000490167825 */ /* 0x000fe200078e0208 */
[----:B------:R-:W-:-:S02]  /*ba230*/  ISETP.GE.AND P2, PT, R0, UR7, PT ;  /* 0x0000000700007c0c */ /* 0x000fc4000bf46270 */
[----:B------:R-:W-:Y:S01]  /*ba240*/  ISETP.LT.AND P0, PT, R14, UR6, !P0 ;  /* 0x000000060e007c0c */ /* 0x000fe2000c701270 */
[----:B------:R-:W-:Y:S01]  /*ba250*/  IMAD.WIDE R16, R143, 0x4, R2 ;  /* 0x000000048f107825 */ /* 0x000fe200078e0202 */
[----:B------:R2:W-:Y:S01]  /*ba260*/  @P3 STG.E desc[UR4][R18.64], R58 ;  /* 0x0000003a12003986 */ /* 0x0005e2000c101904 */
[----:B------:R-:W-:-:S03]  /*ba270*/  ISETP.GE.AND P3, PT, R10, UR7, PT ;  /* 0x000000070a007c0c */ /* 0x000fc6000bf66270 */
[----:B------:R-:W-:Y:S01]  /*ba280*/  @P1 STG.E desc[UR4][R22.64], R54 ;  /* 0x0000003616001986 */ /* 0x000fe2000c101904 */
[----:B------:R-:W-:Y:S01]  /*ba290*/  ISETP.LT.AND P1, PT, R11, UR6, !P2 ;  /* 0x000000060b007c0c */ /* 0x000fe2000d721270 */
[----:B----4-:R-:W-:Y:S02]  /*ba2a0*/  IMAD.WIDE R20, R143, 0x4, R4 ;  /* 0x000000048f147825 */ /* 0x010fe400078e0204 */
[----:B------:R4:W-:Y:S01]  /*ba2b0*/  @P5 STG.E desc[UR4][R16.64], R62 ;  /* 0x0000003e10005986 */ /* 0x0009e2000c101904 */
[----:B------:R-:W-:Y:S01]  /*ba2c0*/  ISETP.LT.AND P5, PT, R11, UR6, !P3 ;  /* 0x000000060b007c0c */ /* 0x000fe2000dfa1270 */
[----:B-1----:R-:W-:-:S04]  /*ba2d0*/  IMAD.WIDE R24, R143, 0x4, R6 ;  /* 0x000000048f187825 */ /* 0x002fc800078e0206 */
[----:B------:R-:W-:Y:S01]  /*ba2e0*/  IMAD.WIDE R10, R143, 0x4, R8 ;  /* 0x000000048f0a7825 */ /* 0x000fe200078e0208 */
[----:B------:R1:W-:Y:S01]  /*ba2f0*/  @P4 STG.E desc[UR4][R20.64], R70 ;  /* 0x0000004614004986 */ /* 0x0003e2000c101904 */
[----:B------:R-:W-:-:S03]  /*ba300*/  ISETP.LT.AND P4, PT, R12, UR6, !P2 ;  /* 0x000000060c007c0c */ /* 0x000fc6000d781270 */
[----:B------:R1:W-:Y:S04]  /*ba310*/  @P6 STG.E desc[UR4][R24.64], R86 ;  /* 0x0000005618006986 */ /* 0x0003e8000c101904 */
[----:B------:R1:W-:Y:S01]  /*ba320*/  @P0 STG.E desc[UR4][R10.64], R154 ;  /* 0x0000009a0a000986 */ /* 0x0003e2000c101904 */
[----:B------:R-:W-:Y:S02]  /*ba330*/  ISETP.LT.AND P0, PT, R13, UR6, !P2 ;  /* 0x000000060d007c0c */ /* 0x000fe4000d701270 */
[----:B------:R-:W-:Y:S02]  /*ba340*/  ISETP.LT.AND P2, PT, R14, UR6, !P2 ;  /* 0x000000060e007c0c */ /* 0x000fe4000d741270 */
[----:B------:R-:W-:Y:S01]  /*ba350*/  ISETP.LT.AND P6, PT, R12, UR6, !P3 ;  /* 0x000000060c007c0c */ /* 0x000fe2000dfc1270 */
[----:B--2---:R-:W-:-:S05]  /*ba360*/  IMAD.WIDE R18, R141, 0x4, R2 ;  /* 0x000000048d127825 */ /* 0x004fca00078e0202 */
[----:B------:R1:W-:Y:S01]  /*ba370*/  @P1 STG.E desc[UR4][R18.64], R43 ;  /* 0x0000002b12001986 */ /* 0x0003e2000c101904 */
[----:B------:R-:W-:Y:S02]  /*ba380*/  ISETP.LT.AND P1, PT, R13, UR6, !P3 ;  /* 0x000000060d007c0c */ /* 0x000fe4000df21270 */
[----:B------:R-:W-:Y:S01]  /*ba390*/  ISETP.LT.AND P3, PT, R14, UR6, !P3 ;  /* 0x000000060e007c0c */ /* 0x000fe2000df61270 */
[----:B------:R-:W-:-:S04]  /*ba3a0*/  IMAD.WIDE R12, R141, 0x4, R4 ;  /* 0x000000048d0c7825 */ /* 0x000fc800078e0204 */
[C---:B------:R-:W-:Y:S01]  /*ba3b0*/  IMAD.WIDE R14, R141.reuse, 0x4, R6 ;  /* 0x000000048d0e7825 */ /* 0x040fe200078e0206 */
[----:B------:R1:W-:Y:S03]  /*ba3c0*/  @P4 STG.E desc[UR4][R12.64], R39 ;  /* 0x000000270c004986 */ /* 0x0003e6000c101904 */
[----:B----4-:R-:W-:Y:S01]  /*ba3d0*/  IMAD.WIDE R16, R141, 0x4, R8 ;  /* 0x000000048d107825 */ /* 0x010fe200078e0208 */
[----:B------:R1:W-:Y:S04]  /*ba3e0*/  @P0 STG.E desc[UR4][R14.64], R59 ;  /* 0x0000003b0e000986 */ /* 0x0003e8000c101904 */
[----:B------:R1:W-:Y:S01]  /*ba3f0*/  @P2 STG.E desc[UR4][R16.64], R55 ;  /* 0x0000003710002986 */ /* 0x0003e2000c101904 */
[----:B---3--:R-:W-:-:S04]  /*ba400*/  IMAD.WIDE R2, R142, 0x4, R2 ;  /* 0x000000048e027825 */ /* 0x008fc800078e0202 */
[C---:B------:R-:W-:Y:S01]  /*ba410*/  IMAD.WIDE R4, R142.reuse, 0x4, R4 ;  /* 0x000000048e047825 */ /* 0x040fe200078e0204 */
[----:B------:R1:W-:Y:S03]  /*ba420*/  @P5 STG.E desc[UR4][R2.64], R63 ;  /* 0x0000003f02005986 */ /* 0x0003e6000c101904 */
[C---:B------:R-:W-:Y:S01]  /*ba430*/  IMAD.WIDE R6, R142.reuse, 0x4, R6 ;  /* 0x000000048e067825 */ /* 0x040fe200078e0206 */
[----:B------:R1:W-:Y:S04]  /*ba440*/  @P6 STG.E desc[UR4][R4.64], R71 ;  /* 0x0000004704006986 */ /* 0x0003e8000c101904 */
[----:B------:R1:W-:Y:S01]  /*ba450*/  @P1 STG.E desc[UR4][R6.64], R87 ;  /* 0x0000005706001986 */ /* 0x0003e2000c101904 */
[----:B------:R-:W-:Y:S01]  /*ba460*/  IMAD.WIDE R8, R142, 0x4, R8 ;  /* 0x000000048e087825 */ /* 0x000fe200078e0208 */
[----:B------:R-:W-:Y:S06]  /*ba470*/  @!P3 EXIT ;  /* 0x000000000000b94d */ /* 0x000fec0003800000 */
[----:B------:R-:W-:Y:S01]  /*ba480*/  STG.E desc[UR4][R8.64], R155 ;  /* 0x0000009b08007986 */ /* 0x000fe2000c101904 */
[----:B------:R-:W-:Y:S05]  /*ba490*/  EXIT ;  /* 0x000000000000794d */ /* 0x000fea0003800000 */
.L_x_2:
[----:B------:R-:W-:-:S00]  /*ba4a0*/  BRA `(.L_x_2) ;  /* 0xfffffffc00fc7947 */ /* 0x000fc0000383ffff */
[----:B------:R-:W-:-:S00]  /*ba4b0*/  NOP ;  /* 0x0000000000007918 */ /* 0x000fc00000000000 */
        /* <DEDUP_REMOVED lines=12> */
.L_x_3:


//--------------------- .nv.shared.matmul_kernel  --------------------------
	.section	.nv.shared.matmul_kernel,"aw",@nobits
	.sectionflags	@""
	.align	16
	.zero		1024


//--------------------- .nv.shared.reserved.0     --------------------------
	.section	.nv.shared.reserved.0,"aw",@nobits
	.weak		__nv_reservedSMEM_offset_0_alias
	.size		__nv_reservedSMEM_offset_0_alias, 0, 0
	.other		__nv_reservedSMEM_offset_0_alias,@"STO_CUDA_RESERVED_SHARED STV_DEFAULT"
__nv_reservedSMEM_offset_0_alias:
	.zero		0


//--------------------- .nv.constant0.matmul_kernel --------------------------
	.section	.nv.constant0.matmul_kernel,"a",@progbits
	.sectionflags	@""
	.align	4
.nv.constant0.matmul_kernel:
	.zero		608


//--------------------- SYMBOLS --------------------------

	.type		.nv.reservedSmem.offset0,@object
	.size		.nv.reservedSmem.offset0,0x4
